//
// Generated by NVIDIA NVVM Compiler
//
// Compiler Build ID: CL-36424714
// Cuda compilation tools, release 13.0, V13.0.88
// Based on NVVM 20.0.0
//

.version 9.0
.target sm_100
.address_size 64

	// .globl	_Z10sumreduce6IiLj512ELb1EEvPT_S1_j
.extern .shared .align 16 .b8 __smem_d[];
.extern .shared .align 16 .b8 __smem[];

.visible .entry _Z10sumreduce6IiLj512ELb1EEvPT_S1_j(
	.param .u64 .ptr .align 1 _Z10sumreduce6IiLj512ELb1EEvPT_S1_j_param_0,
	.param .u64 .ptr .align 1 _Z10sumreduce6IiLj512ELb1EEvPT_S1_j_param_1,
	.param .u32 _Z10sumreduce6IiLj512ELb1EEvPT_S1_j_param_2
)
{
	.reg .pred 	%p<8>;
	.reg .b32 	%r<50>;
	.reg .b64 	%rd<11>;

	ld.param.u64 	%rd2, [_Z10sumreduce6IiLj512ELb1EEvPT_S1_j_param_0];
	ld.param.u64 	%rd3, [_Z10sumreduce6IiLj512ELb1EEvPT_S1_j_param_1];
	ld.param.u32 	%r17, [_Z10sumreduce6IiLj512ELb1EEvPT_S1_j_param_2];
	mov.u32 	%r1, %tid.x;
	mov.u32 	%r2, %ctaid.x;
	shl.b32 	%r19, %r2, 10;
	or.b32  	%r45, %r19, %r1;
	setp.ge.u32 	%p1, %r45, %r17;
	mov.b32 	%r46, 0;
	@%p1 bra 	$L__BB0_3;
	cvta.to.global.u64 	%rd1, %rd2;
	mov.u32 	%r21, %nctaid.x;
	shl.b32 	%r4, %r21, 10;
	mov.b32 	%r46, 0;
$L__BB0_2:
	mul.wide.u32 	%rd4, %r45, 4;
	add.s64 	%rd5, %rd1, %rd4;
	ld.global.u32 	%r22, [%rd5];
	add.s32 	%r23, %r22, %r46;
	add.s32 	%r24, %r45, 512;
	mul.wide.u32 	%rd6, %r24, 4;
	add.s64 	%rd7, %rd1, %rd6;
	ld.global.u32 	%r25, [%rd7];
	add.s32 	%r46, %r23, %r25;
	add.s32 	%r45, %r45, %r4;
	setp.lt.u32 	%p2, %r45, %r17;
	@%p2 bra 	$L__BB0_2;
$L__BB0_3:
	shl.b32 	%r26, %r1, 2;
	mov.u32 	%r27, __smem;
	add.s32 	%r10, %r27, %r26;
	st.shared.u32 	[%r10], %r46;
	bar.sync 	0;
	setp.gt.u32 	%p3, %r1, 255;
	@%p3 bra 	$L__BB0_5;
	ld.shared.u32 	%r28, [%r10+1024];
	add.s32 	%r46, %r28, %r46;
	st.shared.u32 	[%r10], %r46;
$L__BB0_5:
	bar.sync 	0;
	setp.gt.u32 	%p4, %r1, 127;
	@%p4 bra 	$L__BB0_7;
	ld.shared.u32 	%r29, [%r10+512];
	add.s32 	%r46, %r29, %r46;
	st.shared.u32 	[%r10], %r46;
$L__BB0_7:
	bar.sync 	0;
	setp.gt.u32 	%p5, %r1, 63;
	@%p5 bra 	$L__BB0_9;
	ld.shared.u32 	%r30, [%r10+256];
	add.s32 	%r46, %r30, %r46;
	st.shared.u32 	[%r10], %r46;
$L__BB0_9:
	bar.sync 	0;
	setp.gt.u32 	%p6, %r1, 31;
	@%p6 bra 	$L__BB0_12;
	ld.volatile.shared.u32 	%r31, [%r10+128];
	add.s32 	%r32, %r31, %r46;
	st.volatile.shared.u32 	[%r10], %r32;
	ld.volatile.shared.u32 	%r33, [%r10+64];
	add.s32 	%r34, %r33, %r32;
	st.volatile.shared.u32 	[%r10], %r34;
	ld.volatile.shared.u32 	%r35, [%r10+32];
	add.s32 	%r36, %r35, %r34;
	st.volatile.shared.u32 	[%r10], %r36;
	ld.volatile.shared.u32 	%r37, [%r10+16];
	add.s32 	%r38, %r37, %r36;
	st.volatile.shared.u32 	[%r10], %r38;
	ld.volatile.shared.u32 	%r39, [%r10+8];
	add.s32 	%r40, %r39, %r38;
	st.volatile.shared.u32 	[%r10], %r40;
	ld.volatile.shared.u32 	%r41, [%r10+4];
	add.s32 	%r42, %r41, %r40;
	st.volatile.shared.u32 	[%r10], %r42;
	setp.ne.s32 	%p7, %r1, 0;
	@%p7 bra 	$L__BB0_12;
	ld.shared.u32 	%r43, [__smem];
	cvta.to.global.u64 	%rd8, %rd3;
	mul.wide.u32 	%rd9, %r2, 4;
	add.s64 	%rd10, %rd8, %rd9;
	st.global.u32 	[%rd10], %r43;
$L__BB0_12:
	ret;

}
	// .globl	_Z10sumreduce6IiLj256ELb1EEvPT_S1_j
.visible .entry _Z10sumreduce6IiLj256ELb1EEvPT_S1_j(
	.param .u64 .ptr .align 1 _Z10sumreduce6IiLj256ELb1EEvPT_S1_j_param_0,
	.param .u64 .ptr .align 1 _Z10sumreduce6IiLj256ELb1EEvPT_S1_j_param_1,
	.param .u32 _Z10sumreduce6IiLj256ELb1EEvPT_S1_j_param_2
)
{
	.reg .pred 	%p<7>;
	.reg .b32 	%r<46>;
	.reg .b64 	%rd<11>;

	ld.param.u64 	%rd2, [_Z10sumreduce6IiLj256ELb1EEvPT_S1_j_param_0];
	ld.param.u64 	%rd3, [_Z10sumreduce6IiLj256ELb1EEvPT_S1_j_param_1];
	ld.param.u32 	%r15, [_Z10sumreduce6IiLj256ELb1EEvPT_S1_j_param_2];
	mov.u32 	%r1, %tid.x;
	mov.u32 	%r2, %ctaid.x;
	shl.b32 	%r17, %r2, 9;
	add.s32 	%r42, %r17, %r1;
	setp.ge.u32 	%p1, %r42, %r15;
	mov.b32 	%r43, 0;
	@%p1 bra 	$L__BB1_3;
	cvta.to.global.u64 	%rd1, %rd2;
	mov.u32 	%r19, %nctaid.x;
	shl.b32 	%r4, %r19, 9;
	mov.b32 	%r43, 0;
$L__BB1_2:
	mul.wide.u32 	%rd4, %r42, 4;
	add.s64 	%rd5, %rd1, %rd4;
	ld.global.u32 	%r20, [%rd5];
	add.s32 	%r21, %r20, %r43;
	add.s32 	%r22, %r42, 256;
	mul.wide.u32 	%rd6, %r22, 4;
	add.s64 	%rd7, %rd1, %rd6;
	ld.global.u32 	%r23, [%rd7];
	add.s32 	%r43, %r21, %r23;
	add.s32 	%r42, %r42, %r4;
	setp.lt.u32 	%p2, %r42, %r15;
	@%p2 bra 	$L__BB1_2;
$L__BB1_3:
	shl.b32 	%r24, %r1, 2;
	mov.u32 	%r25, __smem;
	add.s32 	%r10, %r25, %r24;
	st.shared.u32 	[%r10], %r43;
	bar.sync 	0;
	setp.gt.u32 	%p3, %r1, 127;
	@%p3 bra 	$L__BB1_5;
	ld.shared.u32 	%r26, [%r10+512];
	add.s32 	%r43, %r26, %r43;
	st.shared.u32 	[%r10], %r43;
$L__BB1_5:
	bar.sync 	0;
	setp.gt.u32 	%p4, %r1, 63;
	@%p4 bra 	$L__BB1_7;
	ld.shared.u32 	%r27, [%r10+256];
	add.s32 	%r43, %r27, %r43;
	st.shared.u32 	[%r10], %r43;
$L__BB1_7:
	bar.sync 	0;
	setp.gt.u32 	%p5, %r1, 31;
	@%p5 bra 	$L__BB1_10;
	ld.volatile.shared.u32 	%r28, [%r10+128];
	add.s32 	%r29, %r28, %r43;
	st.volatile.shared.u32 	[%r10], %r29;
	ld.volatile.shared.u32 	%r30, [%r10+64];
	add.s32 	%r31, %r30, %r29;
	st.volatile.shared.u32 	[%r10], %r31;
	ld.volatile.shared.u32 	%r32, [%r10+32];
	add.s32 	%r33, %r32, %r31;
	st.volatile.shared.u32 	[%r10], %r33;
	ld.volatile.shared.u32 	%r34, [%r10+16];
	add.s32 	%r35, %r34, %r33;
	st.volatile.shared.u32 	[%r10], %r35;
	ld.volatile.shared.u32 	%r36, [%r10+8];
	add.s32 	%r37, %r36, %r35;
	st.volatile.shared.u32 	[%r10], %r37;
	ld.volatile.shared.u32 	%r38, [%r10+4];
	add.s32 	%r39, %r38, %r37;
	st.volatile.shared.u32 	[%r10], %r39;
	setp.ne.s32 	%p6, %r1, 0;
	@%p6 bra 	$L__BB1_10;
	ld.shared.u32 	%r40, [__smem];
	cvta.to.global.u64 	%rd8, %rd3;
	mul.wide.u32 	%rd9, %r2, 4;
	add.s64 	%rd10, %rd8, %rd9;
	st.global.u32 	[%rd10], %r40;
$L__BB1_10:
	ret;

}
	// .globl	_Z10sumreduce6IiLj128ELb1EEvPT_S1_j
.visible .entry _Z10sumreduce6IiLj128ELb1EEvPT_S1_j(
	.param .u64 .ptr .align 1 _Z10sumreduce6IiLj128ELb1EEvPT_S1_j_param_0,
	.param .u64 .ptr .align 1 _Z10sumreduce6IiLj128ELb1EEvPT_S1_j_param_1,
	.param .u32 _Z10sumreduce6IiLj128ELb1EEvPT_S1_j_param_2
)
{
	.reg .pred 	%p<6>;
	.reg .b32 	%r<42>;
	.reg .b64 	%rd<11>;

	ld.param.u64 	%rd2, [_Z10sumreduce6IiLj128ELb1EEvPT_S1_j_param_0];
	ld.param.u64 	%rd3, [_Z10sumreduce6IiLj128ELb1EEvPT_S1_j_param_1];
	ld.param.u32 	%r13, [_Z10sumreduce6IiLj128ELb1EEvPT_S1_j_param_2];
	mov.u32 	%r1, %tid.x;
	mov.u32 	%r2, %ctaid.x;
	shl.b32 	%r15, %r2, 8;
	add.s32 	%r39, %r15, %r1;
	setp.ge.u32 	%p1, %r39, %r13;
	mov.b32 	%r40, 0;
	@%p1 bra 	$L__BB2_3;
	cvta.to.global.u64 	%rd1, %rd2;
	mov.u32 	%r17, %nctaid.x;
	shl.b32 	%r4, %r17, 8;
	mov.b32 	%r40, 0;
$L__BB2_2:
	mul.wide.u32 	%rd4, %r39, 4;
	add.s64 	%rd5, %rd1, %rd4;
	ld.global.u32 	%r18, [%rd5];
	add.s32 	%r19, %r18, %r40;
	add.s32 	%r20, %r39, 128;
	mul.wide.u32 	%rd6, %r20, 4;
	add.s64 	%rd7, %rd1, %rd6;
	ld.global.u32 	%r21, [%rd7];
	add.s32 	%r40, %r19, %r21;
	add.s32 	%r39, %r39, %r4;
	setp.lt.u32 	%p2, %r39, %r13;
	@%p2 bra 	$L__BB2_2;
$L__BB2_3:
	shl.b32 	%r22, %r1, 2;
	mov.u32 	%r23, __smem;
	add.s32 	%r10, %r23, %r22;
	st.shared.u32 	[%r10], %r40;
	bar.sync 	0;
	setp.gt.u32 	%p3, %r1, 63;
	@%p3 bra 	$L__BB2_5;
	ld.shared.u32 	%r24, [%r10+256];
	add.s32 	%r40, %r24, %r40;
	st.shared.u32 	[%r10], %r40;
$L__BB2_5:
	bar.sync 	0;
	setp.gt.u32 	%p4, %r1, 31;
	@%p4 bra 	$L__BB2_8;
	ld.volatile.shared.u32 	%r25, [%r10+128];
	add.s32 	%r26, %r25, %r40;
	st.volatile.shared.u32 	[%r10], %r26;
	ld.volatile.shared.u32 	%r27, [%r10+64];
	add.s32 	%r28, %r27, %r26;
	st.volatile.shared.u32 	[%r10], %r28;
	ld.volatile.shared.u32 	%r29, [%r10+32];
	add.s32 	%r30, %r29, %r28;
	st.volatile.shared.u32 	[%r10], %r30;
	ld.volatile.shared.u32 	%r31, [%r10+16];
	add.s32 	%r32, %r31, %r30;
	st.volatile.shared.u32 	[%r10], %r32;
	ld.volatile.shared.u32 	%r33, [%r10+8];
	add.s32 	%r34, %r33, %r32;
	st.volatile.shared.u32 	[%r10], %r34;
	ld.volatile.shared.u32 	%r35, [%r10+4];
	add.s32 	%r36, %r35, %r34;
	st.volatile.shared.u32 	[%r10], %r36;
	setp.ne.s32 	%p5, %r1, 0;
	@%p5 bra 	$L__BB2_8;
	ld.shared.u32 	%r37, [__smem];
	cvta.to.global.u64 	%rd8, %rd3;
	mul.wide.u32 	%rd9, %r2, 4;
	add.s64 	%rd10, %rd8, %rd9;
	st.global.u32 	[%rd10], %r37;
$L__BB2_8:
	ret;

}
	// .globl	_Z10sumreduce6IiLj64ELb1EEvPT_S1_j
.visible .entry _Z10sumreduce6IiLj64ELb1EEvPT_S1_j(
	.param .u64 .ptr .align 1 _Z10sumreduce6IiLj64ELb1EEvPT_S1_j_param_0,
	.param .u64 .ptr .align 1 _Z10sumreduce6IiLj64ELb1EEvPT_S1_j_param_1,
	.param .u32 _Z10sumreduce6IiLj64ELb1EEvPT_S1_j_param_2
)
{
	.reg .pred 	%p<5>;
	.reg .b32 	%r<38>;
	.reg .b64 	%rd<11>;

	ld.param.u64 	%rd2, [_Z10sumreduce6IiLj64ELb1EEvPT_S1_j_param_0];
	ld.param.u64 	%rd3, [_Z10sumreduce6IiLj64ELb1EEvPT_S1_j_param_1];
	ld.param.u32 	%r11, [_Z10sumreduce6IiLj64ELb1EEvPT_S1_j_param_2];
	mov.u32 	%r1, %tid.x;
	mov.u32 	%r2, %ctaid.x;
	shl.b32 	%r13, %r2, 7;
	add.s32 	%r36, %r13, %r1;
	setp.ge.u32 	%p1, %r36, %r11;
	mov.b32 	%r37, 0;
	@%p1 bra 	$L__BB3_3;
	cvta.to.global.u64 	%rd1, %rd2;
	mov.u32 	%r15, %nctaid.x;
	shl.b32 	%r4, %r15, 7;
	mov.b32 	%r37, 0;
$L__BB3_2:
	mul.wide.u32 	%rd4, %r36, 4;
	add.s64 	%rd5, %rd1, %rd4;
	ld.global.u32 	%r16, [%rd5];
	add.s32 	%r17, %r16, %r37;
	add.s32 	%r18, %r36, 64;
	mul.wide.u32 	%rd6, %r18, 4;
	add.s64 	%rd7, %rd1, %rd6;
	ld.global.u32 	%r19, [%rd7];
	add.s32 	%r37, %r17, %r19;
	add.s32 	%r36, %r36, %r4;
	setp.lt.u32 	%p2, %r36, %r11;
	@%p2 bra 	$L__BB3_2;
$L__BB3_3:
	shl.b32 	%r20, %r1, 2;
	mov.u32 	%r21, __smem;
	add.s32 	%r10, %r21, %r20;
	st.shared.u32 	[%r10], %r37;
	bar.sync 	0;
	setp.gt.u32 	%p3, %r1, 31;
	@%p3 bra 	$L__BB3_6;
	ld.volatile.shared.u32 	%r22, [%r10+128];
	add.s32 	%r23, %r22, %r37;
	st.volatile.shared.u32 	[%r10], %r23;
	ld.volatile.shared.u32 	%r24, [%r10+64];
	add.s32 	%r25, %r24, %r23;
	st.volatile.shared.u32 	[%r10], %r25;
	ld.volatile.shared.u32 	%r26, [%r10+32];
	add.s32 	%r27, %r26, %r25;
	st.volatile.shared.u32 	[%r10], %r27;
	ld.volatile.shared.u32 	%r28, [%r10+16];
	add.s32 	%r29, %r28, %r27;
	st.volatile.shared.u32 	[%r10], %r29;
	ld.volatile.shared.u32 	%r30, [%r10+8];
	add.s32 	%r31, %r30, %r29;
	st.volatile.shared.u32 	[%r10], %r31;
	ld.volatile.shared.u32 	%r32, [%r10+4];
	add.s32 	%r33, %r32, %r31;
	st.volatile.shared.u32 	[%r10], %r33;
	setp.ne.s32 	%p4, %r1, 0;
	@%p4 bra 	$L__BB3_6;
	ld.shared.u32 	%r34, [__smem];
	cvta.to.global.u64 	%rd8, %rd3;
	mul.wide.u32 	%rd9, %r2, 4;
	add.s64 	%rd10, %rd8, %rd9;
	st.global.u32 	[%rd10], %r34;
$L__BB3_6:
	ret;

}
	// .globl	_Z10sumreduce6IiLj32ELb1EEvPT_S1_j
.visible .entry _Z10sumreduce6IiLj32ELb1EEvPT_S1_j(
	.param .u64 .ptr .align 1 _Z10sumreduce6IiLj32ELb1EEvPT_S1_j_param_0,
	.param .u64 .ptr .align 1 _Z10sumreduce6IiLj32ELb1EEvPT_S1_j_param_1,
	.param .u32 _Z10sumreduce6IiLj32ELb1EEvPT_S1_j_param_2
)
{
	.reg .pred 	%p<5>;
	.reg .b32 	%r<36>;
	.reg .b64 	%rd<11>;

	ld.param.u64 	%rd2, [_Z10sumreduce6IiLj32ELb1EEvPT_S1_j_param_0];
	ld.param.u64 	%rd3, [_Z10sumreduce6IiLj32ELb1EEvPT_S1_j_param_1];
	ld.param.u32 	%r11, [_Z10sumreduce6IiLj32ELb1EEvPT_S1_j_param_2];
	mov.u32 	%r1, %tid.x;
	mov.u32 	%r2, %ctaid.x;
	shl.b32 	%r13, %r2, 6;
	add.s32 	%r34, %r13, %r1;
	setp.ge.u32 	%p1, %r34, %r11;
	mov.b32 	%r35, 0;
	@%p1 bra 	$L__BB4_3;
	cvta.to.global.u64 	%rd1, %rd2;
	mov.u32 	%r15, %nctaid.x;
	shl.b32 	%r4, %r15, 6;
	mov.b32 	%r35, 0;
$L__BB4_2:
	mul.wide.u32 	%rd4, %r34, 4;
	add.s64 	%rd5, %rd1, %rd4;
	ld.global.u32 	%r16, [%rd5];
	add.s32 	%r17, %r16, %r35;
	add.s32 	%r18, %r34, 32;
	mul.wide.u32 	%rd6, %r18, 4;
	add.s64 	%rd7, %rd1, %rd6;
	ld.global.u32 	%r19, [%rd7];
	add.s32 	%r35, %r17, %r19;
	add.s32 	%r34, %r34, %r4;
	setp.lt.u32 	%p2, %r34, %r11;
	@%p2 bra 	$L__BB4_2;
$L__BB4_3:
	shl.b32 	%r20, %r1, 2;
	mov.u32 	%r21, __smem;
	add.s32 	%r10, %r21, %r20;
	st.shared.u32 	[%r10], %r35;
	bar.sync 	0;
	setp.gt.u32 	%p3, %r1, 31;
	@%p3 bra 	$L__BB4_6;
	ld.volatile.shared.u32 	%r22, [%r10+64];
	add.s32 	%r23, %r22, %r35;
	st.volatile.shared.u32 	[%r10], %r23;
	ld.volatile.shared.u32 	%r24, [%r10+32];
	add.s32 	%r25, %r24, %r23;
	st.volatile.shared.u32 	[%r10], %r25;
	ld.volatile.shared.u32 	%r26, [%r10+16];
	add.s32 	%r27, %r26, %r25;
	st.volatile.shared.u32 	[%r10], %r27;
	ld.volatile.shared.u32 	%r28, [%r10+8];
	add.s32 	%r29, %r28, %r27;
	st.volatile.shared.u32 	[%r10], %r29;
	ld.volatile.shared.u32 	%r30, [%r10+4];
	add.s32 	%r31, %r30, %r29;
	st.volatile.shared.u32 	[%r10], %r31;
	setp.ne.s32 	%p4, %r1, 0;
	@%p4 bra 	$L__BB4_6;
	ld.shared.u32 	%r32, [__smem];
	cvta.to.global.u64 	%rd8, %rd3;
	mul.wide.u32 	%rd9, %r2, 4;
	add.s64 	%rd10, %rd8, %rd9;
	st.global.u32 	[%rd10], %r32;
$L__BB4_6:
	ret;

}
	// .globl	_Z10sumreduce6IiLj16ELb1EEvPT_S1_j
.visible .entry _Z10sumreduce6IiLj16ELb1EEvPT_S1_j(
	.param .u64 .ptr .align 1 _Z10sumreduce6IiLj16ELb1EEvPT_S1_j_param_0,
	.param .u64 .ptr .align 1 _Z10sumreduce6IiLj16ELb1EEvPT_S1_j_param_1,
	.param .u32 _Z10sumreduce6IiLj16ELb1EEvPT_S1_j_param_2
)
{
	.reg .pred 	%p<5>;
	.reg .b32 	%r<34>;
	.reg .b64 	%rd<11>;

	ld.param.u64 	%rd2, [_Z10sumreduce6IiLj16ELb1EEvPT_S1_j_param_0];
	ld.param.u64 	%rd3, [_Z10sumreduce6IiLj16ELb1EEvPT_S1_j_param_1];
	ld.param.u32 	%r11, [_Z10sumreduce6IiLj16ELb1EEvPT_S1_j_param_2];
	mov.u32 	%r1, %tid.x;
	mov.u32 	%r2, %ctaid.x;
	shl.b32 	%r13, %r2, 5;
	add.s32 	%r32, %r13, %r1;
	setp.ge.u32 	%p1, %r32, %r11;
	mov.b32 	%r33, 0;
	@%p1 bra 	$L__BB5_3;
	cvta.to.global.u64 	%rd1, %rd2;
	mov.u32 	%r15, %nctaid.x;
	shl.b32 	%r4, %r15, 5;
	mov.b32 	%r33, 0;
$L__BB5_2:
	mul.wide.u32 	%rd4, %r32, 4;
	add.s64 	%rd5, %rd1, %rd4;
	ld.global.u32 	%r16, [%rd5];
	add.s32 	%r17, %r16, %r33;
	add.s32 	%r18, %r32, 16;
	mul.wide.u32 	%rd6, %r18, 4;
	add.s64 	%rd7, %rd1, %rd6;
	ld.global.u32 	%r19, [%rd7];
	add.s32 	%r33, %r17, %r19;
	add.s32 	%r32, %r32, %r4;
	setp.lt.u32 	%p2, %r32, %r11;
	@%p2 bra 	$L__BB5_2;
$L__BB5_3:
	shl.b32 	%r20, %r1, 2;
	mov.u32 	%r21, __smem;
	add.s32 	%r10, %r21, %r20;
	st.shared.u32 	[%r10], %r33;
	bar.sync 	0;
	setp.gt.u32 	%p3, %r1, 31;
	@%p3 bra 	$L__BB5_6;
	ld.volatile.shared.u32 	%r22, [%r10+32];
	add.s32 	%r23, %r22, %r33;
	st.volatile.shared.u32 	[%r10], %r23;
	ld.volatile.shared.u32 	%r24, [%r10+16];
	add.s32 	%r25, %r24, %r23;
	st.volatile.shared.u32 	[%r10], %r25;
	ld.volatile.shared.u32 	%r26, [%r10+8];
	add.s32 	%r27, %r26, %r25;
	st.volatile.shared.u32 	[%r10], %r27;
	ld.volatile.shared.u32 	%r28, [%r10+4];
	add.s32 	%r29, %r28, %r27;
	st.volatile.shared.u32 	[%r10], %r29;
	setp.ne.s32 	%p4, %r1, 0;
	@%p4 bra 	$L__BB5_6;
	ld.shared.u32 	%r30, [__smem];
	cvta.to.global.u64 	%rd8, %rd3;
	mul.wide.u32 	%rd9, %r2, 4;
	add.s64 	%rd10, %rd8, %rd9;
	st.global.u32 	[%rd10], %r30;
$L__BB5_6:
	ret;

}
	// .globl	_Z10sumreduce6IiLj8ELb1EEvPT_S1_j
.visible .entry _Z10sumreduce6IiLj8ELb1EEvPT_S1_j(
	.param .u64 .ptr .align 1 _Z10sumreduce6IiLj8ELb1EEvPT_S1_j_param_0,
	.param .u64 .ptr .align 1 _Z10sumreduce6IiLj8ELb1EEvPT_S1_j_param_1,
	.param .u32 _Z10sumreduce6IiLj8ELb1EEvPT_S1_j_param_2
)
{
	.reg .pred 	%p<5>;
	.reg .b32 	%r<32>;
	.reg .b64 	%rd<11>;

	ld.param.u64 	%rd2, [_Z10sumreduce6IiLj8ELb1EEvPT_S1_j_param_0];
	ld.param.u64 	%rd3, [_Z10sumreduce6IiLj8ELb1EEvPT_S1_j_param_1];
	ld.param.u32 	%r11, [_Z10sumreduce6IiLj8ELb1EEvPT_S1_j_param_2];
	mov.u32 	%r1, %tid.x;
	mov.u32 	%r2, %ctaid.x;
	shl.b32 	%r13, %r2, 4;
	add.s32 	%r30, %r13, %r1;
	setp.ge.u32 	%p1, %r30, %r11;
	mov.b32 	%r31, 0;
	@%p1 bra 	$L__BB6_3;
	cvta.to.global.u64 	%rd1, %rd2;
	mov.u32 	%r15, %nctaid.x;
	shl.b32 	%r4, %r15, 4;
	mov.b32 	%r31, 0;
$L__BB6_2:
	mul.wide.u32 	%rd4, %r30, 4;
	add.s64 	%rd5, %rd1, %rd4;
	ld.global.u32 	%r16, [%rd5];
	add.s32 	%r17, %r16, %r31;
	add.s32 	%r18, %r30, 8;
	mul.wide.u32 	%rd6, %r18, 4;
	add.s64 	%rd7, %rd1, %rd6;
	ld.global.u32 	%r19, [%rd7];
	add.s32 	%r31, %r17, %r19;
	add.s32 	%r30, %r30, %r4;
	setp.lt.u32 	%p2, %r30, %r11;
	@%p2 bra 	$L__BB6_2;
$L__BB6_3:
	shl.b32 	%r20, %r1, 2;
	mov.u32 	%r21, __smem;
	add.s32 	%r10, %r21, %r20;
	st.shared.u32 	[%r10], %r31;
	bar.sync 	0;
	setp.gt.u32 	%p3, %r1, 31;
	@%p3 bra 	$L__BB6_6;
	ld.volatile.shared.u32 	%r22, [%r10+16];
	add.s32 	%r23, %r22, %r31;
	st.volatile.shared.u32 	[%r10], %r23;
	ld.volatile.shared.u32 	%r24, [%r10+8];
	add.s32 	%r25, %r24, %r23;
	st.volatile.shared.u32 	[%r10], %r25;
	ld.volatile.shared.u32 	%r26, [%r10+4];
	add.s32 	%r27, %r26, %r25;
	st.volatile.shared.u32 	[%r10], %r27;
	setp.ne.s32 	%p4, %r1, 0;
	@%p4 bra 	$L__BB6_6;
	ld.shared.u32 	%r28, [__smem];
	cvta.to.global.u64 	%rd8, %rd3;
	mul.wide.u32 	%rd9, %r2, 4;
	add.s64 	%rd10, %rd8, %rd9;
	st.global.u32 	[%rd10], %r28;
$L__BB6_6:
	ret;

}
	// .globl	_Z10sumreduce6IiLj4ELb1EEvPT_S1_j
.visible .entry _Z10sumreduce6IiLj4ELb1EEvPT_S1_j(
	.param .u64 .ptr .align 1 _Z10sumreduce6IiLj4ELb1EEvPT_S1_j_param_0,
	.param .u64 .ptr .align 1 _Z10sumreduce6IiLj4ELb1EEvPT_S1_j_param_1,
	.param .u32 _Z10sumreduce6IiLj4ELb1EEvPT_S1_j_param_2
)
{
	.reg .pred 	%p<5>;
	.reg .b32 	%r<30>;
	.reg .b64 	%rd<11>;

	ld.param.u64 	%rd2, [_Z10sumreduce6IiLj4ELb1EEvPT_S1_j_param_0];
	ld.param.u64 	%rd3, [_Z10sumreduce6IiLj4ELb1EEvPT_S1_j_param_1];
	ld.param.u32 	%r11, [_Z10sumreduce6IiLj4ELb1EEvPT_S1_j_param_2];
	mov.u32 	%r1, %tid.x;
	mov.u32 	%r2, %ctaid.x;
	shl.b32 	%r13, %r2, 3;
	add.s32 	%r28, %r13, %r1;
	setp.ge.u32 	%p1, %r28, %r11;
	mov.b32 	%r29, 0;
	@%p1 bra 	$L__BB7_3;
	cvta.to.global.u64 	%rd1, %rd2;
	mov.u32 	%r15, %nctaid.x;
	shl.b32 	%r4, %r15, 3;
	mov.b32 	%r29, 0;
$L__BB7_2:
	mul.wide.u32 	%rd4, %r28, 4;
	add.s64 	%rd5, %rd1, %rd4;
	ld.global.u32 	%r16, [%rd5];
	add.s32 	%r17, %r16, %r29;
	add.s32 	%r18, %r28, 4;
	mul.wide.u32 	%rd6, %r18, 4;
	add.s64 	%rd7, %rd1, %rd6;
	ld.global.u32 	%r19, [%rd7];
	add.s32 	%r29, %r17, %r19;
	add.s32 	%r28, %r28, %r4;
	setp.lt.u32 	%p2, %r28, %r11;
	@%p2 bra 	$L__BB7_2;
$L__BB7_3:
	shl.b32 	%r20, %r1, 2;
	mov.u32 	%r21, __smem;
	add.s32 	%r10, %r21, %r20;
	st.shared.u32 	[%r10], %r29;
	bar.sync 	0;
	setp.gt.u32 	%p3, %r1, 31;
	@%p3 bra 	$L__BB7_6;
	ld.volatile.shared.u32 	%r22, [%r10+8];
	add.s32 	%r23, %r22, %r29;
	st.volatile.shared.u32 	[%r10], %r23;
	ld.volatile.shared.u32 	%r24, [%r10+4];
	add.s32 	%r25, %r24, %r23;
	st.volatile.shared.u32 	[%r10], %r25;
	setp.ne.s32 	%p4, %r1, 0;
	@%p4 bra 	$L__BB7_6;
	ld.shared.u32 	%r26, [__smem];
	cvta.to.global.u64 	%rd8, %rd3;
	mul.wide.u32 	%rd9, %r2, 4;
	add.s64 	%rd10, %rd8, %rd9;
	st.global.u32 	[%rd10], %r26;
$L__BB7_6:
	ret;

}
	// .globl	_Z10sumreduce6IiLj2ELb1EEvPT_S1_j
.visible .entry _Z10sumreduce6IiLj2ELb1EEvPT_S1_j(
	.param .u64 .ptr .align 1 _Z10sumreduce6IiLj2ELb1EEvPT_S1_j_param_0,
	.param .u64 .ptr .align 1 _Z10sumreduce6IiLj2ELb1EEvPT_S1_j_param_1,
	.param .u32 _Z10sumreduce6IiLj2ELb1EEvPT_S1_j_param_2
)
{
	.reg .pred 	%p<5>;
	.reg .b32 	%r<28>;
	.reg .b64 	%rd<11>;

	ld.param.u64 	%rd2, [_Z10sumreduce6IiLj2ELb1EEvPT_S1_j_param_0];
	ld.param.u64 	%rd3, [_Z10sumreduce6IiLj2ELb1EEvPT_S1_j_param_1];
	ld.param.u32 	%r11, [_Z10sumreduce6IiLj2ELb1EEvPT_S1_j_param_2];
	mov.u32 	%r1, %tid.x;
	mov.u32 	%r2, %ctaid.x;
	shl.b32 	%r13, %r2, 2;
	add.s32 	%r26, %r13, %r1;
	setp.ge.u32 	%p1, %r26, %r11;
	mov.b32 	%r27, 0;
	@%p1 bra 	$L__BB8_3;
	cvta.to.global.u64 	%rd1, %rd2;
	mov.u32 	%r15, %nctaid.x;
	shl.b32 	%r4, %r15, 2;
	mov.b32 	%r27, 0;
$L__BB8_2:
	mul.wide.u32 	%rd4, %r26, 4;
	add.s64 	%rd5, %rd1, %rd4;
	ld.global.u32 	%r16, [%rd5];
	add.s32 	%r17, %r16, %r27;
	add.s32 	%r18, %r26, 2;
	mul.wide.u32 	%rd6, %r18, 4;
	add.s64 	%rd7, %rd1, %rd6;
	ld.global.u32 	%r19, [%rd7];
	add.s32 	%r27, %r17, %r19;
	add.s32 	%r26, %r26, %r4;
	setp.lt.u32 	%p2, %r26, %r11;
	@%p2 bra 	$L__BB8_2;
$L__BB8_3:
	shl.b32 	%r20, %r1, 2;
	mov.u32 	%r21, __smem;
	add.s32 	%r10, %r21, %r20;
	st.shared.u32 	[%r10], %r27;
	bar.sync 	0;
	setp.gt.u32 	%p3, %r1, 31;
	@%p3 bra 	$L__BB8_6;
	ld.volatile.shared.u32 	%r22, [%r10+4];
	add.s32 	%r23, %r22, %r27;
	st.volatile.shared.u32 	[%r10], %r23;
	setp.ne.s32 	%p4, %r1, 0;
	@%p4 bra 	$L__BB8_6;
	ld.shared.u32 	%r24, [__smem];
	cvta.to.global.u64 	%rd8, %rd3;
	mul.wide.u32 	%rd9, %r2, 4;
	add.s64 	%rd10, %rd8, %rd9;
	st.global.u32 	[%rd10], %r24;
$L__BB8_6:
	ret;

}
	// .globl	_Z10sumreduce6IiLj1ELb1EEvPT_S1_j
.visible .entry _Z10sumreduce6IiLj1ELb1EEvPT_S1_j(
	.param .u64 .ptr .align 1 _Z10sumreduce6IiLj1ELb1EEvPT_S1_j_param_0,
	.param .u64 .ptr .align 1 _Z10sumreduce6IiLj1ELb1EEvPT_S1_j_param_1,
	.param .u32 _Z10sumreduce6IiLj1ELb1EEvPT_S1_j_param_2
)
{
	.reg .pred 	%p<4>;
	.reg .b32 	%r<25>;
	.reg .b64 	%rd<9>;

	ld.param.u64 	%rd2, [_Z10sumreduce6IiLj1ELb1EEvPT_S1_j_param_0];
	ld.param.u64 	%rd3, [_Z10sumreduce6IiLj1ELb1EEvPT_S1_j_param_1];
	ld.param.u32 	%r10, [_Z10sumreduce6IiLj1ELb1EEvPT_S1_j_param_2];
	mov.u32 	%r1, %tid.x;
	mov.u32 	%r2, %ctaid.x;
	shl.b32 	%r12, %r2, 1;
	add.s32 	%r23, %r12, %r1;
	setp.ge.u32 	%p1, %r23, %r10;
	mov.b32 	%r24, 0;
	@%p1 bra 	$L__BB9_3;
	mov.u32 	%r14, %nctaid.x;
	shl.b32 	%r4, %r14, 1;
	cvta.to.global.u64 	%rd1, %rd2;
	mov.b32 	%r24, 0;
$L__BB9_2:
	mul.wide.u32 	%rd4, %r23, 4;
	add.s64 	%rd5, %rd1, %rd4;
	ld.global.u32 	%r15, [%rd5];
	add.s32 	%r16, %r15, %r24;
	ld.global.u32 	%r17, [%rd5+4];
	add.s32 	%r24, %r16, %r17;
	add.s32 	%r23, %r23, %r4;
	setp.lt.u32 	%p2, %r23, %r10;
	@%p2 bra 	$L__BB9_2;
$L__BB9_3:
	shl.b32 	%r18, %r1, 2;
	mov.u32 	%r19, __smem;
	add.s32 	%r20, %r19, %r18;
	st.shared.u32 	[%r20], %r24;
	bar.sync 	0;
	setp.ne.s32 	%p3, %r1, 0;
	@%p3 bra 	$L__BB9_5;
	ld.shared.u32 	%r21, [__smem];
	cvta.to.global.u64 	%rd6, %rd3;
	mul.wide.u32 	%rd7, %r2, 4;
	add.s64 	%rd8, %rd6, %rd7;
	st.global.u32 	[%rd8], %r21;
$L__BB9_5:
	ret;

}
	// .globl	_Z10sumreduce6IiLj512ELb0EEvPT_S1_j
.visible .entry _Z10sumreduce6IiLj512ELb0EEvPT_S1_j(
	.param .u64 .ptr .align 1 _Z10sumreduce6IiLj512ELb0EEvPT_S1_j_param_0,
	.param .u64 .ptr .align 1 _Z10sumreduce6IiLj512ELb0EEvPT_S1_j_param_1,
	.param .u32 _Z10sumreduce6IiLj512ELb0EEvPT_S1_j_param_2
)
{
	.reg .pred 	%p<9>;
	.reg .b32 	%r<52>;
	.reg .b64 	%rd<11>;

	ld.param.u64 	%rd3, [_Z10sumreduce6IiLj512ELb0EEvPT_S1_j_param_0];
	ld.param.u64 	%rd2, [_Z10sumreduce6IiLj512ELb0EEvPT_S1_j_param_1];
	ld.param.u32 	%r20, [_Z10sumreduce6IiLj512ELb0EEvPT_S1_j_param_2];
	cvta.to.global.u64 	%rd1, %rd3;
	mov.u32 	%r1, %tid.x;
	mov.u32 	%r2, %ctaid.x;
	shl.b32 	%r22, %r2, 10;
	or.b32  	%r46, %r22, %r1;
	setp.ge.u32 	%p1, %r46, %r20;
	mov.b32 	%r45, 0;
	@%p1 bra 	$L__BB10_5;
	mov.u32 	%r24, %nctaid.x;
	shl.b32 	%r4, %r24, 10;
	mov.b32 	%r45, 0;
$L__BB10_2:
	mul.wide.u32 	%rd4, %r46, 4;
	add.s64 	%rd5, %rd1, %rd4;
	ld.global.u32 	%r25, [%rd5];
	add.s32 	%r45, %r25, %r45;
	add.s32 	%r8, %r46, 512;
	setp.ge.u32 	%p2, %r8, %r20;
	@%p2 bra 	$L__BB10_4;
	mul.wide.u32 	%rd6, %r8, 4;
	add.s64 	%rd7, %rd1, %rd6;
	ld.global.u32 	%r26, [%rd7];
	add.s32 	%r45, %r26, %r45;
$L__BB10_4:
	add.s32 	%r46, %r46, %r4;
	setp.lt.u32 	%p3, %r46, %r20;
	@%p3 bra 	$L__BB10_2;
$L__BB10_5:
	shl.b32 	%r27, %r1, 2;
	mov.u32 	%r28, __smem;
	add.s32 	%r13, %r28, %r27;
	st.shared.u32 	[%r13], %r45;
	bar.sync 	0;
	setp.gt.u32 	%p4, %r1, 255;
	@%p4 bra 	$L__BB10_7;
	ld.shared.u32 	%r29, [%r13+1024];
	add.s32 	%r45, %r29, %r45;
	st.shared.u32 	[%r13], %r45;
$L__BB10_7:
	bar.sync 	0;
	setp.gt.u32 	%p5, %r1, 127;
	@%p5 bra 	$L__BB10_9;
	ld.shared.u32 	%r30, [%r13+512];
	add.s32 	%r45, %r30, %r45;
	st.shared.u32 	[%r13], %r45;
$L__BB10_9:
	bar.sync 	0;
	setp.gt.u32 	%p6, %r1, 63;
	@%p6 bra 	$L__BB10_11;
	ld.shared.u32 	%r31, [%r13+256];
	add.s32 	%r45, %r31, %r45;
	st.shared.u32 	[%r13], %r45;
$L__BB10_11:
	bar.sync 	0;
	setp.gt.u32 	%p7, %r1, 31;
	@%p7 bra 	$L__BB10_14;
	ld.volatile.shared.u32 	%r32, [%r13+128];
	add.s32 	%r33, %r32, %r45;
	st.volatile.shared.u32 	[%r13], %r33;
	ld.volatile.shared.u32 	%r34, [%r13+64];
	add.s32 	%r35, %r34, %r33;
	st.volatile.shared.u32 	[%r13], %r35;
	ld.volatile.shared.u32 	%r36, [%r13+32];
	add.s32 	%r37, %r36, %r35;
	st.volatile.shared.u32 	[%r13], %r37;
	ld.volatile.shared.u32 	%r38, [%r13+16];
	add.s32 	%r39, %r38, %r37;
	st.volatile.shared.u32 	[%r13], %r39;
	ld.volatile.shared.u32 	%r40, [%r13+8];
	add.s32 	%r41, %r40, %r39;
	st.volatile.shared.u32 	[%r13], %r41;
	ld.volatile.shared.u32 	%r42, [%r13+4];
	add.s32 	%r43, %r42, %r41;
	st.volatile.shared.u32 	[%r13], %r43;
	setp.ne.s32 	%p8, %r1, 0;
	@%p8 bra 	$L__BB10_14;
	ld.shared.u32 	%r44, [__smem];
	cvta.to.global.u64 	%rd8, %rd2;
	mul.wide.u32 	%rd9, %r2, 4;
	add.s64 	%rd10, %rd8, %rd9;
	st.global.u32 	[%rd10], %r44;
$L__BB10_14:
	ret;

}
	// .globl	_Z10sumreduce6IiLj256ELb0EEvPT_S1_j
.visible .entry _Z10sumreduce6IiLj256ELb0EEvPT_S1_j(
	.param .u64 .ptr .align 1 _Z10sumreduce6IiLj256ELb0EEvPT_S1_j_param_0,
	.param .u64 .ptr .align 1 _Z10sumreduce6IiLj256ELb0EEvPT_S1_j_param_1,
	.param .u32 _Z10sumreduce6IiLj256ELb0EEvPT_S1_j_param_2
)
{
	.reg .pred 	%p<8>;
	.reg .b32 	%r<48>;
	.reg .b64 	%rd<11>;

	ld.param.u64 	%rd3, [_Z10sumreduce6IiLj256ELb0EEvPT_S1_j_param_0];
	ld.param.u64 	%rd2, [_Z10sumreduce6IiLj256ELb0EEvPT_S1_j_param_1];
	ld.param.u32 	%r18, [_Z10sumreduce6IiLj256ELb0EEvPT_S1_j_param_2];
	cvta.to.global.u64 	%rd1, %rd3;
	mov.u32 	%r1, %tid.x;
	mov.u32 	%r2, %ctaid.x;
	shl.b32 	%r20, %r2, 9;
	add.s32 	%r43, %r20, %r1;
	setp.ge.u32 	%p1, %r43, %r18;
	mov.b32 	%r42, 0;
	@%p1 bra 	$L__BB11_5;
	mov.u32 	%r22, %nctaid.x;
	shl.b32 	%r4, %r22, 9;
	mov.b32 	%r42, 0;
$L__BB11_2:
	mul.wide.u32 	%rd4, %r43, 4;
	add.s64 	%rd5, %rd1, %rd4;
	ld.global.u32 	%r23, [%rd5];
	add.s32 	%r42, %r23, %r42;
	add.s32 	%r8, %r43, 256;
	setp.ge.u32 	%p2, %r8, %r18;
	@%p2 bra 	$L__BB11_4;
	mul.wide.u32 	%rd6, %r8, 4;
	add.s64 	%rd7, %rd1, %rd6;
	ld.global.u32 	%r24, [%rd7];
	add.s32 	%r42, %r24, %r42;
$L__BB11_4:
	add.s32 	%r43, %r43, %r4;
	setp.lt.u32 	%p3, %r43, %r18;
	@%p3 bra 	$L__BB11_2;
$L__BB11_5:
	shl.b32 	%r25, %r1, 2;
	mov.u32 	%r26, __smem;
	add.s32 	%r13, %r26, %r25;
	st.shared.u32 	[%r13], %r42;
	bar.sync 	0;
	setp.gt.u32 	%p4, %r1, 127;
	@%p4 bra 	$L__BB11_7;
	ld.shared.u32 	%r27, [%r13+512];
	add.s32 	%r42, %r27, %r42;
	st.shared.u32 	[%r13], %r42;
$L__BB11_7:
	bar.sync 	0;
	setp.gt.u32 	%p5, %r1, 63;
	@%p5 bra 	$L__BB11_9;
	ld.shared.u32 	%r28, [%r13+256];
	add.s32 	%r42, %r28, %r42;
	st.shared.u32 	[%r13], %r42;
$L__BB11_9:
	bar.sync 	0;
	setp.gt.u32 	%p6, %r1, 31;
	@%p6 bra 	$L__BB11_12;
	ld.volatile.shared.u32 	%r29, [%r13+128];
	add.s32 	%r30, %r29, %r42;
	st.volatile.shared.u32 	[%r13], %r30;
	ld.volatile.shared.u32 	%r31, [%r13+64];
	add.s32 	%r32, %r31, %r30;
	st.volatile.shared.u32 	[%r13], %r32;
	ld.volatile.shared.u32 	%r33, [%r13+32];
	add.s32 	%r34, %r33, %r32;
	st.volatile.shared.u32 	[%r13], %r34;
	ld.volatile.shared.u32 	%r35, [%r13+16];
	add.s32 	%r36, %r35, %r34;
	st.volatile.shared.u32 	[%r13], %r36;
	ld.volatile.shared.u32 	%r37, [%r13+8];
	add.s32 	%r38, %r37, %r36;
	st.volatile.shared.u32 	[%r13], %r38;
	ld.volatile.shared.u32 	%r39, [%r13+4];
	add.s32 	%r40, %r39, %r38;
	st.volatile.shared.u32 	[%r13], %r40;
	setp.ne.s32 	%p7, %r1, 0;
	@%p7 bra 	$L__BB11_12;
	ld.shared.u32 	%r41, [__smem];
	cvta.to.global.u64 	%rd8, %rd2;
	mul.wide.u32 	%rd9, %r2, 4;
	add.s64 	%rd10, %rd8, %rd9;
	st.global.u32 	[%rd10], %r41;
$L__BB11_12:
	ret;

}
	// .globl	_Z10sumreduce6IiLj128ELb0EEvPT_S1_j
.visible .entry _Z10sumreduce6IiLj128ELb0EEvPT_S1_j(
	.param .u64 .ptr .align 1 _Z10sumreduce6IiLj128ELb0EEvPT_S1_j_param_0,
	.param .u64 .ptr .align 1 _Z10sumreduce6IiLj128ELb0EEvPT_S1_j_param_1,
	.param .u32 _Z10sumreduce6IiLj128ELb0EEvPT_S1_j_param_2
)
{
	.reg .pred 	%p<7>;
	.reg .b32 	%r<44>;
	.reg .b64 	%rd<11>;

	ld.param.u64 	%rd3, [_Z10sumreduce6IiLj128ELb0EEvPT_S1_j_param_0];
	ld.param.u64 	%rd2, [_Z10sumreduce6IiLj128ELb0EEvPT_S1_j_param_1];
	ld.param.u32 	%r16, [_Z10sumreduce6IiLj128ELb0EEvPT_S1_j_param_2];
	cvta.to.global.u64 	%rd1, %rd3;
	mov.u32 	%r1, %tid.x;
	mov.u32 	%r2, %ctaid.x;
	shl.b32 	%r18, %r2, 8;
	add.s32 	%r40, %r18, %r1;
	setp.ge.u32 	%p1, %r40, %r16;
	mov.b32 	%r39, 0;
	@%p1 bra 	$L__BB12_5;
	mov.u32 	%r20, %nctaid.x;
	shl.b32 	%r4, %r20, 8;
	mov.b32 	%r39, 0;
$L__BB12_2:
	mul.wide.u32 	%rd4, %r40, 4;
	add.s64 	%rd5, %rd1, %rd4;
	ld.global.u32 	%r21, [%rd5];
	add.s32 	%r39, %r21, %r39;
	add.s32 	%r8, %r40, 128;
	setp.ge.u32 	%p2, %r8, %r16;
	@%p2 bra 	$L__BB12_4;
	mul.wide.u32 	%rd6, %r8, 4;
	add.s64 	%rd7, %rd1, %rd6;
	ld.global.u32 	%r22, [%rd7];
	add.s32 	%r39, %r22, %r39;
$L__BB12_4:
	add.s32 	%r40, %r40, %r4;
	setp.lt.u32 	%p3, %r40, %r16;
	@%p3 bra 	$L__BB12_2;
$L__BB12_5:
	shl.b32 	%r23, %r1, 2;
	mov.u32 	%r24, __smem;
	add.s32 	%r13, %r24, %r23;
	st.shared.u32 	[%r13], %r39;
	bar.sync 	0;
	setp.gt.u32 	%p4, %r1, 63;
	@%p4 bra 	$L__BB12_7;
	ld.shared.u32 	%r25, [%r13+256];
	add.s32 	%r39, %r25, %r39;
	st.shared.u32 	[%r13], %r39;
$L__BB12_7:
	bar.sync 	0;
	setp.gt.u32 	%p5, %r1, 31;
	@%p5 bra 	$L__BB12_10;
	ld.volatile.shared.u32 	%r26, [%r13+128];
	add.s32 	%r27, %r26, %r39;
	st.volatile.shared.u32 	[%r13], %r27;
	ld.volatile.shared.u32 	%r28, [%r13+64];
	add.s32 	%r29, %r28, %r27;
	st.volatile.shared.u32 	[%r13], %r29;
	ld.volatile.shared.u32 	%r30, [%r13+32];
	add.s32 	%r31, %r30, %r29;
	st.volatile.shared.u32 	[%r13], %r31;
	ld.volatile.shared.u32 	%r32, [%r13+16];
	add.s32 	%r33, %r32, %r31;
	st.volatile.shared.u32 	[%r13], %r33;
	ld.volatile.shared.u32 	%r34, [%r13+8];
	add.s32 	%r35, %r34, %r33;
	st.volatile.shared.u32 	[%r13], %r35;
	ld.volatile.shared.u32 	%r36, [%r13+4];
	add.s32 	%r37, %r36, %r35;
	st.volatile.shared.u32 	[%r13], %r37;
	setp.ne.s32 	%p6, %r1, 0;
	@%p6 bra 	$L__BB12_10;
	ld.shared.u32 	%r38, [__smem];
	cvta.to.global.u64 	%rd8, %rd2;
	mul.wide.u32 	%rd9, %r2, 4;
	add.s64 	%rd10, %rd8, %rd9;
	st.global.u32 	[%rd10], %r38;
$L__BB12_10:
	ret;

}
	// .globl	_Z10sumreduce6IiLj64ELb0EEvPT_S1_j
.visible .entry _Z10sumreduce6IiLj64ELb0EEvPT_S1_j(
	.param .u64 .ptr .align 1 _Z10sumreduce6IiLj64ELb0EEvPT_S1_j_param_0,
	.param .u64 .ptr .align 1 _Z10sumreduce6IiLj64ELb0EEvPT_S1_j_param_1,
	.param .u32 _Z10sumreduce6IiLj64ELb0EEvPT_S1_j_param_2
)
{
	.reg .pred 	%p<6>;
	.reg .b32 	%r<40>;
	.reg .b64 	%rd<11>;

	ld.param.u64 	%rd3, [_Z10sumreduce6IiLj64ELb0EEvPT_S1_j_param_0];
	ld.param.u64 	%rd2, [_Z10sumreduce6IiLj64ELb0EEvPT_S1_j_param_1];
	ld.param.u32 	%r14, [_Z10sumreduce6IiLj64ELb0EEvPT_S1_j_param_2];
	cvta.to.global.u64 	%rd1, %rd3;
	mov.u32 	%r1, %tid.x;
	mov.u32 	%r2, %ctaid.x;
	shl.b32 	%r16, %r2, 7;
	add.s32 	%r37, %r16, %r1;
	setp.ge.u32 	%p1, %r37, %r14;
	mov.b32 	%r36, 0;
	@%p1 bra 	$L__BB13_5;
	mov.u32 	%r18, %nctaid.x;
	shl.b32 	%r4, %r18, 7;
	mov.b32 	%r36, 0;
$L__BB13_2:
	mul.wide.u32 	%rd4, %r37, 4;
	add.s64 	%rd5, %rd1, %rd4;
	ld.global.u32 	%r19, [%rd5];
	add.s32 	%r36, %r19, %r36;
	add.s32 	%r8, %r37, 64;
	setp.ge.u32 	%p2, %r8, %r14;
	@%p2 bra 	$L__BB13_4;
	mul.wide.u32 	%rd6, %r8, 4;
	add.s64 	%rd7, %rd1, %rd6;
	ld.global.u32 	%r20, [%rd7];
	add.s32 	%r36, %r20, %r36;
$L__BB13_4:
	add.s32 	%r37, %r37, %r4;
	setp.lt.u32 	%p3, %r37, %r14;
	@%p3 bra 	$L__BB13_2;
$L__BB13_5:
	shl.b32 	%r21, %r1, 2;
	mov.u32 	%r22, __smem;
	add.s32 	%r13, %r22, %r21;
	st.shared.u32 	[%r13], %r36;
	bar.sync 	0;
	setp.gt.u32 	%p4, %r1, 31;
	@%p4 bra 	$L__BB13_8;
	ld.volatile.shared.u32 	%r23, [%r13+128];
	add.s32 	%r24, %r23, %r36;
	st.volatile.shared.u32 	[%r13], %r24;
	ld.volatile.shared.u32 	%r25, [%r13+64];
	add.s32 	%r26, %r25, %r24;
	st.volatile.shared.u32 	[%r13], %r26;
	ld.volatile.shared.u32 	%r27, [%r13+32];
	add.s32 	%r28, %r27, %r26;
	st.volatile.shared.u32 	[%r13], %r28;
	ld.volatile.shared.u32 	%r29, [%r13+16];
	add.s32 	%r30, %r29, %r28;
	st.volatile.shared.u32 	[%r13], %r30;
	ld.volatile.shared.u32 	%r31, [%r13+8];
	add.s32 	%r32, %r31, %r30;
	st.volatile.shared.u32 	[%r13], %r32;
	ld.volatile.shared.u32 	%r33, [%r13+4];
	add.s32 	%r34, %r33, %r32;
	st.volatile.shared.u32 	[%r13], %r34;
	setp.ne.s32 	%p5, %r1, 0;
	@%p5 bra 	$L__BB13_8;
	ld.shared.u32 	%r35, [__smem];
	cvta.to.global.u64 	%rd8, %rd2;
	mul.wide.u32 	%rd9, %r2, 4;
	add.s64 	%rd10, %rd8, %rd9;
	st.global.u32 	[%rd10], %r35;
$L__BB13_8:
	ret;

}
	// .globl	_Z10sumreduce6IiLj32ELb0EEvPT_S1_j
.visible .entry _Z10sumreduce6IiLj32ELb0EEvPT_S1_j(
	.param .u64 .ptr .align 1 _Z10sumreduce6IiLj32ELb0EEvPT_S1_j_param_0,
	.param .u64 .ptr .align 1 _Z10sumreduce6IiLj32ELb0EEvPT_S1_j_param_1,
	.param .u32 _Z10sumreduce6IiLj32ELb0EEvPT_S1_j_param_2
)
{
	.reg .pred 	%p<6>;
	.reg .b32 	%r<38>;
	.reg .b64 	%rd<11>;

	ld.param.u64 	%rd3, [_Z10sumreduce6IiLj32ELb0EEvPT_S1_j_param_0];
	ld.param.u64 	%rd2, [_Z10sumreduce6IiLj32ELb0EEvPT_S1_j_param_1];
	ld.param.u32 	%r14, [_Z10sumreduce6IiLj32ELb0EEvPT_S1_j_param_2];
	cvta.to.global.u64 	%rd1, %rd3;
	mov.u32 	%r1, %tid.x;
	mov.u32 	%r2, %ctaid.x;
	shl.b32 	%r16, %r2, 6;
	add.s32 	%r35, %r16, %r1;
	setp.ge.u32 	%p1, %r35, %r14;
	mov.b32 	%r34, 0;
	@%p1 bra 	$L__BB14_5;
	mov.u32 	%r18, %nctaid.x;
	shl.b32 	%r4, %r18, 6;
	mov.b32 	%r34, 0;
$L__BB14_2:
	mul.wide.u32 	%rd4, %r35, 4;
	add.s64 	%rd5, %rd1, %rd4;
	ld.global.u32 	%r19, [%rd5];
	add.s32 	%r34, %r19, %r34;
	add.s32 	%r8, %r35, 32;
	setp.ge.u32 	%p2, %r8, %r14;
	@%p2 bra 	$L__BB14_4;
	mul.wide.u32 	%rd6, %r8, 4;
	add.s64 	%rd7, %rd1, %rd6;
	ld.global.u32 	%r20, [%rd7];
	add.s32 	%r34, %r20, %r34;
$L__BB14_4:
	add.s32 	%r35, %r35, %r4;
	setp.lt.u32 	%p3, %r35, %r14;
	@%p3 bra 	$L__BB14_2;
$L__BB14_5:
	shl.b32 	%r21, %r1, 2;
	mov.u32 	%r22, __smem;
	add.s32 	%r13, %r22, %r21;
	st.shared.u32 	[%r13], %r34;
	bar.sync 	0;
	setp.gt.u32 	%p4, %r1, 31;
	@%p4 bra 	$L__BB14_8;
	ld.volatile.shared.u32 	%r23, [%r13+64];
	add.s32 	%r24, %r23, %r34;
	st.volatile.shared.u32 	[%r13], %r24;
	ld.volatile.shared.u32 	%r25, [%r13+32];
	add.s32 	%r26, %r25, %r24;
	st.volatile.shared.u32 	[%r13], %r26;
	ld.volatile.shared.u32 	%r27, [%r13+16];
	add.s32 	%r28, %r27, %r26;
	st.volatile.shared.u32 	[%r13], %r28;
	ld.volatile.shared.u32 	%r29, [%r13+8];
	add.s32 	%r30, %r29, %r28;
	st.volatile.shared.u32 	[%r13], %r30;
	ld.volatile.shared.u32 	%r31, [%r13+4];
	add.s32 	%r32, %r31, %r30;
	st.volatile.shared.u32 	[%r13], %r32;
	setp.ne.s32 	%p5, %r1, 0;
	@%p5 bra 	$L__BB14_8;
	ld.shared.u32 	%r33, [__smem];
	cvta.to.global.u64 	%rd8, %rd2;
	mul.wide.u32 	%rd9, %r2, 4;
	add.s64 	%rd10, %rd8, %rd9;
	st.global.u32 	[%rd10], %r33;
$L__BB14_8:
	ret;

}
	// .globl	_Z10sumreduce6IiLj16ELb0EEvPT_S1_j
.visible .entry _Z10sumreduce6IiLj16ELb0EEvPT_S1_j(
	.param .u64 .ptr .align 1 _Z10sumreduce6IiLj16ELb0EEvPT_S1_j_param_0,
	.param .u64 .ptr .align 1 _Z10sumreduce6IiLj16ELb0EEvPT_S1_j_param_1,
	.param .u32 _Z10sumreduce6IiLj16ELb0EEvPT_S1_j_param_2
)
{
	.reg .pred 	%p<6>;
	.reg .b32 	%r<36>;
	.reg .b64 	%rd<11>;

	ld.param.u64 	%rd3, [_Z10sumreduce6IiLj16ELb0EEvPT_S1_j_param_0];
	ld.param.u64 	%rd2, [_Z10sumreduce6IiLj16ELb0EEvPT_S1_j_param_1];
	ld.param.u32 	%r14, [_Z10sumreduce6IiLj16ELb0EEvPT_S1_j_param_2];
	cvta.to.global.u64 	%rd1, %rd3;
	mov.u32 	%r1, %tid.x;
	mov.u32 	%r2, %ctaid.x;
	shl.b32 	%r16, %r2, 5;
	add.s32 	%r33, %r16, %r1;
	setp.ge.u32 	%p1, %r33, %r14;
	mov.b32 	%r32, 0;
	@%p1 bra 	$L__BB15_5;
	mov.u32 	%r18, %nctaid.x;
	shl.b32 	%r4, %r18, 5;
	mov.b32 	%r32, 0;
$L__BB15_2:
	mul.wide.u32 	%rd4, %r33, 4;
	add.s64 	%rd5, %rd1, %rd4;
	ld.global.u32 	%r19, [%rd5];
	add.s32 	%r32, %r19, %r32;
	add.s32 	%r8, %r33, 16;
	setp.ge.u32 	%p2, %r8, %r14;
	@%p2 bra 	$L__BB15_4;
	mul.wide.u32 	%rd6, %r8, 4;
	add.s64 	%rd7, %rd1, %rd6;
	ld.global.u32 	%r20, [%rd7];
	add.s32 	%r32, %r20, %r32;
$L__BB15_4:
	add.s32 	%r33, %r33, %r4;
	setp.lt.u32 	%p3, %r33, %r14;
	@%p3 bra 	$L__BB15_2;
$L__BB15_5:
	shl.b32 	%r21, %r1, 2;
	mov.u32 	%r22, __smem;
	add.s32 	%r13, %r22, %r21;
	st.shared.u32 	[%r13], %r32;
	bar.sync 	0;
	setp.gt.u32 	%p4, %r1, 31;
	@%p4 bra 	$L__BB15_8;
	ld.volatile.shared.u32 	%r23, [%r13+32];
	add.s32 	%r24, %r23, %r32;
	st.volatile.shared.u32 	[%r13], %r24;
	ld.volatile.shared.u32 	%r25, [%r13+16];
	add.s32 	%r26, %r25, %r24;
	st.volatile.shared.u32 	[%r13], %r26;
	ld.volatile.shared.u32 	%r27, [%r13+8];
	add.s32 	%r28, %r27, %r26;
	st.volatile.shared.u32 	[%r13], %r28;
	ld.volatile.shared.u32 	%r29, [%r13+4];
	add.s32 	%r30, %r29, %r28;
	st.volatile.shared.u32 	[%r13], %r30;
	setp.ne.s32 	%p5, %r1, 0;
	@%p5 bra 	$L__BB15_8;
	ld.shared.u32 	%r31, [__smem];
	cvta.to.global.u64 	%rd8, %rd2;
	mul.wide.u32 	%rd9, %r2, 4;
	add.s64 	%rd10, %rd8, %rd9;
	st.global.u32 	[%rd10], %r31;
$L__BB15_8:
	ret;

}
	// .globl	_Z10sumreduce6IiLj8ELb0EEvPT_S1_j
.visible .entry _Z10sumreduce6IiLj8ELb0EEvPT_S1_j(
	.param .u64 .ptr .align 1 _Z10sumreduce6IiLj8ELb0EEvPT_S1_j_param_0,
	.param .u64 .ptr .align 1 _Z10sumreduce6IiLj8ELb0EEvPT_S1_j_param_1,
	.param .u32 _Z10sumreduce6IiLj8ELb0EEvPT_S1_j_param_2
)
{
	.reg .pred 	%p<6>;
	.reg .b32 	%r<34>;
	.reg .b64 	%rd<11>;

	ld.param.u64 	%rd3, [_Z10sumreduce6IiLj8ELb0EEvPT_S1_j_param_0];
	ld.param.u64 	%rd2, [_Z10sumreduce6IiLj8ELb0EEvPT_S1_j_param_1];
	ld.param.u32 	%r14, [_Z10sumreduce6IiLj8ELb0EEvPT_S1_j_param_2];
	cvta.to.global.u64 	%rd1, %rd3;
	mov.u32 	%r1, %tid.x;
	mov.u32 	%r2, %ctaid.x;
	shl.b32 	%r16, %r2, 4;
	add.s32 	%r31, %r16, %r1;
	setp.ge.u32 	%p1, %r31, %r14;
	mov.b32 	%r30, 0;
	@%p1 bra 	$L__BB16_5;
	mov.u32 	%r18, %nctaid.x;
	shl.b32 	%r4, %r18, 4;
	mov.b32 	%r30, 0;
$L__BB16_2:
	mul.wide.u32 	%rd4, %r31, 4;
	add.s64 	%rd5, %rd1, %rd4;
	ld.global.u32 	%r19, [%rd5];
	add.s32 	%r30, %r19, %r30;
	add.s32 	%r8, %r31, 8;
	setp.ge.u32 	%p2, %r8, %r14;
	@%p2 bra 	$L__BB16_4;
	mul.wide.u32 	%rd6, %r8, 4;
	add.s64 	%rd7, %rd1, %rd6;
	ld.global.u32 	%r20, [%rd7];
	add.s32 	%r30, %r20, %r30;
$L__BB16_4:
	add.s32 	%r31, %r31, %r4;
	setp.lt.u32 	%p3, %r31, %r14;
	@%p3 bra 	$L__BB16_2;
$L__BB16_5:
	shl.b32 	%r21, %r1, 2;
	mov.u32 	%r22, __smem;
	add.s32 	%r13, %r22, %r21;
	st.shared.u32 	[%r13], %r30;
	bar.sync 	0;
	setp.gt.u32 	%p4, %r1, 31;
	@%p4 bra 	$L__BB16_8;
	ld.volatile.shared.u32 	%r23, [%r13+16];
	add.s32 	%r24, %r23, %r30;
	st.volatile.shared.u32 	[%r13], %r24;
	ld.volatile.shared.u32 	%r25, [%r13+8];
	add.s32 	%r26, %r25, %r24;
	st.volatile.shared.u32 	[%r13], %r26;
	ld.volatile.shared.u32 	%r27, [%r13+4];
	add.s32 	%r28, %r27, %r26;
	st.volatile.shared.u32 	[%r13], %r28;
	setp.ne.s32 	%p5, %r1, 0;
	@%p5 bra 	$L__BB16_8;
	ld.shared.u32 	%r29, [__smem];
	cvta.to.global.u64 	%rd8, %rd2;
	mul.wide.u32 	%rd9, %r2, 4;
	add.s64 	%rd10, %rd8, %rd9;
	st.global.u32 	[%rd10], %r29;
$L__BB16_8:
	ret;

}
	// .globl	_Z10sumreduce6IiLj4ELb0EEvPT_S1_j
.visible .entry _Z10sumreduce6IiLj4ELb0EEvPT_S1_j(
	.param .u64 .ptr .align 1 _Z10sumreduce6IiLj4ELb0EEvPT_S1_j_param_0,
	.param .u64 .ptr .align 1 _Z10sumreduce6IiLj4ELb0EEvPT_S1_j_param_1,
	.param .u32 _Z10sumreduce6IiLj4ELb0EEvPT_S1_j_param_2
)
{
	.reg .pred 	%p<6>;
	.reg .b32 	%r<32>;
	.reg .b64 	%rd<11>;

	ld.param.u64 	%rd3, [_Z10sumreduce6IiLj4ELb0EEvPT_S1_j_param_0];
	ld.param.u64 	%rd2, [_Z10sumreduce6IiLj4ELb0EEvPT_S1_j_param_1];
	ld.param.u32 	%r14, [_Z10sumreduce6IiLj4ELb0EEvPT_S1_j_param_2];
	cvta.to.global.u64 	%rd1, %rd3;
	mov.u32 	%r1, %tid.x;
	mov.u32 	%r2, %ctaid.x;
	shl.b32 	%r16, %r2, 3;
	add.s32 	%r29, %r16, %r1;
	setp.ge.u32 	%p1, %r29, %r14;
	mov.b32 	%r28, 0;
	@%p1 bra 	$L__BB17_5;
	mov.u32 	%r18, %nctaid.x;
	shl.b32 	%r4, %r18, 3;
	mov.b32 	%r28, 0;
$L__BB17_2:
	mul.wide.u32 	%rd4, %r29, 4;
	add.s64 	%rd5, %rd1, %rd4;
	ld.global.u32 	%r19, [%rd5];
	add.s32 	%r28, %r19, %r28;
	add.s32 	%r8, %r29, 4;
	setp.ge.u32 	%p2, %r8, %r14;
	@%p2 bra 	$L__BB17_4;
	mul.wide.u32 	%rd6, %r8, 4;
	add.s64 	%rd7, %rd1, %rd6;
	ld.global.u32 	%r20, [%rd7];
	add.s32 	%r28, %r20, %r28;
$L__BB17_4:
	add.s32 	%r29, %r29, %r4;
	setp.lt.u32 	%p3, %r29, %r14;
	@%p3 bra 	$L__BB17_2;
$L__BB17_5:
	shl.b32 	%r21, %r1, 2;
	mov.u32 	%r22, __smem;
	add.s32 	%r13, %r22, %r21;
	st.shared.u32 	[%r13], %r28;
	bar.sync 	0;
	setp.gt.u32 	%p4, %r1, 31;
	@%p4 bra 	$L__BB17_8;
	ld.volatile.shared.u32 	%r23, [%r13+8];
	add.s32 	%r24, %r23, %r28;
	st.volatile.shared.u32 	[%r13], %r24;
	ld.volatile.shared.u32 	%r25, [%r13+4];
	add.s32 	%r26, %r25, %r24;
	st.volatile.shared.u32 	[%r13], %r26;
	setp.ne.s32 	%p5, %r1, 0;
	@%p5 bra 	$L__BB17_8;
	ld.shared.u32 	%r27, [__smem];
	cvta.to.global.u64 	%rd8, %rd2;
	mul.wide.u32 	%rd9, %r2, 4;
	add.s64 	%rd10, %rd8, %rd9;
	st.global.u32 	[%rd10], %r27;
$L__BB17_8:
	ret;

}
	// .globl	_Z10sumreduce6IiLj2ELb0EEvPT_S1_j
.visible .entry _Z10sumreduce6IiLj2ELb0EEvPT_S1_j(
	.param .u64 .ptr .align 1 _Z10sumreduce6IiLj2ELb0EEvPT_S1_j_param_0,
	.param .u64 .ptr .align 1 _Z10sumreduce6IiLj2ELb0EEvPT_S1_j_param_1,
	.param .u32 _Z10sumreduce6IiLj2ELb0EEvPT_S1_j_param_2
)
{
	.reg .pred 	%p<6>;
	.reg .b32 	%r<30>;
	.reg .b64 	%rd<11>;

	ld.param.u64 	%rd3, [_Z10sumreduce6IiLj2ELb0EEvPT_S1_j_param_0];
	ld.param.u64 	%rd2, [_Z10sumreduce6IiLj2ELb0EEvPT_S1_j_param_1];
	ld.param.u32 	%r14, [_Z10sumreduce6IiLj2ELb0EEvPT_S1_j_param_2];
	cvta.to.global.u64 	%rd1, %rd3;
	mov.u32 	%r1, %tid.x;
	mov.u32 	%r2, %ctaid.x;
	shl.b32 	%r16, %r2, 2;
	add.s32 	%r27, %r16, %r1;
	setp.ge.u32 	%p1, %r27, %r14;
	mov.b32 	%r26, 0;
	@%p1 bra 	$L__BB18_5;
	mov.u32 	%r18, %nctaid.x;
	shl.b32 	%r4, %r18, 2;
	mov.b32 	%r26, 0;
$L__BB18_2:
	mul.wide.u32 	%rd4, %r27, 4;
	add.s64 	%rd5, %rd1, %rd4;
	ld.global.u32 	%r19, [%rd5];
	add.s32 	%r26, %r19, %r26;
	add.s32 	%r8, %r27, 2;
	setp.ge.u32 	%p2, %r8, %r14;
	@%p2 bra 	$L__BB18_4;
	mul.wide.u32 	%rd6, %r8, 4;
	add.s64 	%rd7, %rd1, %rd6;
	ld.global.u32 	%r20, [%rd7];
	add.s32 	%r26, %r20, %r26;
$L__BB18_4:
	add.s32 	%r27, %r27, %r4;
	setp.lt.u32 	%p3, %r27, %r14;
	@%p3 bra 	$L__BB18_2;
$L__BB18_5:
	shl.b32 	%r21, %r1, 2;
	mov.u32 	%r22, __smem;
	add.s32 	%r13, %r22, %r21;
	st.shared.u32 	[%r13], %r26;
	bar.sync 	0;
	setp.gt.u32 	%p4, %r1, 31;
	@%p4 bra 	$L__BB18_8;
	ld.volatile.shared.u32 	%r23, [%r13+4];
	add.s32 	%r24, %r23, %r26;
	st.volatile.shared.u32 	[%r13], %r24;
	setp.ne.s32 	%p5, %r1, 0;
	@%p5 bra 	$L__BB18_8;
	ld.shared.u32 	%r25, [__smem];
	cvta.to.global.u64 	%rd8, %rd2;
	mul.wide.u32 	%rd9, %r2, 4;
	add.s64 	%rd10, %rd8, %rd9;
	st.global.u32 	[%rd10], %r25;
$L__BB18_8:
	ret;

}
	// .globl	_Z10sumreduce6IiLj1ELb0EEvPT_S1_j
.visible .entry _Z10sumreduce6IiLj1ELb0EEvPT_S1_j(
	.param .u64 .ptr .align 1 _Z10sumreduce6IiLj1ELb0EEvPT_S1_j_param_0,
	.param .u64 .ptr .align 1 _Z10sumreduce6IiLj1ELb0EEvPT_S1_j_param_1,
	.param .u32 _Z10sumreduce6IiLj1ELb0EEvPT_S1_j_param_2
)
{
	.reg .pred 	%p<5>;
	.reg .b32 	%r<28>;
	.reg .b64 	%rd<9>;

	ld.param.u64 	%rd3, [_Z10sumreduce6IiLj1ELb0EEvPT_S1_j_param_0];
	ld.param.u64 	%rd4, [_Z10sumreduce6IiLj1ELb0EEvPT_S1_j_param_1];
	ld.param.u32 	%r12, [_Z10sumreduce6IiLj1ELb0EEvPT_S1_j_param_2];
	mov.u32 	%r1, %tid.x;
	mov.u32 	%r2, %ctaid.x;
	shl.b32 	%r14, %r2, 1;
	add.s32 	%r25, %r14, %r1;
	setp.ge.u32 	%p1, %r25, %r12;
	mov.b32 	%r24, 0;
	@%p1 bra 	$L__BB19_5;
	mov.u32 	%r16, %nctaid.x;
	shl.b32 	%r4, %r16, 1;
	cvta.to.global.u64 	%rd1, %rd3;
	mov.b32 	%r24, 0;
$L__BB19_2:
	mul.wide.u32 	%rd5, %r25, 4;
	add.s64 	%rd2, %rd1, %rd5;
	ld.global.u32 	%r17, [%rd2];
	add.s32 	%r24, %r17, %r24;
	add.s32 	%r18, %r25, 1;
	setp.ge.u32 	%p2, %r18, %r12;
	@%p2 bra 	$L__BB19_4;
	ld.global.u32 	%r19, [%rd2+4];
	add.s32 	%r24, %r19, %r24;
$L__BB19_4:
	add.s32 	%r25, %r25, %r4;
	setp.lt.u32 	%p3, %r25, %r12;
	@%p3 bra 	$L__BB19_2;
$L__BB19_5:
	shl.b32 	%r20, %r1, 2;
	mov.u32 	%r21, __smem;
	add.s32 	%r22, %r21, %r20;
	st.shared.u32 	[%r22], %r24;
	bar.sync 	0;
	setp.ne.s32 	%p4, %r1, 0;
	@%p4 bra 	$L__BB19_7;
	ld.shared.u32 	%r23, [__smem];
	cvta.to.global.u64 	%rd6, %rd4;
	mul.wide.u32 	%rd7, %r2, 4;
	add.s64 	%rd8, %rd6, %rd7;
	st.global.u32 	[%rd8], %r23;
$L__BB19_7:
	ret;

}
	// .globl	_Z10sumreduce6IfLj512ELb1EEvPT_S1_j
.visible .entry _Z10sumreduce6IfLj512ELb1EEvPT_S1_j(
	.param .u64 .ptr .align 1 _Z10sumreduce6IfLj512ELb1EEvPT_S1_j_param_0,
	.param .u64 .ptr .align 1 _Z10sumreduce6IfLj512ELb1EEvPT_S1_j_param_1,
	.param .u32 _Z10sumreduce6IfLj512ELb1EEvPT_S1_j_param_2
)
{
	.reg .pred 	%p<8>;
	.reg .b32 	%r<15>;
	.reg .b32 	%f<36>;
	.reg .b64 	%rd<11>;

	ld.param.u64 	%rd2, [_Z10sumreduce6IfLj512ELb1EEvPT_S1_j_param_0];
	ld.param.u64 	%rd3, [_Z10sumreduce6IfLj512ELb1EEvPT_S1_j_param_1];
	ld.param.u32 	%r8, [_Z10sumreduce6IfLj512ELb1EEvPT_S1_j_param_2];
	mov.u32 	%r1, %tid.x;
	mov.u32 	%r2, %ctaid.x;
	shl.b32 	%r9, %r2, 10;
	or.b32  	%r14, %r9, %r1;
	setp.ge.u32 	%p1, %r14, %r8;
	mov.f32 	%f32, 0f00000000;
	@%p1 bra 	$L__BB20_3;
	cvta.to.global.u64 	%rd1, %rd2;
	mov.u32 	%r10, %nctaid.x;
	shl.b32 	%r4, %r10, 10;
	mov.f32 	%f32, 0f00000000;
$L__BB20_2:
	mul.wide.u32 	%rd4, %r14, 4;
	add.s64 	%rd5, %rd1, %rd4;
	ld.global.f32 	%f12, [%rd5];
	add.f32 	%f13, %f32, %f12;
	add.s32 	%r11, %r14, 512;
	mul.wide.u32 	%rd6, %r11, 4;
	add.s64 	%rd7, %rd1, %rd6;
	ld.global.f32 	%f14, [%rd7];
	add.f32 	%f32, %f13, %f14;
	add.s32 	%r14, %r14, %r4;
	setp.lt.u32 	%p2, %r14, %r8;
	@%p2 bra 	$L__BB20_2;
$L__BB20_3:
	shl.b32 	%r12, %r1, 2;
	mov.u32 	%r13, __smem;
	add.s32 	%r7, %r13, %r12;
	st.shared.f32 	[%r7], %f32;
	bar.sync 	0;
	setp.gt.u32 	%p3, %r1, 255;
	@%p3 bra 	$L__BB20_5;
	ld.shared.f32 	%f15, [%r7+1024];
	add.f32 	%f32, %f32, %f15;
	st.shared.f32 	[%r7], %f32;
$L__BB20_5:
	bar.sync 	0;
	setp.gt.u32 	%p4, %r1, 127;
	@%p4 bra 	$L__BB20_7;
	ld.shared.f32 	%f16, [%r7+512];
	add.f32 	%f32, %f32, %f16;
	st.shared.f32 	[%r7], %f32;
$L__BB20_7:
	bar.sync 	0;
	setp.gt.u32 	%p5, %r1, 63;
	@%p5 bra 	$L__BB20_9;
	ld.shared.f32 	%f17, [%r7+256];
	add.f32 	%f32, %f32, %f17;
	st.shared.f32 	[%r7], %f32;
$L__BB20_9:
	bar.sync 	0;
	setp.gt.u32 	%p6, %r1, 31;
	@%p6 bra 	$L__BB20_12;
	ld.volatile.shared.f32 	%f18, [%r7+128];
	add.f32 	%f19, %f32, %f18;
	st.volatile.shared.f32 	[%r7], %f19;
	ld.volatile.shared.f32 	%f20, [%r7+64];
	add.f32 	%f21, %f19, %f20;
	st.volatile.shared.f32 	[%r7], %f21;
	ld.volatile.shared.f32 	%f22, [%r7+32];
	add.f32 	%f23, %f21, %f22;
	st.volatile.shared.f32 	[%r7], %f23;
	ld.volatile.shared.f32 	%f24, [%r7+16];
	add.f32 	%f25, %f23, %f24;
	st.volatile.shared.f32 	[%r7], %f25;
	ld.volatile.shared.f32 	%f26, [%r7+8];
	add.f32 	%f27, %f25, %f26;
	st.volatile.shared.f32 	[%r7], %f27;
	ld.volatile.shared.f32 	%f28, [%r7+4];
	add.f32 	%f29, %f27, %f28;
	st.volatile.shared.f32 	[%r7], %f29;
	setp.ne.s32 	%p7, %r1, 0;
	@%p7 bra 	$L__BB20_12;
	ld.shared.f32 	%f30, [__smem];
	cvta.to.global.u64 	%rd8, %rd3;
	mul.wide.u32 	%rd9, %r2, 4;
	add.s64 	%rd10, %rd8, %rd9;
	st.global.f32 	[%rd10], %f30;
$L__BB20_12:
	ret;

}
	// .globl	_Z10sumreduce6IfLj256ELb1EEvPT_S1_j
.visible .entry _Z10sumreduce6IfLj256ELb1EEvPT_S1_j(
	.param .u64 .ptr .align 1 _Z10sumreduce6IfLj256ELb1EEvPT_S1_j_param_0,
	.param .u64 .ptr .align 1 _Z10sumreduce6IfLj256ELb1EEvPT_S1_j_param_1,
	.param .u32 _Z10sumreduce6IfLj256ELb1EEvPT_S1_j_param_2
)
{
	.reg .pred 	%p<7>;
	.reg .b32 	%r<15>;
	.reg .b32 	%f<32>;
	.reg .b64 	%rd<11>;

	ld.param.u64 	%rd2, [_Z10sumreduce6IfLj256ELb1EEvPT_S1_j_param_0];
	ld.param.u64 	%rd3, [_Z10sumreduce6IfLj256ELb1EEvPT_S1_j_param_1];
	ld.param.u32 	%r8, [_Z10sumreduce6IfLj256ELb1EEvPT_S1_j_param_2];
	mov.u32 	%r1, %tid.x;
	mov.u32 	%r2, %ctaid.x;
	shl.b32 	%r9, %r2, 9;
	add.s32 	%r14, %r9, %r1;
	setp.ge.u32 	%p1, %r14, %r8;
	mov.f32 	%f29, 0f00000000;
	@%p1 bra 	$L__BB21_3;
	cvta.to.global.u64 	%rd1, %rd2;
	mov.u32 	%r10, %nctaid.x;
	shl.b32 	%r4, %r10, 9;
	mov.f32 	%f29, 0f00000000;
$L__BB21_2:
	mul.wide.u32 	%rd4, %r14, 4;
	add.s64 	%rd5, %rd1, %rd4;
	ld.global.f32 	%f10, [%rd5];
	add.f32 	%f11, %f29, %f10;
	add.s32 	%r11, %r14, 256;
	mul.wide.u32 	%rd6, %r11, 4;
	add.s64 	%rd7, %rd1, %rd6;
	ld.global.f32 	%f12, [%rd7];
	add.f32 	%f29, %f11, %f12;
	add.s32 	%r14, %r14, %r4;
	setp.lt.u32 	%p2, %r14, %r8;
	@%p2 bra 	$L__BB21_2;
$L__BB21_3:
	shl.b32 	%r12, %r1, 2;
	mov.u32 	%r13, __smem;
	add.s32 	%r7, %r13, %r12;
	st.shared.f32 	[%r7], %f29;
	bar.sync 	0;
	setp.gt.u32 	%p3, %r1, 127;
	@%p3 bra 	$L__BB21_5;
	ld.shared.f32 	%f13, [%r7+512];
	add.f32 	%f29, %f29, %f13;
	st.shared.f32 	[%r7], %f29;
$L__BB21_5:
	bar.sync 	0;
	setp.gt.u32 	%p4, %r1, 63;
	@%p4 bra 	$L__BB21_7;
	ld.shared.f32 	%f14, [%r7+256];
	add.f32 	%f29, %f29, %f14;
	st.shared.f32 	[%r7], %f29;
$L__BB21_7:
	bar.sync 	0;
	setp.gt.u32 	%p5, %r1, 31;
	@%p5 bra 	$L__BB21_10;
	ld.volatile.shared.f32 	%f15, [%r7+128];
	add.f32 	%f16, %f29, %f15;
	st.volatile.shared.f32 	[%r7], %f16;
	ld.volatile.shared.f32 	%f17, [%r7+64];
	add.f32 	%f18, %f16, %f17;
	st.volatile.shared.f32 	[%r7], %f18;
	ld.volatile.shared.f32 	%f19, [%r7+32];
	add.f32 	%f20, %f18, %f19;
	st.volatile.shared.f32 	[%r7], %f20;
	ld.volatile.shared.f32 	%f21, [%r7+16];
	add.f32 	%f22, %f20, %f21;
	st.volatile.shared.f32 	[%r7], %f22;
	ld.volatile.shared.f32 	%f23, [%r7+8];
	add.f32 	%f24, %f22, %f23;
	st.volatile.shared.f32 	[%r7], %f24;
	ld.volatile.shared.f32 	%f25, [%r7+4];
	add.f32 	%f26, %f24, %f25;
	st.volatile.shared.f32 	[%r7], %f26;
	setp.ne.s32 	%p6, %r1, 0;
	@%p6 bra 	$L__BB21_10;
	ld.shared.f32 	%f27, [__smem];
	cvta.to.global.u64 	%rd8, %rd3;
	mul.wide.u32 	%rd9, %r2, 4;
	add.s64 	%rd10, %rd8, %rd9;
	st.global.f32 	[%rd10], %f27;
$L__BB21_10:
	ret;

}
	// .globl	_Z10sumreduce6IfLj128ELb1EEvPT_S1_j
.visible .entry _Z10sumreduce6IfLj128ELb1EEvPT_S1_j(
	.param .u64 .ptr .align 1 _Z10sumreduce6IfLj128ELb1EEvPT_S1_j_param_0,
	.param .u64 .ptr .align 1 _Z10sumreduce6IfLj128ELb1EEvPT_S1_j_param_1,
	.param .u32 _Z10sumreduce6IfLj128ELb1EEvPT_S1_j_param_2
)
{
	.reg .pred 	%p<6>;
	.reg .b32 	%r<15>;
	.reg .b32 	%f<28>;
	.reg .b64 	%rd<11>;

	ld.param.u64 	%rd2, [_Z10sumreduce6IfLj128ELb1EEvPT_S1_j_param_0];
	ld.param.u64 	%rd3, [_Z10sumreduce6IfLj128ELb1EEvPT_S1_j_param_1];
	ld.param.u32 	%r8, [_Z10sumreduce6IfLj128ELb1EEvPT_S1_j_param_2];
	mov.u32 	%r1, %tid.x;
	mov.u32 	%r2, %ctaid.x;
	shl.b32 	%r9, %r2, 8;
	add.s32 	%r14, %r9, %r1;
	setp.ge.u32 	%p1, %r14, %r8;
	mov.f32 	%f26, 0f00000000;
	@%p1 bra 	$L__BB22_3;
	cvta.to.global.u64 	%rd1, %rd2;
	mov.u32 	%r10, %nctaid.x;
	shl.b32 	%r4, %r10, 8;
	mov.f32 	%f26, 0f00000000;
$L__BB22_2:
	mul.wide.u32 	%rd4, %r14, 4;
	add.s64 	%rd5, %rd1, %rd4;
	ld.global.f32 	%f8, [%rd5];
	add.f32 	%f9, %f26, %f8;
	add.s32 	%r11, %r14, 128;
	mul.wide.u32 	%rd6, %r11, 4;
	add.s64 	%rd7, %rd1, %rd6;
	ld.global.f32 	%f10, [%rd7];
	add.f32 	%f26, %f9, %f10;
	add.s32 	%r14, %r14, %r4;
	setp.lt.u32 	%p2, %r14, %r8;
	@%p2 bra 	$L__BB22_2;
$L__BB22_3:
	shl.b32 	%r12, %r1, 2;
	mov.u32 	%r13, __smem;
	add.s32 	%r7, %r13, %r12;
	st.shared.f32 	[%r7], %f26;
	bar.sync 	0;
	setp.gt.u32 	%p3, %r1, 63;
	@%p3 bra 	$L__BB22_5;
	ld.shared.f32 	%f11, [%r7+256];
	add.f32 	%f26, %f26, %f11;
	st.shared.f32 	[%r7], %f26;
$L__BB22_5:
	bar.sync 	0;
	setp.gt.u32 	%p4, %r1, 31;
	@%p4 bra 	$L__BB22_8;
	ld.volatile.shared.f32 	%f12, [%r7+128];
	add.f32 	%f13, %f26, %f12;
	st.volatile.shared.f32 	[%r7], %f13;
	ld.volatile.shared.f32 	%f14, [%r7+64];
	add.f32 	%f15, %f13, %f14;
	st.volatile.shared.f32 	[%r7], %f15;
	ld.volatile.shared.f32 	%f16, [%r7+32];
	add.f32 	%f17, %f15, %f16;
	st.volatile.shared.f32 	[%r7], %f17;
	ld.volatile.shared.f32 	%f18, [%r7+16];
	add.f32 	%f19, %f17, %f18;
	st.volatile.shared.f32 	[%r7], %f19;
	ld.volatile.shared.f32 	%f20, [%r7+8];
	add.f32 	%f21, %f19, %f20;
	st.volatile.shared.f32 	[%r7], %f21;
	ld.volatile.shared.f32 	%f22, [%r7+4];
	add.f32 	%f23, %f21, %f22;
	st.volatile.shared.f32 	[%r7], %f23;
	setp.ne.s32 	%p5, %r1, 0;
	@%p5 bra 	$L__BB22_8;
	ld.shared.f32 	%f24, [__smem];
	cvta.to.global.u64 	%rd8, %rd3;
	mul.wide.u32 	%rd9, %r2, 4;
	add.s64 	%rd10, %rd8, %rd9;
	st.global.f32 	[%rd10], %f24;
$L__BB22_8:
	ret;

}
	// .globl	_Z10sumreduce6IfLj64ELb1EEvPT_S1_j
.visible .entry _Z10sumreduce6IfLj64ELb1EEvPT_S1_j(
	.param .u64 .ptr .align 1 _Z10sumreduce6IfLj64ELb1EEvPT_S1_j_param_0,
	.param .u64 .ptr .align 1 _Z10sumreduce6IfLj64ELb1EEvPT_S1_j_param_1,
	.param .u32 _Z10sumreduce6IfLj64ELb1EEvPT_S1_j_param_2
)
{
	.reg .pred 	%p<5>;
	.reg .b32 	%r<15>;
	.reg .b32 	%f<24>;
	.reg .b64 	%rd<11>;

	ld.param.u64 	%rd2, [_Z10sumreduce6IfLj64ELb1EEvPT_S1_j_param_0];
	ld.param.u64 	%rd3, [_Z10sumreduce6IfLj64ELb1EEvPT_S1_j_param_1];
	ld.param.u32 	%r8, [_Z10sumreduce6IfLj64ELb1EEvPT_S1_j_param_2];
	mov.u32 	%r1, %tid.x;
	mov.u32 	%r2, %ctaid.x;
	shl.b32 	%r9, %r2, 7;
	add.s32 	%r14, %r9, %r1;
	setp.ge.u32 	%p1, %r14, %r8;
	mov.f32 	%f23, 0f00000000;
	@%p1 bra 	$L__BB23_3;
	cvta.to.global.u64 	%rd1, %rd2;
	mov.u32 	%r10, %nctaid.x;
	shl.b32 	%r4, %r10, 7;
	mov.f32 	%f23, 0f00000000;
$L__BB23_2:
	mul.wide.u32 	%rd4, %r14, 4;
	add.s64 	%rd5, %rd1, %rd4;
	ld.global.f32 	%f6, [%rd5];
	add.f32 	%f7, %f23, %f6;
	add.s32 	%r11, %r14, 64;
	mul.wide.u32 	%rd6, %r11, 4;
	add.s64 	%rd7, %rd1, %rd6;
	ld.global.f32 	%f8, [%rd7];
	add.f32 	%f23, %f7, %f8;
	add.s32 	%r14, %r14, %r4;
	setp.lt.u32 	%p2, %r14, %r8;
	@%p2 bra 	$L__BB23_2;
$L__BB23_3:
	shl.b32 	%r12, %r1, 2;
	mov.u32 	%r13, __smem;
	add.s32 	%r7, %r13, %r12;
	st.shared.f32 	[%r7], %f23;
	bar.sync 	0;
	setp.gt.u32 	%p3, %r1, 31;
	@%p3 bra 	$L__BB23_6;
	ld.volatile.shared.f32 	%f9, [%r7+128];
	add.f32 	%f10, %f23, %f9;
	st.volatile.shared.f32 	[%r7], %f10;
	ld.volatile.shared.f32 	%f11, [%r7+64];
	add.f32 	%f12, %f10, %f11;
	st.volatile.shared.f32 	[%r7], %f12;
	ld.volatile.shared.f32 	%f13, [%r7+32];
	add.f32 	%f14, %f12, %f13;
	st.volatile.shared.f32 	[%r7], %f14;
	ld.volatile.shared.f32 	%f15, [%r7+16];
	add.f32 	%f16, %f14, %f15;
	st.volatile.shared.f32 	[%r7], %f16;
	ld.volatile.shared.f32 	%f17, [%r7+8];
	add.f32 	%f18, %f16, %f17;
	st.volatile.shared.f32 	[%r7], %f18;
	ld.volatile.shared.f32 	%f19, [%r7+4];
	add.f32 	%f20, %f18, %f19;
	st.volatile.shared.f32 	[%r7], %f20;
	setp.ne.s32 	%p4, %r1, 0;
	@%p4 bra 	$L__BB23_6;
	ld.shared.f32 	%f21, [__smem];
	cvta.to.global.u64 	%rd8, %rd3;
	mul.wide.u32 	%rd9, %r2, 4;
	add.s64 	%rd10, %rd8, %rd9;
	st.global.f32 	[%rd10], %f21;
$L__BB23_6:
	ret;

}
	// .globl	_Z10sumreduce6IfLj32ELb1EEvPT_S1_j
.visible .entry _Z10sumreduce6IfLj32ELb1EEvPT_S1_j(
	.param .u64 .ptr .align 1 _Z10sumreduce6IfLj32ELb1EEvPT_S1_j_param_0,
	.param .u64 .ptr .align 1 _Z10sumreduce6IfLj32ELb1EEvPT_S1_j_param_1,
	.param .u32 _Z10sumreduce6IfLj32ELb1EEvPT_S1_j_param_2
)
{
	.reg .pred 	%p<5>;
	.reg .b32 	%r<15>;
	.reg .b32 	%f<22>;
	.reg .b64 	%rd<11>;

	ld.param.u64 	%rd2, [_Z10sumreduce6IfLj32ELb1EEvPT_S1_j_param_0];
	ld.param.u64 	%rd3, [_Z10sumreduce6IfLj32ELb1EEvPT_S1_j_param_1];
	ld.param.u32 	%r8, [_Z10sumreduce6IfLj32ELb1EEvPT_S1_j_param_2];
	mov.u32 	%r1, %tid.x;
	mov.u32 	%r2, %ctaid.x;
	shl.b32 	%r9, %r2, 6;
	add.s32 	%r14, %r9, %r1;
	setp.ge.u32 	%p1, %r14, %r8;
	mov.f32 	%f21, 0f00000000;
	@%p1 bra 	$L__BB24_3;
	cvta.to.global.u64 	%rd1, %rd2;
	mov.u32 	%r10, %nctaid.x;
	shl.b32 	%r4, %r10, 6;
	mov.f32 	%f21, 0f00000000;
$L__BB24_2:
	mul.wide.u32 	%rd4, %r14, 4;
	add.s64 	%rd5, %rd1, %rd4;
	ld.global.f32 	%f6, [%rd5];
	add.f32 	%f7, %f21, %f6;
	add.s32 	%r11, %r14, 32;
	mul.wide.u32 	%rd6, %r11, 4;
	add.s64 	%rd7, %rd1, %rd6;
	ld.global.f32 	%f8, [%rd7];
	add.f32 	%f21, %f7, %f8;
	add.s32 	%r14, %r14, %r4;
	setp.lt.u32 	%p2, %r14, %r8;
	@%p2 bra 	$L__BB24_2;
$L__BB24_3:
	shl.b32 	%r12, %r1, 2;
	mov.u32 	%r13, __smem;
	add.s32 	%r7, %r13, %r12;
	st.shared.f32 	[%r7], %f21;
	bar.sync 	0;
	setp.gt.u32 	%p3, %r1, 31;
	@%p3 bra 	$L__BB24_6;
	ld.volatile.shared.f32 	%f9, [%r7+64];
	add.f32 	%f10, %f21, %f9;
	st.volatile.shared.f32 	[%r7], %f10;
	ld.volatile.shared.f32 	%f11, [%r7+32];
	add.f32 	%f12, %f10, %f11;
	st.volatile.shared.f32 	[%r7], %f12;
	ld.volatile.shared.f32 	%f13, [%r7+16];
	add.f32 	%f14, %f12, %f13;
	st.volatile.shared.f32 	[%r7], %f14;
	ld.volatile.shared.f32 	%f15, [%r7+8];
	add.f32 	%f16, %f14, %f15;
	st.volatile.shared.f32 	[%r7], %f16;
	ld.volatile.shared.f32 	%f17, [%r7+4];
	add.f32 	%f18, %f16, %f17;
	st.volatile.shared.f32 	[%r7], %f18;
	setp.ne.s32 	%p4, %r1, 0;
	@%p4 bra 	$L__BB24_6;
	ld.shared.f32 	%f19, [__smem];
	cvta.to.global.u64 	%rd8, %rd3;
	mul.wide.u32 	%rd9, %r2, 4;
	add.s64 	%rd10, %rd8, %rd9;
	st.global.f32 	[%rd10], %f19;
$L__BB24_6:
	ret;

}
	// .globl	_Z10sumreduce6IfLj16ELb1EEvPT_S1_j
.visible .entry _Z10sumreduce6IfLj16ELb1EEvPT_S1_j(
	.param .u64 .ptr .align 1 _Z10sumreduce6IfLj16ELb1EEvPT_S1_j_param_0,
	.param .u64 .ptr .align 1 _Z10sumreduce6IfLj16ELb1EEvPT_S1_j_param_1,
	.param .u32 _Z10sumreduce6IfLj16ELb1EEvPT_S1_j_param_2
)
{
	.reg .pred 	%p<5>;
	.reg .b32 	%r<15>;
	.reg .b32 	%f<20>;
	.reg .b64 	%rd<11>;

	ld.param.u64 	%rd2, [_Z10sumreduce6IfLj16ELb1EEvPT_S1_j_param_0];
	ld.param.u64 	%rd3, [_Z10sumreduce6IfLj16ELb1EEvPT_S1_j_param_1];
	ld.param.u32 	%r8, [_Z10sumreduce6IfLj16ELb1EEvPT_S1_j_param_2];
	mov.u32 	%r1, %tid.x;
	mov.u32 	%r2, %ctaid.x;
	shl.b32 	%r9, %r2, 5;
	add.s32 	%r14, %r9, %r1;
	setp.ge.u32 	%p1, %r14, %r8;
	mov.f32 	%f19, 0f00000000;
	@%p1 bra 	$L__BB25_3;
	cvta.to.global.u64 	%rd1, %rd2;
	mov.u32 	%r10, %nctaid.x;
	shl.b32 	%r4, %r10, 5;
	mov.f32 	%f19, 0f00000000;
$L__BB25_2:
	mul.wide.u32 	%rd4, %r14, 4;
	add.s64 	%rd5, %rd1, %rd4;
	ld.global.f32 	%f6, [%rd5];
	add.f32 	%f7, %f19, %f6;
	add.s32 	%r11, %r14, 16;
	mul.wide.u32 	%rd6, %r11, 4;
	add.s64 	%rd7, %rd1, %rd6;
	ld.global.f32 	%f8, [%rd7];
	add.f32 	%f19, %f7, %f8;
	add.s32 	%r14, %r14, %r4;
	setp.lt.u32 	%p2, %r14, %r8;
	@%p2 bra 	$L__BB25_2;
$L__BB25_3:
	shl.b32 	%r12, %r1, 2;
	mov.u32 	%r13, __smem;
	add.s32 	%r7, %r13, %r12;
	st.shared.f32 	[%r7], %f19;
	bar.sync 	0;
	setp.gt.u32 	%p3, %r1, 31;
	@%p3 bra 	$L__BB25_6;
	ld.volatile.shared.f32 	%f9, [%r7+32];
	add.f32 	%f10, %f19, %f9;
	st.volatile.shared.f32 	[%r7], %f10;
	ld.volatile.shared.f32 	%f11, [%r7+16];
	add.f32 	%f12, %f10, %f11;
	st.volatile.shared.f32 	[%r7], %f12;
	ld.volatile.shared.f32 	%f13, [%r7+8];
	add.f32 	%f14, %f12, %f13;
	st.volatile.shared.f32 	[%r7], %f14;
	ld.volatile.shared.f32 	%f15, [%r7+4];
	add.f32 	%f16, %f14, %f15;
	st.volatile.shared.f32 	[%r7], %f16;
	setp.ne.s32 	%p4, %r1, 0;
	@%p4 bra 	$L__BB25_6;
	ld.shared.f32 	%f17, [__smem];
	cvta.to.global.u64 	%rd8, %rd3;
	mul.wide.u32 	%rd9, %r2, 4;
	add.s64 	%rd10, %rd8, %rd9;
	st.global.f32 	[%rd10], %f17;
$L__BB25_6:
	ret;

}
	// .globl	_Z10sumreduce6IfLj8ELb1EEvPT_S1_j
.visible .entry _Z10sumreduce6IfLj8ELb1EEvPT_S1_j(
	.param .u64 .ptr .align 1 _Z10sumreduce6IfLj8ELb1EEvPT_S1_j_param_0,
	.param .u64 .ptr .align 1 _Z10sumreduce6IfLj8ELb1EEvPT_S1_j_param_1,
	.param .u32 _Z10sumreduce6IfLj8ELb1EEvPT_S1_j_param_2
)
{
	.reg .pred 	%p<5>;
	.reg .b32 	%r<15>;
	.reg .b32 	%f<18>;
	.reg .b64 	%rd<11>;

	ld.param.u64 	%rd2, [_Z10sumreduce6IfLj8ELb1EEvPT_S1_j_param_0];
	ld.param.u64 	%rd3, [_Z10sumreduce6IfLj8ELb1EEvPT_S1_j_param_1];
	ld.param.u32 	%r8, [_Z10sumreduce6IfLj8ELb1EEvPT_S1_j_param_2];
	mov.u32 	%r1, %tid.x;
	mov.u32 	%r2, %ctaid.x;
	shl.b32 	%r9, %r2, 4;
	add.s32 	%r14, %r9, %r1;
	setp.ge.u32 	%p1, %r14, %r8;
	mov.f32 	%f17, 0f00000000;
	@%p1 bra 	$L__BB26_3;
	cvta.to.global.u64 	%rd1, %rd2;
	mov.u32 	%r10, %nctaid.x;
	shl.b32 	%r4, %r10, 4;
	mov.f32 	%f17, 0f00000000;
$L__BB26_2:
	mul.wide.u32 	%rd4, %r14, 4;
	add.s64 	%rd5, %rd1, %rd4;
	ld.global.f32 	%f6, [%rd5];
	add.f32 	%f7, %f17, %f6;
	add.s32 	%r11, %r14, 8;
	mul.wide.u32 	%rd6, %r11, 4;
	add.s64 	%rd7, %rd1, %rd6;
	ld.global.f32 	%f8, [%rd7];
	add.f32 	%f17, %f7, %f8;
	add.s32 	%r14, %r14, %r4;
	setp.lt.u32 	%p2, %r14, %r8;
	@%p2 bra 	$L__BB26_2;
$L__BB26_3:
	shl.b32 	%r12, %r1, 2;
	mov.u32 	%r13, __smem;
	add.s32 	%r7, %r13, %r12;
	st.shared.f32 	[%r7], %f17;
	bar.sync 	0;
	setp.gt.u32 	%p3, %r1, 31;
	@%p3 bra 	$L__BB26_6;
	ld.volatile.shared.f32 	%f9, [%r7+16];
	add.f32 	%f10, %f17, %f9;
	st.volatile.shared.f32 	[%r7], %f10;
	ld.volatile.shared.f32 	%f11, [%r7+8];
	add.f32 	%f12, %f10, %f11;
	st.volatile.shared.f32 	[%r7], %f12;
	ld.volatile.shared.f32 	%f13, [%r7+4];
	add.f32 	%f14, %f12, %f13;
	st.volatile.shared.f32 	[%r7], %f14;
	setp.ne.s32 	%p4, %r1, 0;
	@%p4 bra 	$L__BB26_6;
	ld.shared.f32 	%f15, [__smem];
	cvta.to.global.u64 	%rd8, %rd3;
	mul.wide.u32 	%rd9, %r2, 4;
	add.s64 	%rd10, %rd8, %rd9;
	st.global.f32 	[%rd10], %f15;
$L__BB26_6:
	ret;

}
	// .globl	_Z10sumreduce6IfLj4ELb1EEvPT_S1_j
.visible .entry _Z10sumreduce6IfLj4ELb1EEvPT_S1_j(
	.param .u64 .ptr .align 1 _Z10sumreduce6IfLj4ELb1EEvPT_S1_j_param_0,
	.param .u64 .ptr .align 1 _Z10sumreduce6IfLj4ELb1EEvPT_S1_j_param_1,
	.param .u32 _Z10sumreduce6IfLj4ELb1EEvPT_S1_j_param_2
)
{
	.reg .pred 	%p<5>;
	.reg .b32 	%r<15>;
	.reg .b32 	%f<16>;
	.reg .b64 	%rd<11>;

	ld.param.u64 	%rd2, [_Z10sumreduce6IfLj4ELb1EEvPT_S1_j_param_0];
	ld.param.u64 	%rd3, [_Z10sumreduce6IfLj4ELb1EEvPT_S1_j_param_1];
	ld.param.u32 	%r8, [_Z10sumreduce6IfLj4ELb1EEvPT_S1_j_param_2];
	mov.u32 	%r1, %tid.x;
	mov.u32 	%r2, %ctaid.x;
	shl.b32 	%r9, %r2, 3;
	add.s32 	%r14, %r9, %r1;
	setp.ge.u32 	%p1, %r14, %r8;
	mov.f32 	%f15, 0f00000000;
	@%p1 bra 	$L__BB27_3;
	cvta.to.global.u64 	%rd1, %rd2;
	mov.u32 	%r10, %nctaid.x;
	shl.b32 	%r4, %r10, 3;
	mov.f32 	%f15, 0f00000000;
$L__BB27_2:
	mul.wide.u32 	%rd4, %r14, 4;
	add.s64 	%rd5, %rd1, %rd4;
	ld.global.f32 	%f6, [%rd5];
	add.f32 	%f7, %f15, %f6;
	add.s32 	%r11, %r14, 4;
	mul.wide.u32 	%rd6, %r11, 4;
	add.s64 	%rd7, %rd1, %rd6;
	ld.global.f32 	%f8, [%rd7];
	add.f32 	%f15, %f7, %f8;
	add.s32 	%r14, %r14, %r4;
	setp.lt.u32 	%p2, %r14, %r8;
	@%p2 bra 	$L__BB27_2;
$L__BB27_3:
	shl.b32 	%r12, %r1, 2;
	mov.u32 	%r13, __smem;
	add.s32 	%r7, %r13, %r12;
	st.shared.f32 	[%r7], %f15;
	bar.sync 	0;
	setp.gt.u32 	%p3, %r1, 31;
	@%p3 bra 	$L__BB27_6;
	ld.volatile.shared.f32 	%f9, [%r7+8];
	add.f32 	%f10, %f15, %f9;
	st.volatile.shared.f32 	[%r7], %f10;
	ld.volatile.shared.f32 	%f11, [%r7+4];
	add.f32 	%f12, %f10, %f11;
	st.volatile.shared.f32 	[%r7], %f12;
	setp.ne.s32 	%p4, %r1, 0;
	@%p4 bra 	$L__BB27_6;
	ld.shared.f32 	%f13, [__smem];
	cvta.to.global.u64 	%rd8, %rd3;
	mul.wide.u32 	%rd9, %r2, 4;
	add.s64 	%rd10, %rd8, %rd9;
	st.global.f32 	[%rd10], %f13;
$L__BB27_6:
	ret;

}
	// .globl	_Z10sumreduce6IfLj2ELb1EEvPT_S1_j
.visible .entry _Z10sumreduce6IfLj2ELb1EEvPT_S1_j(
	.param .u64 .ptr .align 1 _Z10sumreduce6IfLj2ELb1EEvPT_S1_j_param_0,
	.param .u64 .ptr .align 1 _Z10sumreduce6IfLj2ELb1EEvPT_S1_j_param_1,
	.param .u32 _Z10sumreduce6IfLj2ELb1EEvPT_S1_j_param_2
)
{
	.reg .pred 	%p<5>;
	.reg .b32 	%r<15>;
	.reg .b32 	%f<14>;
	.reg .b64 	%rd<11>;

	ld.param.u64 	%rd2, [_Z10sumreduce6IfLj2ELb1EEvPT_S1_j_param_0];
	ld.param.u64 	%rd3, [_Z10sumreduce6IfLj2ELb1EEvPT_S1_j_param_1];
	ld.param.u32 	%r8, [_Z10sumreduce6IfLj2ELb1EEvPT_S1_j_param_2];
	mov.u32 	%r1, %tid.x;
	mov.u32 	%r2, %ctaid.x;
	shl.b32 	%r9, %r2, 2;
	add.s32 	%r14, %r9, %r1;
	setp.ge.u32 	%p1, %r14, %r8;
	mov.f32 	%f13, 0f00000000;
	@%p1 bra 	$L__BB28_3;
	cvta.to.global.u64 	%rd1, %rd2;
	mov.u32 	%r10, %nctaid.x;
	shl.b32 	%r4, %r10, 2;
	mov.f32 	%f13, 0f00000000;
$L__BB28_2:
	mul.wide.u32 	%rd4, %r14, 4;
	add.s64 	%rd5, %rd1, %rd4;
	ld.global.f32 	%f6, [%rd5];
	add.f32 	%f7, %f13, %f6;
	add.s32 	%r11, %r14, 2;
	mul.wide.u32 	%rd6, %r11, 4;
	add.s64 	%rd7, %rd1, %rd6;
	ld.global.f32 	%f8, [%rd7];
	add.f32 	%f13, %f7, %f8;
	add.s32 	%r14, %r14, %r4;
	setp.lt.u32 	%p2, %r14, %r8;
	@%p2 bra 	$L__BB28_2;
$L__BB28_3:
	shl.b32 	%r12, %r1, 2;
	mov.u32 	%r13, __smem;
	add.s32 	%r7, %r13, %r12;
	st.shared.f32 	[%r7], %f13;
	bar.sync 	0;
	setp.gt.u32 	%p3, %r1, 31;
	@%p3 bra 	$L__BB28_6;
	ld.volatile.shared.f32 	%f9, [%r7+4];
	add.f32 	%f10, %f13, %f9;
	st.volatile.shared.f32 	[%r7], %f10;
	setp.ne.s32 	%p4, %r1, 0;
	@%p4 bra 	$L__BB28_6;
	ld.shared.f32 	%f11, [__smem];
	cvta.to.global.u64 	%rd8, %rd3;
	mul.wide.u32 	%rd9, %r2, 4;
	add.s64 	%rd10, %rd8, %rd9;
	st.global.f32 	[%rd10], %f11;
$L__BB28_6:
	ret;

}
	// .globl	_Z10sumreduce6IfLj1ELb1EEvPT_S1_j
.visible .entry _Z10sumreduce6IfLj1ELb1EEvPT_S1_j(
	.param .u64 .ptr .align 1 _Z10sumreduce6IfLj1ELb1EEvPT_S1_j_param_0,
	.param .u64 .ptr .align 1 _Z10sumreduce6IfLj1ELb1EEvPT_S1_j_param_1,
	.param .u32 _Z10sumreduce6IfLj1ELb1EEvPT_S1_j_param_2
)
{
	.reg .pred 	%p<4>;
	.reg .b32 	%r<14>;
	.reg .b32 	%f<12>;
	.reg .b64 	%rd<9>;

	ld.param.u64 	%rd2, [_Z10sumreduce6IfLj1ELb1EEvPT_S1_j_param_0];
	ld.param.u64 	%rd3, [_Z10sumreduce6IfLj1ELb1EEvPT_S1_j_param_1];
	ld.param.u32 	%r7, [_Z10sumreduce6IfLj1ELb1EEvPT_S1_j_param_2];
	mov.u32 	%r1, %tid.x;
	mov.u32 	%r2, %ctaid.x;
	shl.b32 	%r8, %r2, 1;
	add.s32 	%r13, %r8, %r1;
	setp.ge.u32 	%p1, %r13, %r7;
	mov.f32 	%f11, 0f00000000;
	@%p1 bra 	$L__BB29_3;
	mov.u32 	%r9, %nctaid.x;
	shl.b32 	%r4, %r9, 1;
	cvta.to.global.u64 	%rd1, %rd2;
	mov.f32 	%f11, 0f00000000;
$L__BB29_2:
	mul.wide.u32 	%rd4, %r13, 4;
	add.s64 	%rd5, %rd1, %rd4;
	ld.global.f32 	%f6, [%rd5];
	add.f32 	%f7, %f11, %f6;
	ld.global.f32 	%f8, [%rd5+4];
	add.f32 	%f11, %f7, %f8;
	add.s32 	%r13, %r13, %r4;
	setp.lt.u32 	%p2, %r13, %r7;
	@%p2 bra 	$L__BB29_2;
$L__BB29_3:
	shl.b32 	%r10, %r1, 2;
	mov.u32 	%r11, __smem;
	add.s32 	%r12, %r11, %r10;
	st.shared.f32 	[%r12], %f11;
	bar.sync 	0;
	setp.ne.s32 	%p3, %r1, 0;
	@%p3 bra 	$L__BB29_5;
	ld.shared.f32 	%f9, [__smem];
	cvta.to.global.u64 	%rd6, %rd3;
	mul.wide.u32 	%rd7, %r2, 4;
	add.s64 	%rd8, %rd6, %rd7;
	st.global.f32 	[%rd8], %f9;
$L__BB29_5:
	ret;

}
	// .globl	_Z10sumreduce6IfLj512ELb0EEvPT_S1_j
.visible .entry _Z10sumreduce6IfLj512ELb0EEvPT_S1_j(
	.param .u64 .ptr .align 1 _Z10sumreduce6IfLj512ELb0EEvPT_S1_j_param_0,
	.param .u64 .ptr .align 1 _Z10sumreduce6IfLj512ELb0EEvPT_S1_j_param_1,
	.param .u32 _Z10sumreduce6IfLj512ELb0EEvPT_S1_j_param_2
)
{
	.reg .pred 	%p<9>;
	.reg .b32 	%r<15>;
	.reg .b32 	%f<38>;
	.reg .b64 	%rd<11>;

	ld.param.u64 	%rd3, [_Z10sumreduce6IfLj512ELb0EEvPT_S1_j_param_0];
	ld.param.u64 	%rd2, [_Z10sumreduce6IfLj512ELb0EEvPT_S1_j_param_1];
	ld.param.u32 	%r9, [_Z10sumreduce6IfLj512ELb0EEvPT_S1_j_param_2];
	cvta.to.global.u64 	%rd1, %rd3;
	mov.u32 	%r1, %tid.x;
	mov.u32 	%r2, %ctaid.x;
	shl.b32 	%r10, %r2, 10;
	or.b32  	%r14, %r10, %r1;
	setp.ge.u32 	%p1, %r14, %r9;
	mov.f32 	%f32, 0f00000000;
	@%p1 bra 	$L__BB30_5;
	mov.u32 	%r11, %nctaid.x;
	shl.b32 	%r4, %r11, 10;
	mov.f32 	%f32, 0f00000000;
$L__BB30_2:
	mul.wide.u32 	%rd4, %r14, 4;
	add.s64 	%rd5, %rd1, %rd4;
	ld.global.f32 	%f14, [%rd5];
	add.f32 	%f32, %f32, %f14;
	add.s32 	%r6, %r14, 512;
	setp.ge.u32 	%p2, %r6, %r9;
	@%p2 bra 	$L__BB30_4;
	mul.wide.u32 	%rd6, %r6, 4;
	add.s64 	%rd7, %rd1, %rd6;
	ld.global.f32 	%f15, [%rd7];
	add.f32 	%f32, %f32, %f15;
$L__BB30_4:
	add.s32 	%r14, %r14, %r4;
	setp.lt.u32 	%p3, %r14, %r9;
	@%p3 bra 	$L__BB30_2;
$L__BB30_5:
	shl.b32 	%r12, %r1, 2;
	mov.u32 	%r13, __smem;
	add.s32 	%r8, %r13, %r12;
	st.shared.f32 	[%r8], %f32;
	bar.sync 	0;
	setp.gt.u32 	%p4, %r1, 255;
	@%p4 bra 	$L__BB30_7;
	ld.shared.f32 	%f16, [%r8+1024];
	add.f32 	%f32, %f32, %f16;
	st.shared.f32 	[%r8], %f32;
$L__BB30_7:
	bar.sync 	0;
	setp.gt.u32 	%p5, %r1, 127;
	@%p5 bra 	$L__BB30_9;
	ld.shared.f32 	%f17, [%r8+512];
	add.f32 	%f32, %f32, %f17;
	st.shared.f32 	[%r8], %f32;
$L__BB30_9:
	bar.sync 	0;
	setp.gt.u32 	%p6, %r1, 63;
	@%p6 bra 	$L__BB30_11;
	ld.shared.f32 	%f18, [%r8+256];
	add.f32 	%f32, %f32, %f18;
	st.shared.f32 	[%r8], %f32;
$L__BB30_11:
	bar.sync 	0;
	setp.gt.u32 	%p7, %r1, 31;
	@%p7 bra 	$L__BB30_14;
	ld.volatile.shared.f32 	%f19, [%r8+128];
	add.f32 	%f20, %f32, %f19;
	st.volatile.shared.f32 	[%r8], %f20;
	ld.volatile.shared.f32 	%f21, [%r8+64];
	add.f32 	%f22, %f20, %f21;
	st.volatile.shared.f32 	[%r8], %f22;
	ld.volatile.shared.f32 	%f23, [%r8+32];
	add.f32 	%f24, %f22, %f23;
	st.volatile.shared.f32 	[%r8], %f24;
	ld.volatile.shared.f32 	%f25, [%r8+16];
	add.f32 	%f26, %f24, %f25;
	st.volatile.shared.f32 	[%r8], %f26;
	ld.volatile.shared.f32 	%f27, [%r8+8];
	add.f32 	%f28, %f26, %f27;
	st.volatile.shared.f32 	[%r8], %f28;
	ld.volatile.shared.f32 	%f29, [%r8+4];
	add.f32 	%f30, %f28, %f29;
	st.volatile.shared.f32 	[%r8], %f30;
	setp.ne.s32 	%p8, %r1, 0;
	@%p8 bra 	$L__BB30_14;
	ld.shared.f32 	%f31, [__smem];
	cvta.to.global.u64 	%rd8, %rd2;
	mul.wide.u32 	%rd9, %r2, 4;
	add.s64 	%rd10, %rd8, %rd9;
	st.global.f32 	[%rd10], %f31;
$L__BB30_14:
	ret;

}
	// .globl	_Z10sumreduce6IfLj256ELb0EEvPT_S1_j
.visible .entry _Z10sumreduce6IfLj256ELb0EEvPT_S1_j(
	.param .u64 .ptr .align 1 _Z10sumreduce6IfLj256ELb0EEvPT_S1_j_param_0,
	.param .u64 .ptr .align 1 _Z10sumreduce6IfLj256ELb0EEvPT_S1_j_param_1,
	.param .u32 _Z10sumreduce6IfLj256ELb0EEvPT_S1_j_param_2
)
{
	.reg .pred 	%p<8>;
	.reg .b32 	%r<15>;
	.reg .b32 	%f<34>;
	.reg .b64 	%rd<11>;

	ld.param.u64 	%rd3, [_Z10sumreduce6IfLj256ELb0EEvPT_S1_j_param_0];
	ld.param.u64 	%rd2, [_Z10sumreduce6IfLj256ELb0EEvPT_S1_j_param_1];
	ld.param.u32 	%r9, [_Z10sumreduce6IfLj256ELb0EEvPT_S1_j_param_2];
	cvta.to.global.u64 	%rd1, %rd3;
	mov.u32 	%r1, %tid.x;
	mov.u32 	%r2, %ctaid.x;
	shl.b32 	%r10, %r2, 9;
	add.s32 	%r14, %r10, %r1;
	setp.ge.u32 	%p1, %r14, %r9;
	mov.f32 	%f29, 0f00000000;
	@%p1 bra 	$L__BB31_5;
	mov.u32 	%r11, %nctaid.x;
	shl.b32 	%r4, %r11, 9;
	mov.f32 	%f29, 0f00000000;
$L__BB31_2:
	mul.wide.u32 	%rd4, %r14, 4;
	add.s64 	%rd5, %rd1, %rd4;
	ld.global.f32 	%f12, [%rd5];
	add.f32 	%f29, %f29, %f12;
	add.s32 	%r6, %r14, 256;
	setp.ge.u32 	%p2, %r6, %r9;
	@%p2 bra 	$L__BB31_4;
	mul.wide.u32 	%rd6, %r6, 4;
	add.s64 	%rd7, %rd1, %rd6;
	ld.global.f32 	%f13, [%rd7];
	add.f32 	%f29, %f29, %f13;
$L__BB31_4:
	add.s32 	%r14, %r14, %r4;
	setp.lt.u32 	%p3, %r14, %r9;
	@%p3 bra 	$L__BB31_2;
$L__BB31_5:
	shl.b32 	%r12, %r1, 2;
	mov.u32 	%r13, __smem;
	add.s32 	%r8, %r13, %r12;
	st.shared.f32 	[%r8], %f29;
	bar.sync 	0;
	setp.gt.u32 	%p4, %r1, 127;
	@%p4 bra 	$L__BB31_7;
	ld.shared.f32 	%f14, [%r8+512];
	add.f32 	%f29, %f29, %f14;
	st.shared.f32 	[%r8], %f29;
$L__BB31_7:
	bar.sync 	0;
	setp.gt.u32 	%p5, %r1, 63;
	@%p5 bra 	$L__BB31_9;
	ld.shared.f32 	%f15, [%r8+256];
	add.f32 	%f29, %f29, %f15;
	st.shared.f32 	[%r8], %f29;
$L__BB31_9:
	bar.sync 	0;
	setp.gt.u32 	%p6, %r1, 31;
	@%p6 bra 	$L__BB31_12;
	ld.volatile.shared.f32 	%f16, [%r8+128];
	add.f32 	%f17, %f29, %f16;
	st.volatile.shared.f32 	[%r8], %f17;
	ld.volatile.shared.f32 	%f18, [%r8+64];
	add.f32 	%f19, %f17, %f18;
	st.volatile.shared.f32 	[%r8], %f19;
	ld.volatile.shared.f32 	%f20, [%r8+32];
	add.f32 	%f21, %f19, %f20;
	st.volatile.shared.f32 	[%r8], %f21;
	ld.volatile.shared.f32 	%f22, [%r8+16];
	add.f32 	%f23, %f21, %f22;
	st.volatile.shared.f32 	[%r8], %f23;
	ld.volatile.shared.f32 	%f24, [%r8+8];
	add.f32 	%f25, %f23, %f24;
	st.volatile.shared.f32 	[%r8], %f25;
	ld.volatile.shared.f32 	%f26, [%r8+4];
	add.f32 	%f27, %f25, %f26;
	st.volatile.shared.f32 	[%r8], %f27;
	setp.ne.s32 	%p7, %r1, 0;
	@%p7 bra 	$L__BB31_12;
	ld.shared.f32 	%f28, [__smem];
	cvta.to.global.u64 	%rd8, %rd2;
	mul.wide.u32 	%rd9, %r2, 4;
	add.s64 	%rd10, %rd8, %rd9;
	st.global.f32 	[%rd10], %f28;
$L__BB31_12:
	ret;

}
	// .globl	_Z10sumreduce6IfLj128ELb0EEvPT_S1_j
.visible .entry _Z10sumreduce6IfLj128ELb0EEvPT_S1_j(
	.param .u64 .ptr .align 1 _Z10sumreduce6IfLj128ELb0EEvPT_S1_j_param_0,
	.param .u64 .ptr .align 1 _Z10sumreduce6IfLj128ELb0EEvPT_S1_j_param_1,
	.param .u32 _Z10sumreduce6IfLj128ELb0EEvPT_S1_j_param_2
)
{
	.reg .pred 	%p<7>;
	.reg .b32 	%r<15>;
	.reg .b32 	%f<30>;
	.reg .b64 	%rd<11>;

	ld.param.u64 	%rd3, [_Z10sumreduce6IfLj128ELb0EEvPT_S1_j_param_0];
	ld.param.u64 	%rd2, [_Z10sumreduce6IfLj128ELb0EEvPT_S1_j_param_1];
	ld.param.u32 	%r9, [_Z10sumreduce6IfLj128ELb0EEvPT_S1_j_param_2];
	cvta.to.global.u64 	%rd1, %rd3;
	mov.u32 	%r1, %tid.x;
	mov.u32 	%r2, %ctaid.x;
	shl.b32 	%r10, %r2, 8;
	add.s32 	%r14, %r10, %r1;
	setp.ge.u32 	%p1, %r14, %r9;
	mov.f32 	%f26, 0f00000000;
	@%p1 bra 	$L__BB32_5;
	mov.u32 	%r11, %nctaid.x;
	shl.b32 	%r4, %r11, 8;
	mov.f32 	%f26, 0f00000000;
$L__BB32_2:
	mul.wide.u32 	%rd4, %r14, 4;
	add.s64 	%rd5, %rd1, %rd4;
	ld.global.f32 	%f10, [%rd5];
	add.f32 	%f26, %f26, %f10;
	add.s32 	%r6, %r14, 128;
	setp.ge.u32 	%p2, %r6, %r9;
	@%p2 bra 	$L__BB32_4;
	mul.wide.u32 	%rd6, %r6, 4;
	add.s64 	%rd7, %rd1, %rd6;
	ld.global.f32 	%f11, [%rd7];
	add.f32 	%f26, %f26, %f11;
$L__BB32_4:
	add.s32 	%r14, %r14, %r4;
	setp.lt.u32 	%p3, %r14, %r9;
	@%p3 bra 	$L__BB32_2;
$L__BB32_5:
	shl.b32 	%r12, %r1, 2;
	mov.u32 	%r13, __smem;
	add.s32 	%r8, %r13, %r12;
	st.shared.f32 	[%r8], %f26;
	bar.sync 	0;
	setp.gt.u32 	%p4, %r1, 63;
	@%p4 bra 	$L__BB32_7;
	ld.shared.f32 	%f12, [%r8+256];
	add.f32 	%f26, %f26, %f12;
	st.shared.f32 	[%r8], %f26;
$L__BB32_7:
	bar.sync 	0;
	setp.gt.u32 	%p5, %r1, 31;
	@%p5 bra 	$L__BB32_10;
	ld.volatile.shared.f32 	%f13, [%r8+128];
	add.f32 	%f14, %f26, %f13;
	st.volatile.shared.f32 	[%r8], %f14;
	ld.volatile.shared.f32 	%f15, [%r8+64];
	add.f32 	%f16, %f14, %f15;
	st.volatile.shared.f32 	[%r8], %f16;
	ld.volatile.shared.f32 	%f17, [%r8+32];
	add.f32 	%f18, %f16, %f17;
	st.volatile.shared.f32 	[%r8], %f18;
	ld.volatile.shared.f32 	%f19, [%r8+16];
	add.f32 	%f20, %f18, %f19;
	st.volatile.shared.f32 	[%r8], %f20;
	ld.volatile.shared.f32 	%f21, [%r8+8];
	add.f32 	%f22, %f20, %f21;
	st.volatile.shared.f32 	[%r8], %f22;
	ld.volatile.shared.f32 	%f23, [%r8+4];
	add.f32 	%f24, %f22, %f23;
	st.volatile.shared.f32 	[%r8], %f24;
	setp.ne.s32 	%p6, %r1, 0;
	@%p6 bra 	$L__BB32_10;
	ld.shared.f32 	%f25, [__smem];
	cvta.to.global.u64 	%rd8, %rd2;
	mul.wide.u32 	%rd9, %r2, 4;
	add.s64 	%rd10, %rd8, %rd9;
	st.global.f32 	[%rd10], %f25;
$L__BB32_10:
	ret;

}
	// .globl	_Z10sumreduce6IfLj64ELb0EEvPT_S1_j
.visible .entry _Z10sumreduce6IfLj64ELb0EEvPT_S1_j(
	.param .u64 .ptr .align 1 _Z10sumreduce6IfLj64ELb0EEvPT_S1_j_param_0,
	.param .u64 .ptr .align 1 _Z10sumreduce6IfLj64ELb0EEvPT_S1_j_param_1,
	.param .u32 _Z10sumreduce6IfLj64ELb0EEvPT_S1_j_param_2
)
{
	.reg .pred 	%p<6>;
	.reg .b32 	%r<15>;
	.reg .b32 	%f<26>;
	.reg .b64 	%rd<11>;

	ld.param.u64 	%rd3, [_Z10sumreduce6IfLj64ELb0EEvPT_S1_j_param_0];
	ld.param.u64 	%rd2, [_Z10sumreduce6IfLj64ELb0EEvPT_S1_j_param_1];
	ld.param.u32 	%r9, [_Z10sumreduce6IfLj64ELb0EEvPT_S1_j_param_2];
	cvta.to.global.u64 	%rd1, %rd3;
	mov.u32 	%r1, %tid.x;
	mov.u32 	%r2, %ctaid.x;
	shl.b32 	%r10, %r2, 7;
	add.s32 	%r14, %r10, %r1;
	setp.ge.u32 	%p1, %r14, %r9;
	mov.f32 	%f23, 0f00000000;
	@%p1 bra 	$L__BB33_5;
	mov.u32 	%r11, %nctaid.x;
	shl.b32 	%r4, %r11, 7;
	mov.f32 	%f23, 0f00000000;
$L__BB33_2:
	mul.wide.u32 	%rd4, %r14, 4;
	add.s64 	%rd5, %rd1, %rd4;
	ld.global.f32 	%f8, [%rd5];
	add.f32 	%f23, %f23, %f8;
	add.s32 	%r6, %r14, 64;
	setp.ge.u32 	%p2, %r6, %r9;
	@%p2 bra 	$L__BB33_4;
	mul.wide.u32 	%rd6, %r6, 4;
	add.s64 	%rd7, %rd1, %rd6;
	ld.global.f32 	%f9, [%rd7];
	add.f32 	%f23, %f23, %f9;
$L__BB33_4:
	add.s32 	%r14, %r14, %r4;
	setp.lt.u32 	%p3, %r14, %r9;
	@%p3 bra 	$L__BB33_2;
$L__BB33_5:
	shl.b32 	%r12, %r1, 2;
	mov.u32 	%r13, __smem;
	add.s32 	%r8, %r13, %r12;
	st.shared.f32 	[%r8], %f23;
	bar.sync 	0;
	setp.gt.u32 	%p4, %r1, 31;
	@%p4 bra 	$L__BB33_8;
	ld.volatile.shared.f32 	%f10, [%r8+128];
	add.f32 	%f11, %f23, %f10;
	st.volatile.shared.f32 	[%r8], %f11;
	ld.volatile.shared.f32 	%f12, [%r8+64];
	add.f32 	%f13, %f11, %f12;
	st.volatile.shared.f32 	[%r8], %f13;
	ld.volatile.shared.f32 	%f14, [%r8+32];
	add.f32 	%f15, %f13, %f14;
	st.volatile.shared.f32 	[%r8], %f15;
	ld.volatile.shared.f32 	%f16, [%r8+16];
	add.f32 	%f17, %f15, %f16;
	st.volatile.shared.f32 	[%r8], %f17;
	ld.volatile.shared.f32 	%f18, [%r8+8];
	add.f32 	%f19, %f17, %f18;
	st.volatile.shared.f32 	[%r8], %f19;
	ld.volatile.shared.f32 	%f20, [%r8+4];
	add.f32 	%f21, %f19, %f20;
	st.volatile.shared.f32 	[%r8], %f21;
	setp.ne.s32 	%p5, %r1, 0;
	@%p5 bra 	$L__BB33_8;
	ld.shared.f32 	%f22, [__smem];
	cvta.to.global.u64 	%rd8, %rd2;
	mul.wide.u32 	%rd9, %r2, 4;
	add.s64 	%rd10, %rd8, %rd9;
	st.global.f32 	[%rd10], %f22;
$L__BB33_8:
	ret;

}
	// .globl	_Z10sumreduce6IfLj32ELb0EEvPT_S1_j
.visible .entry _Z10sumreduce6IfLj32ELb0EEvPT_S1_j(
	.param .u64 .ptr .align 1 _Z10sumreduce6IfLj32ELb0EEvPT_S1_j_param_0,
	.param .u64 .ptr .align 1 _Z10sumreduce6IfLj32ELb0EEvPT_S1_j_param_1,
	.param .u32 _Z10sumreduce6IfLj32ELb0EEvPT_S1_j_param_2
)
{
	.reg .pred 	%p<6>;
	.reg .b32 	%r<15>;
	.reg .b32 	%f<24>;
	.reg .b64 	%rd<11>;

	ld.param.u64 	%rd3, [_Z10sumreduce6IfLj32ELb0EEvPT_S1_j_param_0];
	ld.param.u64 	%rd2, [_Z10sumreduce6IfLj32ELb0EEvPT_S1_j_param_1];
	ld.param.u32 	%r9, [_Z10sumreduce6IfLj32ELb0EEvPT_S1_j_param_2];
	cvta.to.global.u64 	%rd1, %rd3;
	mov.u32 	%r1, %tid.x;
	mov.u32 	%r2, %ctaid.x;
	shl.b32 	%r10, %r2, 6;
	add.s32 	%r14, %r10, %r1;
	setp.ge.u32 	%p1, %r14, %r9;
	mov.f32 	%f21, 0f00000000;
	@%p1 bra 	$L__BB34_5;
	mov.u32 	%r11, %nctaid.x;
	shl.b32 	%r4, %r11, 6;
	mov.f32 	%f21, 0f00000000;
$L__BB34_2:
	mul.wide.u32 	%rd4, %r14, 4;
	add.s64 	%rd5, %rd1, %rd4;
	ld.global.f32 	%f8, [%rd5];
	add.f32 	%f21, %f21, %f8;
	add.s32 	%r6, %r14, 32;
	setp.ge.u32 	%p2, %r6, %r9;
	@%p2 bra 	$L__BB34_4;
	mul.wide.u32 	%rd6, %r6, 4;
	add.s64 	%rd7, %rd1, %rd6;
	ld.global.f32 	%f9, [%rd7];
	add.f32 	%f21, %f21, %f9;
$L__BB34_4:
	add.s32 	%r14, %r14, %r4;
	setp.lt.u32 	%p3, %r14, %r9;
	@%p3 bra 	$L__BB34_2;
$L__BB34_5:
	shl.b32 	%r12, %r1, 2;
	mov.u32 	%r13, __smem;
	add.s32 	%r8, %r13, %r12;
	st.shared.f32 	[%r8], %f21;
	bar.sync 	0;
	setp.gt.u32 	%p4, %r1, 31;
	@%p4 bra 	$L__BB34_8;
	ld.volatile.shared.f32 	%f10, [%r8+64];
	add.f32 	%f11, %f21, %f10;
	st.volatile.shared.f32 	[%r8], %f11;
	ld.volatile.shared.f32 	%f12, [%r8+32];
	add.f32 	%f13, %f11, %f12;
	st.volatile.shared.f32 	[%r8], %f13;
	ld.volatile.shared.f32 	%f14, [%r8+16];
	add.f32 	%f15, %f13, %f14;
	st.volatile.shared.f32 	[%r8], %f15;
	ld.volatile.shared.f32 	%f16, [%r8+8];
	add.f32 	%f17, %f15, %f16;
	st.volatile.shared.f32 	[%r8], %f17;
	ld.volatile.shared.f32 	%f18, [%r8+4];
	add.f32 	%f19, %f17, %f18;
	st.volatile.shared.f32 	[%r8], %f19;
	setp.ne.s32 	%p5, %r1, 0;
	@%p5 bra 	$L__BB34_8;
	ld.shared.f32 	%f20, [__smem];
	cvta.to.global.u64 	%rd8, %rd2;
	mul.wide.u32 	%rd9, %r2, 4;
	add.s64 	%rd10, %rd8, %rd9;
	st.global.f32 	[%rd10], %f20;
$L__BB34_8:
	ret;

}
	// .globl	_Z10sumreduce6IfLj16ELb0EEvPT_S1_j
.visible .entry _Z10sumreduce6IfLj16ELb0EEvPT_S1_j(
	.param .u64 .ptr .align 1 _Z10sumreduce6IfLj16ELb0EEvPT_S1_j_param_0,
	.param .u64 .ptr .align 1 _Z10sumreduce6IfLj16ELb0EEvPT_S1_j_param_1,
	.param .u32 _Z10sumreduce6IfLj16ELb0EEvPT_S1_j_param_2
)
{
	.reg .pred 	%p<6>;
	.reg .b32 	%r<15>;
	.reg .b32 	%f<22>;
	.reg .b64 	%rd<11>;

	ld.param.u64 	%rd3, [_Z10sumreduce6IfLj16ELb0EEvPT_S1_j_param_0];
	ld.param.u64 	%rd2, [_Z10sumreduce6IfLj16ELb0EEvPT_S1_j_param_1];
	ld.param.u32 	%r9, [_Z10sumreduce6IfLj16ELb0EEvPT_S1_j_param_2];
	cvta.to.global.u64 	%rd1, %rd3;
	mov.u32 	%r1, %tid.x;
	mov.u32 	%r2, %ctaid.x;
	shl.b32 	%r10, %r2, 5;
	add.s32 	%r14, %r10, %r1;
	setp.ge.u32 	%p1, %r14, %r9;
	mov.f32 	%f19, 0f00000000;
	@%p1 bra 	$L__BB35_5;
	mov.u32 	%r11, %nctaid.x;
	shl.b32 	%r4, %r11, 5;
	mov.f32 	%f19, 0f00000000;
$L__BB35_2:
	mul.wide.u32 	%rd4, %r14, 4;
	add.s64 	%rd5, %rd1, %rd4;
	ld.global.f32 	%f8, [%rd5];
	add.f32 	%f19, %f19, %f8;
	add.s32 	%r6, %r14, 16;
	setp.ge.u32 	%p2, %r6, %r9;
	@%p2 bra 	$L__BB35_4;
	mul.wide.u32 	%rd6, %r6, 4;
	add.s64 	%rd7, %rd1, %rd6;
	ld.global.f32 	%f9, [%rd7];
	add.f32 	%f19, %f19, %f9;
$L__BB35_4:
	add.s32 	%r14, %r14, %r4;
	setp.lt.u32 	%p3, %r14, %r9;
	@%p3 bra 	$L__BB35_2;
$L__BB35_5:
	shl.b32 	%r12, %r1, 2;
	mov.u32 	%r13, __smem;
	add.s32 	%r8, %r13, %r12;
	st.shared.f32 	[%r8], %f19;
	bar.sync 	0;
	setp.gt.u32 	%p4, %r1, 31;
	@%p4 bra 	$L__BB35_8;
	ld.volatile.shared.f32 	%f10, [%r8+32];
	add.f32 	%f11, %f19, %f10;
	st.volatile.shared.f32 	[%r8], %f11;
	ld.volatile.shared.f32 	%f12, [%r8+16];
	add.f32 	%f13, %f11, %f12;
	st.volatile.shared.f32 	[%r8], %f13;
	ld.volatile.shared.f32 	%f14, [%r8+8];
	add.f32 	%f15, %f13, %f14;
	st.volatile.shared.f32 	[%r8], %f15;
	ld.volatile.shared.f32 	%f16, [%r8+4];
	add.f32 	%f17, %f15, %f16;
	st.volatile.shared.f32 	[%r8], %f17;
	setp.ne.s32 	%p5, %r1, 0;
	@%p5 bra 	$L__BB35_8;
	ld.shared.f32 	%f18, [__smem];
	cvta.to.global.u64 	%rd8, %rd2;
	mul.wide.u32 	%rd9, %r2, 4;
	add.s64 	%rd10, %rd8, %rd9;
	st.global.f32 	[%rd10], %f18;
$L__BB35_8:
	ret;

}
	// .globl	_Z10sumreduce6IfLj8ELb0EEvPT_S1_j
.visible .entry _Z10sumreduce6IfLj8ELb0EEvPT_S1_j(
	.param .u64 .ptr .align 1 _Z10sumreduce6IfLj8ELb0EEvPT_S1_j_param_0,
	.param .u64 .ptr .align 1 _Z10sumreduce6IfLj8ELb0EEvPT_S1_j_param_1,
	.param .u32 _Z10sumreduce6IfLj8ELb0EEvPT_S1_j_param_2
)
{
	.reg .pred 	%p<6>;
	.reg .b32 	%r<15>;
	.reg .b32 	%f<20>;
	.reg .b64 	%rd<11>;

	ld.param.u64 	%rd3, [_Z10sumreduce6IfLj8ELb0EEvPT_S1_j_param_0];
	ld.param.u64 	%rd2, [_Z10sumreduce6IfLj8ELb0EEvPT_S1_j_param_1];
	ld.param.u32 	%r9, [_Z10sumreduce6IfLj8ELb0EEvPT_S1_j_param_2];
	cvta.to.global.u64 	%rd1, %rd3;
	mov.u32 	%r1, %tid.x;
	mov.u32 	%r2, %ctaid.x;
	shl.b32 	%r10, %r2, 4;
	add.s32 	%r14, %r10, %r1;
	setp.ge.u32 	%p1, %r14, %r9;
	mov.f32 	%f17, 0f00000000;
	@%p1 bra 	$L__BB36_5;
	mov.u32 	%r11, %nctaid.x;
	shl.b32 	%r4, %r11, 4;
	mov.f32 	%f17, 0f00000000;
$L__BB36_2:
	mul.wide.u32 	%rd4, %r14, 4;
	add.s64 	%rd5, %rd1, %rd4;
	ld.global.f32 	%f8, [%rd5];
	add.f32 	%f17, %f17, %f8;
	add.s32 	%r6, %r14, 8;
	setp.ge.u32 	%p2, %r6, %r9;
	@%p2 bra 	$L__BB36_4;
	mul.wide.u32 	%rd6, %r6, 4;
	add.s64 	%rd7, %rd1, %rd6;
	ld.global.f32 	%f9, [%rd7];
	add.f32 	%f17, %f17, %f9;
$L__BB36_4:
	add.s32 	%r14, %r14, %r4;
	setp.lt.u32 	%p3, %r14, %r9;
	@%p3 bra 	$L__BB36_2;
$L__BB36_5:
	shl.b32 	%r12, %r1, 2;
	mov.u32 	%r13, __smem;
	add.s32 	%r8, %r13, %r12;
	st.shared.f32 	[%r8], %f17;
	bar.sync 	0;
	setp.gt.u32 	%p4, %r1, 31;
	@%p4 bra 	$L__BB36_8;
	ld.volatile.shared.f32 	%f10, [%r8+16];
	add.f32 	%f11, %f17, %f10;
	st.volatile.shared.f32 	[%r8], %f11;
	ld.volatile.shared.f32 	%f12, [%r8+8];
	add.f32 	%f13, %f11, %f12;
	st.volatile.shared.f32 	[%r8], %f13;
	ld.volatile.shared.f32 	%f14, [%r8+4];
	add.f32 	%f15, %f13, %f14;
	st.volatile.shared.f32 	[%r8], %f15;
	setp.ne.s32 	%p5, %r1, 0;
	@%p5 bra 	$L__BB36_8;
	ld.shared.f32 	%f16, [__smem];
	cvta.to.global.u64 	%rd8, %rd2;
	mul.wide.u32 	%rd9, %r2, 4;
	add.s64 	%rd10, %rd8, %rd9;
	st.global.f32 	[%rd10], %f16;
$L__BB36_8:
	ret;

}
	// .globl	_Z10sumreduce6IfLj4ELb0EEvPT_S1_j
.visible .entry _Z10sumreduce6IfLj4ELb0EEvPT_S1_j(
	.param .u64 .ptr .align 1 _Z10sumreduce6IfLj4ELb0EEvPT_S1_j_param_0,
	.param .u64 .ptr .align 1 _Z10sumreduce6IfLj4ELb0EEvPT_S1_j_param_1,
	.param .u32 _Z10sumreduce6IfLj4ELb0EEvPT_S1_j_param_2
)
{
	.reg .pred 	%p<6>;
	.reg .b32 	%r<15>;
	.reg .b32 	%f<18>;
	.reg .b64 	%rd<11>;

	ld.param.u64 	%rd3, [_Z10sumreduce6IfLj4ELb0EEvPT_S1_j_param_0];
	ld.param.u64 	%rd2, [_Z10sumreduce6IfLj4ELb0EEvPT_S1_j_param_1];
	ld.param.u32 	%r9, [_Z10sumreduce6IfLj4ELb0EEvPT_S1_j_param_2];
	cvta.to.global.u64 	%rd1, %rd3;
	mov.u32 	%r1, %tid.x;
	mov.u32 	%r2, %ctaid.x;
	shl.b32 	%r10, %r2, 3;
	add.s32 	%r14, %r10, %r1;
	setp.ge.u32 	%p1, %r14, %r9;
	mov.f32 	%f15, 0f00000000;
	@%p1 bra 	$L__BB37_5;
	mov.u32 	%r11, %nctaid.x;
	shl.b32 	%r4, %r11, 3;
	mov.f32 	%f15, 0f00000000;
$L__BB37_2:
	mul.wide.u32 	%rd4, %r14, 4;
	add.s64 	%rd5, %rd1, %rd4;
	ld.global.f32 	%f8, [%rd5];
	add.f32 	%f15, %f15, %f8;
	add.s32 	%r6, %r14, 4;
	setp.ge.u32 	%p2, %r6, %r9;
	@%p2 bra 	$L__BB37_4;
	mul.wide.u32 	%rd6, %r6, 4;
	add.s64 	%rd7, %rd1, %rd6;
	ld.global.f32 	%f9, [%rd7];
	add.f32 	%f15, %f15, %f9;
$L__BB37_4:
	add.s32 	%r14, %r14, %r4;
	setp.lt.u32 	%p3, %r14, %r9;
	@%p3 bra 	$L__BB37_2;
$L__BB37_5:
	shl.b32 	%r12, %r1, 2;
	mov.u32 	%r13, __smem;
	add.s32 	%r8, %r13, %r12;
	st.shared.f32 	[%r8], %f15;
	bar.sync 	0;
	setp.gt.u32 	%p4, %r1, 31;
	@%p4 bra 	$L__BB37_8;
	ld.volatile.shared.f32 	%f10, [%r8+8];
	add.f32 	%f11, %f15, %f10;
	st.volatile.shared.f32 	[%r8], %f11;
	ld.volatile.shared.f32 	%f12, [%r8+4];
	add.f32 	%f13, %f11, %f12;
	st.volatile.shared.f32 	[%r8], %f13;
	setp.ne.s32 	%p5, %r1, 0;
	@%p5 bra 	$L__BB37_8;
	ld.shared.f32 	%f14, [__smem];
	cvta.to.global.u64 	%rd8, %rd2;
	mul.wide.u32 	%rd9, %r2, 4;
	add.s64 	%rd10, %rd8, %rd9;
	st.global.f32 	[%rd10], %f14;
$L__BB37_8:
	ret;

}
	// .globl	_Z10sumreduce6IfLj2ELb0EEvPT_S1_j
.visible .entry _Z10sumreduce6IfLj2ELb0EEvPT_S1_j(
	.param .u64 .ptr .align 1 _Z10sumreduce6IfLj2ELb0EEvPT_S1_j_param_0,
	.param .u64 .ptr .align 1 _Z10sumreduce6IfLj2ELb0EEvPT_S1_j_param_1,
	.param .u32 _Z10sumreduce6IfLj2ELb0EEvPT_S1_j_param_2
)
{
	.reg .pred 	%p<6>;
	.reg .b32 	%r<15>;
	.reg .b32 	%f<16>;
	.reg .b64 	%rd<11>;

	ld.param.u64 	%rd3, [_Z10sumreduce6IfLj2ELb0EEvPT_S1_j_param_0];
	ld.param.u64 	%rd2, [_Z10sumreduce6IfLj2ELb0EEvPT_S1_j_param_1];
	ld.param.u32 	%r9, [_Z10sumreduce6IfLj2ELb0EEvPT_S1_j_param_2];
	cvta.to.global.u64 	%rd1, %rd3;
	mov.u32 	%r1, %tid.x;
	mov.u32 	%r2, %ctaid.x;
	shl.b32 	%r10, %r2, 2;
	add.s32 	%r14, %r10, %r1;
	setp.ge.u32 	%p1, %r14, %r9;
	mov.f32 	%f13, 0f00000000;
	@%p1 bra 	$L__BB38_5;
	mov.u32 	%r11, %nctaid.x;
	shl.b32 	%r4, %r11, 2;
	mov.f32 	%f13, 0f00000000;
$L__BB38_2:
	mul.wide.u32 	%rd4, %r14, 4;
	add.s64 	%rd5, %rd1, %rd4;
	ld.global.f32 	%f8, [%rd5];
	add.f32 	%f13, %f13, %f8;
	add.s32 	%r6, %r14, 2;
	setp.ge.u32 	%p2, %r6, %r9;
	@%p2 bra 	$L__BB38_4;
	mul.wide.u32 	%rd6, %r6, 4;
	add.s64 	%rd7, %rd1, %rd6;
	ld.global.f32 	%f9, [%rd7];
	add.f32 	%f13, %f13, %f9;
$L__BB38_4:
	add.s32 	%r14, %r14, %r4;
	setp.lt.u32 	%p3, %r14, %r9;
	@%p3 bra 	$L__BB38_2;
$L__BB38_5:
	shl.b32 	%r12, %r1, 2;
	mov.u32 	%r13, __smem;
	add.s32 	%r8, %r13, %r12;
	st.shared.f32 	[%r8], %f13;
	bar.sync 	0;
	setp.gt.u32 	%p4, %r1, 31;
	@%p4 bra 	$L__BB38_8;
	ld.volatile.shared.f32 	%f10, [%r8+4];
	add.f32 	%f11, %f13, %f10;
	st.volatile.shared.f32 	[%r8], %f11;
	setp.ne.s32 	%p5, %r1, 0;
	@%p5 bra 	$L__BB38_8;
	ld.shared.f32 	%f12, [__smem];
	cvta.to.global.u64 	%rd8, %rd2;
	mul.wide.u32 	%rd9, %r2, 4;
	add.s64 	%rd10, %rd8, %rd9;
	st.global.f32 	[%rd10], %f12;
$L__BB38_8:
	ret;

}
	// .globl	_Z10sumreduce6IfLj1ELb0EEvPT_S1_j
.visible .entry _Z10sumreduce6IfLj1ELb0EEvPT_S1_j(
	.param .u64 .ptr .align 1 _Z10sumreduce6IfLj1ELb0EEvPT_S1_j_param_0,
	.param .u64 .ptr .align 1 _Z10sumreduce6IfLj1ELb0EEvPT_S1_j_param_1,
	.param .u32 _Z10sumreduce6IfLj1ELb0EEvPT_S1_j_param_2
)
{
	.reg .pred 	%p<5>;
	.reg .b32 	%r<15>;
	.reg .b32 	%f<14>;
	.reg .b64 	%rd<9>;

	ld.param.u64 	%rd3, [_Z10sumreduce6IfLj1ELb0EEvPT_S1_j_param_0];
	ld.param.u64 	%rd4, [_Z10sumreduce6IfLj1ELb0EEvPT_S1_j_param_1];
	ld.param.u32 	%r7, [_Z10sumreduce6IfLj1ELb0EEvPT_S1_j_param_2];
	mov.u32 	%r1, %tid.x;
	mov.u32 	%r2, %ctaid.x;
	shl.b32 	%r8, %r2, 1;
	add.s32 	%r14, %r8, %r1;
	setp.ge.u32 	%p1, %r14, %r7;
	mov.f32 	%f11, 0f00000000;
	@%p1 bra 	$L__BB39_5;
	mov.u32 	%r9, %nctaid.x;
	shl.b32 	%r4, %r9, 1;
	cvta.to.global.u64 	%rd1, %rd3;
	mov.f32 	%f11, 0f00000000;
$L__BB39_2:
	mul.wide.u32 	%rd5, %r14, 4;
	add.s64 	%rd2, %rd1, %rd5;
	ld.global.f32 	%f8, [%rd2];
	add.f32 	%f11, %f11, %f8;
	add.s32 	%r10, %r14, 1;
	setp.ge.u32 	%p2, %r10, %r7;
	@%p2 bra 	$L__BB39_4;
	ld.global.f32 	%f9, [%rd2+4];
	add.f32 	%f11, %f11, %f9;
$L__BB39_4:
	add.s32 	%r14, %r14, %r4;
	setp.lt.u32 	%p3, %r14, %r7;
	@%p3 bra 	$L__BB39_2;
$L__BB39_5:
	shl.b32 	%r11, %r1, 2;
	mov.u32 	%r12, __smem;
	add.s32 	%r13, %r12, %r11;
	st.shared.f32 	[%r13], %f11;
	bar.sync 	0;
	setp.ne.s32 	%p4, %r1, 0;
	@%p4 bra 	$L__BB39_7;
	ld.shared.f32 	%f10, [__smem];
	cvta.to.global.u64 	%rd6, %rd4;
	mul.wide.u32 	%rd7, %r2, 4;
	add.s64 	%rd8, %rd6, %rd7;
	st.global.f32 	[%rd8], %f10;
$L__BB39_7:
	ret;

}
	// .globl	_Z10sumreduce6IdLj512ELb1EEvPT_S1_j
.visible .entry _Z10sumreduce6IdLj512ELb1EEvPT_S1_j(
	.param .u64 .ptr .align 1 _Z10sumreduce6IdLj512ELb1EEvPT_S1_j_param_0,
	.param .u64 .ptr .align 1 _Z10sumreduce6IdLj512ELb1EEvPT_S1_j_param_1,
	.param .u32 _Z10sumreduce6IdLj512ELb1EEvPT_S1_j_param_2
)
{
	.reg .pred 	%p<8>;
	.reg .b32 	%r<15>;
	.reg .b64 	%rd<11>;
	.reg .b64 	%fd<36>;

	ld.param.u64 	%rd2, [_Z10sumreduce6IdLj512ELb1EEvPT_S1_j_param_0];
	ld.param.u64 	%rd3, [_Z10sumreduce6IdLj512ELb1EEvPT_S1_j_param_1];
	ld.param.u32 	%r8, [_Z10sumreduce6IdLj512ELb1EEvPT_S1_j_param_2];
	mov.u32 	%r1, %tid.x;
	mov.u32 	%r2, %ctaid.x;
	shl.b32 	%r9, %r2, 10;
	or.b32  	%r14, %r9, %r1;
	setp.ge.u32 	%p1, %r14, %r8;
	mov.f64 	%fd32, 0d0000000000000000;
	@%p1 bra 	$L__BB40_3;
	cvta.to.global.u64 	%rd1, %rd2;
	mov.u32 	%r10, %nctaid.x;
	shl.b32 	%r4, %r10, 10;
	mov.f64 	%fd32, 0d0000000000000000;
$L__BB40_2:
	mul.wide.u32 	%rd4, %r14, 8;
	add.s64 	%rd5, %rd1, %rd4;
	ld.global.f64 	%fd12, [%rd5];
	add.f64 	%fd13, %fd32, %fd12;
	add.s32 	%r11, %r14, 512;
	mul.wide.u32 	%rd6, %r11, 8;
	add.s64 	%rd7, %rd1, %rd6;
	ld.global.f64 	%fd14, [%rd7];
	add.f64 	%fd32, %fd13, %fd14;
	add.s32 	%r14, %r14, %r4;
	setp.lt.u32 	%p2, %r14, %r8;
	@%p2 bra 	$L__BB40_2;
$L__BB40_3:
	shl.b32 	%r12, %r1, 3;
	mov.u32 	%r13, __smem_d;
	add.s32 	%r7, %r13, %r12;
	st.shared.f64 	[%r7], %fd32;
	bar.sync 	0;
	setp.gt.u32 	%p3, %r1, 255;
	@%p3 bra 	$L__BB40_5;
	ld.shared.f64 	%fd15, [%r7+2048];
	add.f64 	%fd32, %fd32, %fd15;
	st.shared.f64 	[%r7], %fd32;
$L__BB40_5:
	bar.sync 	0;
	setp.gt.u32 	%p4, %r1, 127;
	@%p4 bra 	$L__BB40_7;
	ld.shared.f64 	%fd16, [%r7+1024];
	add.f64 	%fd32, %fd32, %fd16;
	st.shared.f64 	[%r7], %fd32;
$L__BB40_7:
	bar.sync 	0;
	setp.gt.u32 	%p5, %r1, 63;
	@%p5 bra 	$L__BB40_9;
	ld.shared.f64 	%fd17, [%r7+512];
	add.f64 	%fd32, %fd32, %fd17;
	st.shared.f64 	[%r7], %fd32;
$L__BB40_9:
	bar.sync 	0;
	setp.gt.u32 	%p6, %r1, 31;
	@%p6 bra 	$L__BB40_12;
	ld.volatile.shared.f64 	%fd18, [%r7+256];
	add.f64 	%fd19, %fd32, %fd18;
	st.volatile.shared.f64 	[%r7], %fd19;
	ld.volatile.shared.f64 	%fd20, [%r7+128];
	add.f64 	%fd21, %fd19, %fd20;
	st.volatile.shared.f64 	[%r7], %fd21;
	ld.volatile.shared.f64 	%fd22, [%r7+64];
	add.f64 	%fd23, %fd21, %fd22;
	st.volatile.shared.f64 	[%r7], %fd23;
	ld.volatile.shared.f64 	%fd24, [%r7+32];
	add.f64 	%fd25, %fd23, %fd24;
	st.volatile.shared.f64 	[%r7], %fd25;
	ld.volatile.shared.f64 	%fd26, [%r7+16];
	add.f64 	%fd27, %fd25, %fd26;
	st.volatile.shared.f64 	[%r7], %fd27;
	ld.volatile.shared.f64 	%fd28, [%r7+8];
	add.f64 	%fd29, %fd27, %fd28;
	st.volatile.shared.f64 	[%r7], %fd29;
	setp.ne.s32 	%p7, %r1, 0;
	@%p7 bra 	$L__BB40_12;
	ld.shared.f64 	%fd30, [__smem_d];
	cvta.to.global.u64 	%rd8, %rd3;
	mul.wide.u32 	%rd9, %r2, 8;
	add.s64 	%rd10, %rd8, %rd9;
	st.global.f64 	[%rd10], %fd30;
$L__BB40_12:
	ret;

}
	// .globl	_Z10sumreduce6IdLj256ELb1EEvPT_S1_j
.visible .entry _Z10sumreduce6IdLj256ELb1EEvPT_S1_j(
	.param .u64 .ptr .align 1 _Z10sumreduce6IdLj256ELb1EEvPT_S1_j_param_0,
	.param .u64 .ptr .align 1 _Z10sumreduce6IdLj256ELb1EEvPT_S1_j_param_1,
	.param .u32 _Z10sumreduce6IdLj256ELb1EEvPT_S1_j_param_2
)
{
	.reg .pred 	%p<7>;
	.reg .b32 	%r<15>;
	.reg .b64 	%rd<11>;
	.reg .b64 	%fd<32>;

	ld.param.u64 	%rd2, [_Z10sumreduce6IdLj256ELb1EEvPT_S1_j_param_0];
	ld.param.u64 	%rd3, [_Z10sumreduce6IdLj256ELb1EEvPT_S1_j_param_1];
	ld.param.u32 	%r8, [_Z10sumreduce6IdLj256ELb1EEvPT_S1_j_param_2];
	mov.u32 	%r1, %tid.x;
	mov.u32 	%r2, %ctaid.x;
	shl.b32 	%r9, %r2, 9;
	add.s32 	%r14, %r9, %r1;
	setp.ge.u32 	%p1, %r14, %r8;
	mov.f64 	%fd29, 0d0000000000000000;
	@%p1 bra 	$L__BB41_3;
	cvta.to.global.u64 	%rd1, %rd2;
	mov.u32 	%r10, %nctaid.x;
	shl.b32 	%r4, %r10, 9;
	mov.f64 	%fd29, 0d0000000000000000;
$L__BB41_2:
	mul.wide.u32 	%rd4, %r14, 8;
	add.s64 	%rd5, %rd1, %rd4;
	ld.global.f64 	%fd10, [%rd5];
	add.f64 	%fd11, %fd29, %fd10;
	add.s32 	%r11, %r14, 256;
	mul.wide.u32 	%rd6, %r11, 8;
	add.s64 	%rd7, %rd1, %rd6;
	ld.global.f64 	%fd12, [%rd7];
	add.f64 	%fd29, %fd11, %fd12;
	add.s32 	%r14, %r14, %r4;
	setp.lt.u32 	%p2, %r14, %r8;
	@%p2 bra 	$L__BB41_2;
$L__BB41_3:
	shl.b32 	%r12, %r1, 3;
	mov.u32 	%r13, __smem_d;
	add.s32 	%r7, %r13, %r12;
	st.shared.f64 	[%r7], %fd29;
	bar.sync 	0;
	setp.gt.u32 	%p3, %r1, 127;
	@%p3 bra 	$L__BB41_5;
	ld.shared.f64 	%fd13, [%r7+1024];
	add.f64 	%fd29, %fd29, %fd13;
	st.shared.f64 	[%r7], %fd29;
$L__BB41_5:
	bar.sync 	0;
	setp.gt.u32 	%p4, %r1, 63;
	@%p4 bra 	$L__BB41_7;
	ld.shared.f64 	%fd14, [%r7+512];
	add.f64 	%fd29, %fd29, %fd14;
	st.shared.f64 	[%r7], %fd29;
$L__BB41_7:
	bar.sync 	0;
	setp.gt.u32 	%p5, %r1, 31;
	@%p5 bra 	$L__BB41_10;
	ld.volatile.shared.f64 	%fd15, [%r7+256];
	add.f64 	%fd16, %fd29, %fd15;
	st.volatile.shared.f64 	[%r7], %fd16;
	ld.volatile.shared.f64 	%fd17, [%r7+128];
	add.f64 	%fd18, %fd16, %fd17;
	st.volatile.shared.f64 	[%r7], %fd18;
	ld.volatile.shared.f64 	%fd19, [%r7+64];
	add.f64 	%fd20, %fd18, %fd19;
	st.volatile.shared.f64 	[%r7], %fd20;
	ld.volatile.shared.f64 	%fd21, [%r7+32];
	add.f64 	%fd22, %fd20, %fd21;
	st.volatile.shared.f64 	[%r7], %fd22;
	ld.volatile.shared.f64 	%fd23, [%r7+16];
	add.f64 	%fd24, %fd22, %fd23;
	st.volatile.shared.f64 	[%r7], %fd24;
	ld.volatile.shared.f64 	%fd25, [%r7+8];
	add.f64 	%fd26, %fd24, %fd25;
	st.volatile.shared.f64 	[%r7], %fd26;
	setp.ne.s32 	%p6, %r1, 0;
	@%p6 bra 	$L__BB41_10;
	ld.shared.f64 	%fd27, [__smem_d];
	cvta.to.global.u64 	%rd8, %rd3;
	mul.wide.u32 	%rd9, %r2, 8;
	add.s64 	%rd10, %rd8, %rd9;
	st.global.f64 	[%rd10], %fd27;
$L__BB41_10:
	ret;

}
	// .globl	_Z10sumreduce6IdLj128ELb1EEvPT_S1_j
.visible .entry _Z10sumreduce6IdLj128ELb1EEvPT_S1_j(
	.param .u64 .ptr .align 1 _Z10sumreduce6IdLj128ELb1EEvPT_S1_j_param_0,
	.param .u64 .ptr .align 1 _Z10sumreduce6IdLj128ELb1EEvPT_S1_j_param_1,
	.param .u32 _Z10sumreduce6IdLj128ELb1EEvPT_S1_j_param_2
)
{
	.reg .pred 	%p<6>;
	.reg .b32 	%r<15>;
	.reg .b64 	%rd<11>;
	.reg .b64 	%fd<28>;

	ld.param.u64 	%rd2, [_Z10sumreduce6IdLj128ELb1EEvPT_S1_j_param_0];
	ld.param.u64 	%rd3, [_Z10sumreduce6IdLj128ELb1EEvPT_S1_j_param_1];
	ld.param.u32 	%r8, [_Z10sumreduce6IdLj128ELb1EEvPT_S1_j_param_2];
	mov.u32 	%r1, %tid.x;
	mov.u32 	%r2, %ctaid.x;
	shl.b32 	%r9, %r2, 8;
	add.s32 	%r14, %r9, %r1;
	setp.ge.u32 	%p1, %r14, %r8;
	mov.f64 	%fd26, 0d0000000000000000;
	@%p1 bra 	$L__BB42_3;
	cvta.to.global.u64 	%rd1, %rd2;
	mov.u32 	%r10, %nctaid.x;
	shl.b32 	%r4, %r10, 8;
	mov.f64 	%fd26, 0d0000000000000000;
$L__BB42_2:
	mul.wide.u32 	%rd4, %r14, 8;
	add.s64 	%rd5, %rd1, %rd4;
	ld.global.f64 	%fd8, [%rd5];
	add.f64 	%fd9, %fd26, %fd8;
	add.s32 	%r11, %r14, 128;
	mul.wide.u32 	%rd6, %r11, 8;
	add.s64 	%rd7, %rd1, %rd6;
	ld.global.f64 	%fd10, [%rd7];
	add.f64 	%fd26, %fd9, %fd10;
	add.s32 	%r14, %r14, %r4;
	setp.lt.u32 	%p2, %r14, %r8;
	@%p2 bra 	$L__BB42_2;
$L__BB42_3:
	shl.b32 	%r12, %r1, 3;
	mov.u32 	%r13, __smem_d;
	add.s32 	%r7, %r13, %r12;
	st.shared.f64 	[%r7], %fd26;
	bar.sync 	0;
	setp.gt.u32 	%p3, %r1, 63;
	@%p3 bra 	$L__BB42_5;
	ld.shared.f64 	%fd11, [%r7+512];
	add.f64 	%fd26, %fd26, %fd11;
	st.shared.f64 	[%r7], %fd26;
$L__BB42_5:
	bar.sync 	0;
	setp.gt.u32 	%p4, %r1, 31;
	@%p4 bra 	$L__BB42_8;
	ld.volatile.shared.f64 	%fd12, [%r7+256];
	add.f64 	%fd13, %fd26, %fd12;
	st.volatile.shared.f64 	[%r7], %fd13;
	ld.volatile.shared.f64 	%fd14, [%r7+128];
	add.f64 	%fd15, %fd13, %fd14;
	st.volatile.shared.f64 	[%r7], %fd15;
	ld.volatile.shared.f64 	%fd16, [%r7+64];
	add.f64 	%fd17, %fd15, %fd16;
	st.volatile.shared.f64 	[%r7], %fd17;
	ld.volatile.shared.f64 	%fd18, [%r7+32];
	add.f64 	%fd19, %fd17, %fd18;
	st.volatile.shared.f64 	[%r7], %fd19;
	ld.volatile.shared.f64 	%fd20, [%r7+16];
	add.f64 	%fd21, %fd19, %fd20;
	st.volatile.shared.f64 	[%r7], %fd21;
	ld.volatile.shared.f64 	%fd22, [%r7+8];
	add.f64 	%fd23, %fd21, %fd22;
	st.volatile.shared.f64 	[%r7], %fd23;
	setp.ne.s32 	%p5, %r1, 0;
	@%p5 bra 	$L__BB42_8;
	ld.shared.f64 	%fd24, [__smem_d];
	cvta.to.global.u64 	%rd8, %rd3;
	mul.wide.u32 	%rd9, %r2, 8;
	add.s64 	%rd10, %rd8, %rd9;
	st.global.f64 	[%rd10], %fd24;
$L__BB42_8:
	ret;

}
	// .globl	_Z10sumreduce6IdLj64ELb1EEvPT_S1_j
.visible .entry _Z10sumreduce6IdLj64ELb1EEvPT_S1_j(
	.param .u64 .ptr .align 1 _Z10sumreduce6IdLj64ELb1EEvPT_S1_j_param_0,
	.param .u64 .ptr .align 1 _Z10sumreduce6IdLj64ELb1EEvPT_S1_j_param_1,
	.param .u32 _Z10sumreduce6IdLj64ELb1EEvPT_S1_j_param_2
)
{
	.reg .pred 	%p<5>;
	.reg .b32 	%r<15>;
	.reg .b64 	%rd<11>;
	.reg .b64 	%fd<24>;

	ld.param.u64 	%rd2, [_Z10sumreduce6IdLj64ELb1EEvPT_S1_j_param_0];
	ld.param.u64 	%rd3, [_Z10sumreduce6IdLj64ELb1EEvPT_S1_j_param_1];
	ld.param.u32 	%r8, [_Z10sumreduce6IdLj64ELb1EEvPT_S1_j_param_2];
	mov.u32 	%r1, %tid.x;
	mov.u32 	%r2, %ctaid.x;
	shl.b32 	%r9, %r2, 7;
	add.s32 	%r14, %r9, %r1;
	setp.ge.u32 	%p1, %r14, %r8;
	mov.f64 	%fd23, 0d0000000000000000;
	@%p1 bra 	$L__BB43_3;
	cvta.to.global.u64 	%rd1, %rd2;
	mov.u32 	%r10, %nctaid.x;
	shl.b32 	%r4, %r10, 7;
	mov.f64 	%fd23, 0d0000000000000000;
$L__BB43_2:
	mul.wide.u32 	%rd4, %r14, 8;
	add.s64 	%rd5, %rd1, %rd4;
	ld.global.f64 	%fd6, [%rd5];
	add.f64 	%fd7, %fd23, %fd6;
	add.s32 	%r11, %r14, 64;
	mul.wide.u32 	%rd6, %r11, 8;
	add.s64 	%rd7, %rd1, %rd6;
	ld.global.f64 	%fd8, [%rd7];
	add.f64 	%fd23, %fd7, %fd8;
	add.s32 	%r14, %r14, %r4;
	setp.lt.u32 	%p2, %r14, %r8;
	@%p2 bra 	$L__BB43_2;
$L__BB43_3:
	shl.b32 	%r12, %r1, 3;
	mov.u32 	%r13, __smem_d;
	add.s32 	%r7, %r13, %r12;
	st.shared.f64 	[%r7], %fd23;
	bar.sync 	0;
	setp.gt.u32 	%p3, %r1, 31;
	@%p3 bra 	$L__BB43_6;
	ld.volatile.shared.f64 	%fd9, [%r7+256];
	add.f64 	%fd10, %fd23, %fd9;
	st.volatile.shared.f64 	[%r7], %fd10;
	ld.volatile.shared.f64 	%fd11, [%r7+128];
	add.f64 	%fd12, %fd10, %fd11;
	st.volatile.shared.f64 	[%r7], %fd12;
	ld.volatile.shared.f64 	%fd13, [%r7+64];
	add.f64 	%fd14, %fd12, %fd13;
	st.volatile.shared.f64 	[%r7], %fd14;
	ld.volatile.shared.f64 	%fd15, [%r7+32];
	add.f64 	%fd16, %fd14, %fd15;
	st.volatile.shared.f64 	[%r7], %fd16;
	ld.volatile.shared.f64 	%fd17, [%r7+16];
	add.f64 	%fd18, %fd16, %fd17;
	st.volatile.shared.f64 	[%r7], %fd18;
	ld.volatile.shared.f64 	%fd19, [%r7+8];
	add.f64 	%fd20, %fd18, %fd19;
	st.volatile.shared.f64 	[%r7], %fd20;
	setp.ne.s32 	%p4, %r1, 0;
	@%p4 bra 	$L__BB43_6;
	ld.shared.f64 	%fd21, [__smem_d];
	cvta.to.global.u64 	%rd8, %rd3;
	mul.wide.u32 	%rd9, %r2, 8;
	add.s64 	%rd10, %rd8, %rd9;
	st.global.f64 	[%rd10], %fd21;
$L__BB43_6:
	ret;

}
	// .globl	_Z10sumreduce6IdLj32ELb1EEvPT_S1_j
.visible .entry _Z10sumreduce6IdLj32ELb1EEvPT_S1_j(
	.param .u64 .ptr .align 1 _Z10sumreduce6IdLj32ELb1EEvPT_S1_j_param_0,
	.param .u64 .ptr .align 1 _Z10sumreduce6IdLj32ELb1EEvPT_S1_j_param_1,
	.param .u32 _Z10sumreduce6IdLj32ELb1EEvPT_S1_j_param_2
)
{
	.reg .pred 	%p<5>;
	.reg .b32 	%r<15>;
	.reg .b64 	%rd<11>;
	.reg .b64 	%fd<22>;

	ld.param.u64 	%rd2, [_Z10sumreduce6IdLj32ELb1EEvPT_S1_j_param_0];
	ld.param.u64 	%rd3, [_Z10sumreduce6IdLj32ELb1EEvPT_S1_j_param_1];
	ld.param.u32 	%r8, [_Z10sumreduce6IdLj32ELb1EEvPT_S1_j_param_2];
	mov.u32 	%r1, %tid.x;
	mov.u32 	%r2, %ctaid.x;
	shl.b32 	%r9, %r2, 6;
	add.s32 	%r14, %r9, %r1;
	setp.ge.u32 	%p1, %r14, %r8;
	mov.f64 	%fd21, 0d0000000000000000;
	@%p1 bra 	$L__BB44_3;
	cvta.to.global.u64 	%rd1, %rd2;
	mov.u32 	%r10, %nctaid.x;
	shl.b32 	%r4, %r10, 6;
	mov.f64 	%fd21, 0d0000000000000000;
$L__BB44_2:
	mul.wide.u32 	%rd4, %r14, 8;
	add.s64 	%rd5, %rd1, %rd4;
	ld.global.f64 	%fd6, [%rd5];
	add.f64 	%fd7, %fd21, %fd6;
	add.s32 	%r11, %r14, 32;
	mul.wide.u32 	%rd6, %r11, 8;
	add.s64 	%rd7, %rd1, %rd6;
	ld.global.f64 	%fd8, [%rd7];
	add.f64 	%fd21, %fd7, %fd8;
	add.s32 	%r14, %r14, %r4;
	setp.lt.u32 	%p2, %r14, %r8;
	@%p2 bra 	$L__BB44_2;
$L__BB44_3:
	shl.b32 	%r12, %r1, 3;
	mov.u32 	%r13, __smem_d;
	add.s32 	%r7, %r13, %r12;
	st.shared.f64 	[%r7], %fd21;
	bar.sync 	0;
	setp.gt.u32 	%p3, %r1, 31;
	@%p3 bra 	$L__BB44_6;
	ld.volatile.shared.f64 	%fd9, [%r7+128];
	add.f64 	%fd10, %fd21, %fd9;
	st.volatile.shared.f64 	[%r7], %fd10;
	ld.volatile.shared.f64 	%fd11, [%r7+64];
	add.f64 	%fd12, %fd10, %fd11;
	st.volatile.shared.f64 	[%r7], %fd12;
	ld.volatile.shared.f64 	%fd13, [%r7+32];
	add.f64 	%fd14, %fd12, %fd13;
	st.volatile.shared.f64 	[%r7], %fd14;
	ld.volatile.shared.f64 	%fd15, [%r7+16];
	add.f64 	%fd16, %fd14, %fd15;
	st.volatile.shared.f64 	[%r7], %fd16;
	ld.volatile.shared.f64 	%fd17, [%r7+8];
	add.f64 	%fd18, %fd16, %fd17;
	st.volatile.shared.f64 	[%r7], %fd18;
	setp.ne.s32 	%p4, %r1, 0;
	@%p4 bra 	$L__BB44_6;
	ld.shared.f64 	%fd19, [__smem_d];
	cvta.to.global.u64 	%rd8, %rd3;
	mul.wide.u32 	%rd9, %r2, 8;
	add.s64 	%rd10, %rd8, %rd9;
	st.global.f64 	[%rd10], %fd19;
$L__BB44_6:
	ret;

}
	// .globl	_Z10sumreduce6IdLj16ELb1EEvPT_S1_j
.visible .entry _Z10sumreduce6IdLj16ELb1EEvPT_S1_j(
	.param .u64 .ptr .align 1 _Z10sumreduce6IdLj16ELb1EEvPT_S1_j_param_0,
	.param .u64 .ptr .align 1 _Z10sumreduce6IdLj16ELb1EEvPT_S1_j_param_1,
	.param .u32 _Z10sumreduce6IdLj16ELb1EEvPT_S1_j_param_2
)
{
	.reg .pred 	%p<5>;
	.reg .b32 	%r<15>;
	.reg .b64 	%rd<11>;
	.reg .b64 	%fd<20>;

	ld.param.u64 	%rd2, [_Z10sumreduce6IdLj16ELb1EEvPT_S1_j_param_0];
	ld.param.u64 	%rd3, [_Z10sumreduce6IdLj16ELb1EEvPT_S1_j_param_1];
	ld.param.u32 	%r8, [_Z10sumreduce6IdLj16ELb1EEvPT_S1_j_param_2];
	mov.u32 	%r1, %tid.x;
	mov.u32 	%r2, %ctaid.x;
	shl.b32 	%r9, %r2, 5;
	add.s32 	%r14, %r9, %r1;
	setp.ge.u32 	%p1, %r14, %r8;
	mov.f64 	%fd19, 0d0000000000000000;
	@%p1 bra 	$L__BB45_3;
	cvta.to.global.u64 	%rd1, %rd2;
	mov.u32 	%r10, %nctaid.x;
	shl.b32 	%r4, %r10, 5;
	mov.f64 	%fd19, 0d0000000000000000;
$L__BB45_2:
	mul.wide.u32 	%rd4, %r14, 8;
	add.s64 	%rd5, %rd1, %rd4;
	ld.global.f64 	%fd6, [%rd5];
	add.f64 	%fd7, %fd19, %fd6;
	add.s32 	%r11, %r14, 16;
	mul.wide.u32 	%rd6, %r11, 8;
	add.s64 	%rd7, %rd1, %rd6;
	ld.global.f64 	%fd8, [%rd7];
	add.f64 	%fd19, %fd7, %fd8;
	add.s32 	%r14, %r14, %r4;
	setp.lt.u32 	%p2, %r14, %r8;
	@%p2 bra 	$L__BB45_2;
$L__BB45_3:
	shl.b32 	%r12, %r1, 3;
	mov.u32 	%r13, __smem_d;
	add.s32 	%r7, %r13, %r12;
	st.shared.f64 	[%r7], %fd19;
	bar.sync 	0;
	setp.gt.u32 	%p3, %r1, 31;
	@%p3 bra 	$L__BB45_6;
	ld.volatile.shared.f64 	%fd9, [%r7+64];
	add.f64 	%fd10, %fd19, %fd9;
	st.volatile.shared.f64 	[%r7], %fd10;
	ld.volatile.shared.f64 	%fd11, [%r7+32];
	add.f64 	%fd12, %fd10, %fd11;
	st.volatile.shared.f64 	[%r7], %fd12;
	ld.volatile.shared.f64 	%fd13, [%r7+16];
	add.f64 	%fd14, %fd12, %fd13;
	st.volatile.shared.f64 	[%r7], %fd14;
	ld.volatile.shared.f64 	%fd15, [%r7+8];
	add.f64 	%fd16, %fd14, %fd15;
	st.volatile.shared.f64 	[%r7], %fd16;
	setp.ne.s32 	%p4, %r1, 0;
	@%p4 bra 	$L__BB45_6;
	ld.shared.f64 	%fd17, [__smem_d];
	cvta.to.global.u64 	%rd8, %rd3;
	mul.wide.u32 	%rd9, %r2, 8;
	add.s64 	%rd10, %rd8, %rd9;
	st.global.f64 	[%rd10], %fd17;
$L__BB45_6:
	ret;

}
	// .globl	_Z10sumreduce6IdLj8ELb1EEvPT_S1_j
.visible .entry _Z10sumreduce6IdLj8ELb1EEvPT_S1_j(
	.param .u64 .ptr .align 1 _Z10sumreduce6IdLj8ELb1EEvPT_S1_j_param_0,
	.param .u64 .ptr .align 1 _Z10sumreduce6IdLj8ELb1EEvPT_S1_j_param_1,
	.param .u32 _Z10sumreduce6IdLj8ELb1EEvPT_S1_j_param_2
)
{
	.reg .pred 	%p<5>;
	.reg .b32 	%r<15>;
	.reg .b64 	%rd<11>;
	.reg .b64 	%fd<18>;

	ld.param.u64 	%rd2, [_Z10sumreduce6IdLj8ELb1EEvPT_S1_j_param_0];
	ld.param.u64 	%rd3, [_Z10sumreduce6IdLj8ELb1EEvPT_S1_j_param_1];
	ld.param.u32 	%r8, [_Z10sumreduce6IdLj8ELb1EEvPT_S1_j_param_2];
	mov.u32 	%r1, %tid.x;
	mov.u32 	%r2, %ctaid.x;
	shl.b32 	%r9, %r2, 4;
	add.s32 	%r14, %r9, %r1;
	setp.ge.u32 	%p1, %r14, %r8;
	mov.f64 	%fd17, 0d0000000000000000;
	@%p1 bra 	$L__BB46_3;
	cvta.to.global.u64 	%rd1, %rd2;
	mov.u32 	%r10, %nctaid.x;
	shl.b32 	%r4, %r10, 4;
	mov.f64 	%fd17, 0d0000000000000000;
$L__BB46_2:
	mul.wide.u32 	%rd4, %r14, 8;
	add.s64 	%rd5, %rd1, %rd4;
	ld.global.f64 	%fd6, [%rd5];
	add.f64 	%fd7, %fd17, %fd6;
	add.s32 	%r11, %r14, 8;
	mul.wide.u32 	%rd6, %r11, 8;
	add.s64 	%rd7, %rd1, %rd6;
	ld.global.f64 	%fd8, [%rd7];
	add.f64 	%fd17, %fd7, %fd8;
	add.s32 	%r14, %r14, %r4;
	setp.lt.u32 	%p2, %r14, %r8;
	@%p2 bra 	$L__BB46_2;
$L__BB46_3:
	shl.b32 	%r12, %r1, 3;
	mov.u32 	%r13, __smem_d;
	add.s32 	%r7, %r13, %r12;
	st.shared.f64 	[%r7], %fd17;
	bar.sync 	0;
	setp.gt.u32 	%p3, %r1, 31;
	@%p3 bra 	$L__BB46_6;
	ld.volatile.shared.f64 	%fd9, [%r7+32];
	add.f64 	%fd10, %fd17, %fd9;
	st.volatile.shared.f64 	[%r7], %fd10;
	ld.volatile.shared.f64 	%fd11, [%r7+16];
	add.f64 	%fd12, %fd10, %fd11;
	st.volatile.shared.f64 	[%r7], %fd12;
	ld.volatile.shared.f64 	%fd13, [%r7+8];
	add.f64 	%fd14, %fd12, %fd13;
	st.volatile.shared.f64 	[%r7], %fd14;
	setp.ne.s32 	%p4, %r1, 0;
	@%p4 bra 	$L__BB46_6;
	ld.shared.f64 	%fd15, [__smem_d];
	cvta.to.global.u64 	%rd8, %rd3;
	mul.wide.u32 	%rd9, %r2, 8;
	add.s64 	%rd10, %rd8, %rd9;
	st.global.f64 	[%rd10], %fd15;
$L__BB46_6:
	ret;

}
	// .globl	_Z10sumreduce6IdLj4ELb1EEvPT_S1_j
.visible .entry _Z10sumreduce6IdLj4ELb1EEvPT_S1_j(
	.param .u64 .ptr .align 1 _Z10sumreduce6IdLj4ELb1EEvPT_S1_j_param_0,
	.param .u64 .ptr .align 1 _Z10sumreduce6IdLj4ELb1EEvPT_S1_j_param_1,
	.param .u32 _Z10sumreduce6IdLj4ELb1EEvPT_S1_j_param_2
)
{
	.reg .pred 	%p<5>;
	.reg .b32 	%r<15>;
	.reg .b64 	%rd<11>;
	.reg .b64 	%fd<16>;

	ld.param.u64 	%rd2, [_Z10sumreduce6IdLj4ELb1EEvPT_S1_j_param_0];
	ld.param.u64 	%rd3, [_Z10sumreduce6IdLj4ELb1EEvPT_S1_j_param_1];
	ld.param.u32 	%r8, [_Z10sumreduce6IdLj4ELb1EEvPT_S1_j_param_2];
	mov.u32 	%r1, %tid.x;
	mov.u32 	%r2, %ctaid.x;
	shl.b32 	%r9, %r2, 3;
	add.s32 	%r14, %r9, %r1;
	setp.ge.u32 	%p1, %r14, %r8;
	mov.f64 	%fd15, 0d0000000000000000;
	@%p1 bra 	$L__BB47_3;
	cvta.to.global.u64 	%rd1, %rd2;
	mov.u32 	%r10, %nctaid.x;
	shl.b32 	%r4, %r10, 3;
	mov.f64 	%fd15, 0d0000000000000000;
$L__BB47_2:
	mul.wide.u32 	%rd4, %r14, 8;
	add.s64 	%rd5, %rd1, %rd4;
	ld.global.f64 	%fd6, [%rd5];
	add.f64 	%fd7, %fd15, %fd6;
	add.s32 	%r11, %r14, 4;
	mul.wide.u32 	%rd6, %r11, 8;
	add.s64 	%rd7, %rd1, %rd6;
	ld.global.f64 	%fd8, [%rd7];
	add.f64 	%fd15, %fd7, %fd8;
	add.s32 	%r14, %r14, %r4;
	setp.lt.u32 	%p2, %r14, %r8;
	@%p2 bra 	$L__BB47_2;
$L__BB47_3:
	shl.b32 	%r12, %r1, 3;
	mov.u32 	%r13, __smem_d;
	add.s32 	%r7, %r13, %r12;
	st.shared.f64 	[%r7], %fd15;
	bar.sync 	0;
	setp.gt.u32 	%p3, %r1, 31;
	@%p3 bra 	$L__BB47_6;
	ld.volatile.shared.f64 	%fd9, [%r7+16];
	add.f64 	%fd10, %fd15, %fd9;
	st.volatile.shared.f64 	[%r7], %fd10;
	ld.volatile.shared.f64 	%fd11, [%r7+8];
	add.f64 	%fd12, %fd10, %fd11;
	st.volatile.shared.f64 	[%r7], %fd12;
	setp.ne.s32 	%p4, %r1, 0;
	@%p4 bra 	$L__BB47_6;
	ld.shared.f64 	%fd13, [__smem_d];
	cvta.to.global.u64 	%rd8, %rd3;
	mul.wide.u32 	%rd9, %r2, 8;
	add.s64 	%rd10, %rd8, %rd9;
	st.global.f64 	[%rd10], %fd13;
$L__BB47_6:
	ret;

}
	// .globl	_Z10sumreduce6IdLj2ELb1EEvPT_S1_j
.visible .entry _Z10sumreduce6IdLj2ELb1EEvPT_S1_j(
	.param .u64 .ptr .align 1 _Z10sumreduce6IdLj2ELb1EEvPT_S1_j_param_0,
	.param .u64 .ptr .align 1 _Z10sumreduce6IdLj2ELb1EEvPT_S1_j_param_1,
	.param .u32 _Z10sumreduce6IdLj2ELb1EEvPT_S1_j_param_2
)
{
	.reg .pred 	%p<5>;
	.reg .b32 	%r<15>;
	.reg .b64 	%rd<11>;
	.reg .b64 	%fd<14>;

	ld.param.u64 	%rd2, [_Z10sumreduce6IdLj2ELb1EEvPT_S1_j_param_0];
	ld.param.u64 	%rd3, [_Z10sumreduce6IdLj2ELb1EEvPT_S1_j_param_1];
	ld.param.u32 	%r8, [_Z10sumreduce6IdLj2ELb1EEvPT_S1_j_param_2];
	mov.u32 	%r1, %tid.x;
	mov.u32 	%r2, %ctaid.x;
	shl.b32 	%r9, %r2, 2;
	add.s32 	%r14, %r9, %r1;
	setp.ge.u32 	%p1, %r14, %r8;
	mov.f64 	%fd13, 0d0000000000000000;
	@%p1 bra 	$L__BB48_3;
	cvta.to.global.u64 	%rd1, %rd2;
	mov.u32 	%r10, %nctaid.x;
	shl.b32 	%r4, %r10, 2;
	mov.f64 	%fd13, 0d0000000000000000;
$L__BB48_2:
	mul.wide.u32 	%rd4, %r14, 8;
	add.s64 	%rd5, %rd1, %rd4;
	ld.global.f64 	%fd6, [%rd5];
	add.f64 	%fd7, %fd13, %fd6;
	add.s32 	%r11, %r14, 2;
	mul.wide.u32 	%rd6, %r11, 8;
	add.s64 	%rd7, %rd1, %rd6;
	ld.global.f64 	%fd8, [%rd7];
	add.f64 	%fd13, %fd7, %fd8;
	add.s32 	%r14, %r14, %r4;
	setp.lt.u32 	%p2, %r14, %r8;
	@%p2 bra 	$L__BB48_2;
$L__BB48_3:
	shl.b32 	%r12, %r1, 3;
	mov.u32 	%r13, __smem_d;
	add.s32 	%r7, %r13, %r12;
	st.shared.f64 	[%r7], %fd13;
	bar.sync 	0;
	setp.gt.u32 	%p3, %r1, 31;
	@%p3 bra 	$L__BB48_6;
	ld.volatile.shared.f64 	%fd9, [%r7+8];
	add.f64 	%fd10, %fd13, %fd9;
	st.volatile.shared.f64 	[%r7], %fd10;
	setp.ne.s32 	%p4, %r1, 0;
	@%p4 bra 	$L__BB48_6;
	ld.shared.f64 	%fd11, [__smem_d];
	cvta.to.global.u64 	%rd8, %rd3;
	mul.wide.u32 	%rd9, %r2, 8;
	add.s64 	%rd10, %rd8, %rd9;
	st.global.f64 	[%rd10], %fd11;
$L__BB48_6:
	ret;

}
	// .globl	_Z10sumreduce6IdLj1ELb1EEvPT_S1_j
.visible .entry _Z10sumreduce6IdLj1ELb1EEvPT_S1_j(
	.param .u64 .ptr .align 1 _Z10sumreduce6IdLj1ELb1EEvPT_S1_j_param_0,
	.param .u64 .ptr .align 1 _Z10sumreduce6IdLj1ELb1EEvPT_S1_j_param_1,
	.param .u32 _Z10sumreduce6IdLj1ELb1EEvPT_S1_j_param_2
)
{
	.reg .pred 	%p<4>;
	.reg .b32 	%r<14>;
	.reg .b64 	%rd<9>;
	.reg .b64 	%fd<12>;

	ld.param.u64 	%rd2, [_Z10sumreduce6IdLj1ELb1EEvPT_S1_j_param_0];
	ld.param.u64 	%rd3, [_Z10sumreduce6IdLj1ELb1EEvPT_S1_j_param_1];
	ld.param.u32 	%r7, [_Z10sumreduce6IdLj1ELb1EEvPT_S1_j_param_2];
	mov.u32 	%r1, %tid.x;
	mov.u32 	%r2, %ctaid.x;
	shl.b32 	%r8, %r2, 1;
	add.s32 	%r13, %r8, %r1;
	setp.ge.u32 	%p1, %r13, %r7;
	mov.f64 	%fd11, 0d0000000000000000;
	@%p1 bra 	$L__BB49_3;
	mov.u32 	%r9, %nctaid.x;
	shl.b32 	%r4, %r9, 1;
	cvta.to.global.u64 	%rd1, %rd2;
	mov.f64 	%fd11, 0d0000000000000000;
$L__BB49_2:
	mul.wide.u32 	%rd4, %r13, 8;
	add.s64 	%rd5, %rd1, %rd4;
	ld.global.f64 	%fd6, [%rd5];
	add.f64 	%fd7, %fd11, %fd6;
	ld.global.f64 	%fd8, [%rd5+8];
	add.f64 	%fd11, %fd7, %fd8;
	add.s32 	%r13, %r13, %r4;
	setp.lt.u32 	%p2, %r13, %r7;
	@%p2 bra 	$L__BB49_2;
$L__BB49_3:
	shl.b32 	%r10, %r1, 3;
	mov.u32 	%r11, __smem_d;
	add.s32 	%r12, %r11, %r10;
	st.shared.f64 	[%r12], %fd11;
	bar.sync 	0;
	setp.ne.s32 	%p3, %r1, 0;
	@%p3 bra 	$L__BB49_5;
	ld.shared.f64 	%fd9, [__smem_d];
	cvta.to.global.u64 	%rd6, %rd3;
	mul.wide.u32 	%rd7, %r2, 8;
	add.s64 	%rd8, %rd6, %rd7;
	st.global.f64 	[%rd8], %fd9;
$L__BB49_5:
	ret;

}
	// .globl	_Z10sumreduce6IdLj512ELb0EEvPT_S1_j
.visible .entry _Z10sumreduce6IdLj512ELb0EEvPT_S1_j(
	.param .u64 .ptr .align 1 _Z10sumreduce6IdLj512ELb0EEvPT_S1_j_param_0,
	.param .u64 .ptr .align 1 _Z10sumreduce6IdLj512ELb0EEvPT_S1_j_param_1,
	.param .u32 _Z10sumreduce6IdLj512ELb0EEvPT_S1_j_param_2
)
{
	.reg .pred 	%p<9>;
	.reg .b32 	%r<15>;
	.reg .b64 	%rd<11>;
	.reg .b64 	%fd<38>;

	ld.param.u64 	%rd3, [_Z10sumreduce6IdLj512ELb0EEvPT_S1_j_param_0];
	ld.param.u64 	%rd2, [_Z10sumreduce6IdLj512ELb0EEvPT_S1_j_param_1];
	ld.param.u32 	%r9, [_Z10sumreduce6IdLj512ELb0EEvPT_S1_j_param_2];
	cvta.to.global.u64 	%rd1, %rd3;
	mov.u32 	%r1, %tid.x;
	mov.u32 	%r2, %ctaid.x;
	shl.b32 	%r10, %r2, 10;
	or.b32  	%r14, %r10, %r1;
	setp.ge.u32 	%p1, %r14, %r9;
	mov.f64 	%fd32, 0d0000000000000000;
	@%p1 bra 	$L__BB50_5;
	mov.u32 	%r11, %nctaid.x;
	shl.b32 	%r4, %r11, 10;
	mov.f64 	%fd32, 0d0000000000000000;
$L__BB50_2:
	mul.wide.u32 	%rd4, %r14, 8;
	add.s64 	%rd5, %rd1, %rd4;
	ld.global.f64 	%fd14, [%rd5];
	add.f64 	%fd32, %fd32, %fd14;
	add.s32 	%r6, %r14, 512;
	setp.ge.u32 	%p2, %r6, %r9;
	@%p2 bra 	$L__BB50_4;
	mul.wide.u32 	%rd6, %r6, 8;
	add.s64 	%rd7, %rd1, %rd6;
	ld.global.f64 	%fd15, [%rd7];
	add.f64 	%fd32, %fd32, %fd15;
$L__BB50_4:
	add.s32 	%r14, %r14, %r4;
	setp.lt.u32 	%p3, %r14, %r9;
	@%p3 bra 	$L__BB50_2;
$L__BB50_5:
	shl.b32 	%r12, %r1, 3;
	mov.u32 	%r13, __smem_d;
	add.s32 	%r8, %r13, %r12;
	st.shared.f64 	[%r8], %fd32;
	bar.sync 	0;
	setp.gt.u32 	%p4, %r1, 255;
	@%p4 bra 	$L__BB50_7;
	ld.shared.f64 	%fd16, [%r8+2048];
	add.f64 	%fd32, %fd32, %fd16;
	st.shared.f64 	[%r8], %fd32;
$L__BB50_7:
	bar.sync 	0;
	setp.gt.u32 	%p5, %r1, 127;
	@%p5 bra 	$L__BB50_9;
	ld.shared.f64 	%fd17, [%r8+1024];
	add.f64 	%fd32, %fd32, %fd17;
	st.shared.f64 	[%r8], %fd32;
$L__BB50_9:
	bar.sync 	0;
	setp.gt.u32 	%p6, %r1, 63;
	@%p6 bra 	$L__BB50_11;
	ld.shared.f64 	%fd18, [%r8+512];
	add.f64 	%fd32, %fd32, %fd18;
	st.shared.f64 	[%r8], %fd32;
$L__BB50_11:
	bar.sync 	0;
	setp.gt.u32 	%p7, %r1, 31;
	@%p7 bra 	$L__BB50_14;
	ld.volatile.shared.f64 	%fd19, [%r8+256];
	add.f64 	%fd20, %fd32, %fd19;
	st.volatile.shared.f64 	[%r8], %fd20;
	ld.volatile.shared.f64 	%fd21, [%r8+128];
	add.f64 	%fd22, %fd20, %fd21;
	st.volatile.shared.f64 	[%r8], %fd22;
	ld.volatile.shared.f64 	%fd23, [%r8+64];
	add.f64 	%fd24, %fd22, %fd23;
	st.volatile.shared.f64 	[%r8], %fd24;
	ld.volatile.shared.f64 	%fd25, [%r8+32];
	add.f64 	%fd26, %fd24, %fd25;
	st.volatile.shared.f64 	[%r8], %fd26;
	ld.volatile.shared.f64 	%fd27, [%r8+16];
	add.f64 	%fd28, %fd26, %fd27;
	st.volatile.shared.f64 	[%r8], %fd28;
	ld.volatile.shared.f64 	%fd29, [%r8+8];
	add.f64 	%fd30, %fd28, %fd29;
	st.volatile.shared.f64 	[%r8], %fd30;
	setp.ne.s32 	%p8, %r1, 0;
	@%p8 bra 	$L__BB50_14;
	ld.shared.f64 	%fd31, [__smem_d];
	cvta.to.global.u64 	%rd8, %rd2;
	mul.wide.u32 	%rd9, %r2, 8;
	add.s64 	%rd10, %rd8, %rd9;
	st.global.f64 	[%rd10], %fd31;
$L__BB50_14:
	ret;

}
	// .globl	_Z10sumreduce6IdLj256ELb0EEvPT_S1_j
.visible .entry _Z10sumreduce6IdLj256ELb0EEvPT_S1_j(
	.param .u64 .ptr .align 1 _Z10sumreduce6IdLj256ELb0EEvPT_S1_j_param_0,
	.param .u64 .ptr .align 1 _Z10sumreduce6IdLj256ELb0EEvPT_S1_j_param_1,
	.param .u32 _Z10sumreduce6IdLj256ELb0EEvPT_S1_j_param_2
)
{
	.reg .pred 	%p<8>;
	.reg .b32 	%r<15>;
	.reg .b64 	%rd<11>;
	.reg .b64 	%fd<34>;

	ld.param.u64 	%rd3, [_Z10sumreduce6IdLj256ELb0EEvPT_S1_j_param_0];
	ld.param.u64 	%rd2, [_Z10sumreduce6IdLj256ELb0EEvPT_S1_j_param_1];
	ld.param.u32 	%r9, [_Z10sumreduce6IdLj256ELb0EEvPT_S1_j_param_2];
	cvta.to.global.u64 	%rd1, %rd3;
	mov.u32 	%r1, %tid.x;
	mov.u32 	%r2, %ctaid.x;
	shl.b32 	%r10, %r2, 9;
	add.s32 	%r14, %r10, %r1;
	setp.ge.u32 	%p1, %r14, %r9;
	mov.f64 	%fd29, 0d0000000000000000;
	@%p1 bra 	$L__BB51_5;
	mov.u32 	%r11, %nctaid.x;
	shl.b32 	%r4, %r11, 9;
	mov.f64 	%fd29, 0d0000000000000000;
$L__BB51_2:
	mul.wide.u32 	%rd4, %r14, 8;
	add.s64 	%rd5, %rd1, %rd4;
	ld.global.f64 	%fd12, [%rd5];
	add.f64 	%fd29, %fd29, %fd12;
	add.s32 	%r6, %r14, 256;
	setp.ge.u32 	%p2, %r6, %r9;
	@%p2 bra 	$L__BB51_4;
	mul.wide.u32 	%rd6, %r6, 8;
	add.s64 	%rd7, %rd1, %rd6;
	ld.global.f64 	%fd13, [%rd7];
	add.f64 	%fd29, %fd29, %fd13;
$L__BB51_4:
	add.s32 	%r14, %r14, %r4;
	setp.lt.u32 	%p3, %r14, %r9;
	@%p3 bra 	$L__BB51_2;
$L__BB51_5:
	shl.b32 	%r12, %r1, 3;
	mov.u32 	%r13, __smem_d;
	add.s32 	%r8, %r13, %r12;
	st.shared.f64 	[%r8], %fd29;
	bar.sync 	0;
	setp.gt.u32 	%p4, %r1, 127;
	@%p4 bra 	$L__BB51_7;
	ld.shared.f64 	%fd14, [%r8+1024];
	add.f64 	%fd29, %fd29, %fd14;
	st.shared.f64 	[%r8], %fd29;
$L__BB51_7:
	bar.sync 	0;
	setp.gt.u32 	%p5, %r1, 63;
	@%p5 bra 	$L__BB51_9;
	ld.shared.f64 	%fd15, [%r8+512];
	add.f64 	%fd29, %fd29, %fd15;
	st.shared.f64 	[%r8], %fd29;
$L__BB51_9:
	bar.sync 	0;
	setp.gt.u32 	%p6, %r1, 31;
	@%p6 bra 	$L__BB51_12;
	ld.volatile.shared.f64 	%fd16, [%r8+256];
	add.f64 	%fd17, %fd29, %fd16;
	st.volatile.shared.f64 	[%r8], %fd17;
	ld.volatile.shared.f64 	%fd18, [%r8+128];
	add.f64 	%fd19, %fd17, %fd18;
	st.volatile.shared.f64 	[%r8], %fd19;
	ld.volatile.shared.f64 	%fd20, [%r8+64];
	add.f64 	%fd21, %fd19, %fd20;
	st.volatile.shared.f64 	[%r8], %fd21;
	ld.volatile.shared.f64 	%fd22, [%r8+32];
	add.f64 	%fd23, %fd21, %fd22;
	st.volatile.shared.f64 	[%r8], %fd23;
	ld.volatile.shared.f64 	%fd24, [%r8+16];
	add.f64 	%fd25, %fd23, %fd24;
	st.volatile.shared.f64 	[%r8], %fd25;
	ld.volatile.shared.f64 	%fd26, [%r8+8];
	add.f64 	%fd27, %fd25, %fd26;
	st.volatile.shared.f64 	[%r8], %fd27;
	setp.ne.s32 	%p7, %r1, 0;
	@%p7 bra 	$L__BB51_12;
	ld.shared.f64 	%fd28, [__smem_d];
	cvta.to.global.u64 	%rd8, %rd2;
	mul.wide.u32 	%rd9, %r2, 8;
	add.s64 	%rd10, %rd8, %rd9;
	st.global.f64 	[%rd10], %fd28;
$L__BB51_12:
	ret;

}
	// .globl	_Z10sumreduce6IdLj128ELb0EEvPT_S1_j
.visible .entry _Z10sumreduce6IdLj128ELb0EEvPT_S1_j(
	.param .u64 .ptr .align 1 _Z10sumreduce6IdLj128ELb0EEvPT_S1_j_param_0,
	.param .u64 .ptr .align 1 _Z10sumreduce6IdLj128ELb0EEvPT_S1_j_param_1,
	.param .u32 _Z10sumreduce6IdLj128ELb0EEvPT_S1_j_param_2
)
{
	.reg .pred 	%p<7>;
	.reg .b32 	%r<15>;
	.reg .b64 	%rd<11>;
	.reg .b64 	%fd<30>;

	ld.param.u64 	%rd3, [_Z10sumreduce6IdLj128ELb0EEvPT_S1_j_param_0];
	ld.param.u64 	%rd2, [_Z10sumreduce6IdLj128ELb0EEvPT_S1_j_param_1];
	ld.param.u32 	%r9, [_Z10sumreduce6IdLj128ELb0EEvPT_S1_j_param_2];
	cvta.to.global.u64 	%rd1, %rd3;
	mov.u32 	%r1, %tid.x;
	mov.u32 	%r2, %ctaid.x;
	shl.b32 	%r10, %r2, 8;
	add.s32 	%r14, %r10, %r1;
	setp.ge.u32 	%p1, %r14, %r9;
	mov.f64 	%fd26, 0d0000000000000000;
	@%p1 bra 	$L__BB52_5;
	mov.u32 	%r11, %nctaid.x;
	shl.b32 	%r4, %r11, 8;
	mov.f64 	%fd26, 0d0000000000000000;
$L__BB52_2:
	mul.wide.u32 	%rd4, %r14, 8;
	add.s64 	%rd5, %rd1, %rd4;
	ld.global.f64 	%fd10, [%rd5];
	add.f64 	%fd26, %fd26, %fd10;
	add.s32 	%r6, %r14, 128;
	setp.ge.u32 	%p2, %r6, %r9;
	@%p2 bra 	$L__BB52_4;
	mul.wide.u32 	%rd6, %r6, 8;
	add.s64 	%rd7, %rd1, %rd6;
	ld.global.f64 	%fd11, [%rd7];
	add.f64 	%fd26, %fd26, %fd11;
$L__BB52_4:
	add.s32 	%r14, %r14, %r4;
	setp.lt.u32 	%p3, %r14, %r9;
	@%p3 bra 	$L__BB52_2;
$L__BB52_5:
	shl.b32 	%r12, %r1, 3;
	mov.u32 	%r13, __smem_d;
	add.s32 	%r8, %r13, %r12;
	st.shared.f64 	[%r8], %fd26;
	bar.sync 	0;
	setp.gt.u32 	%p4, %r1, 63;
	@%p4 bra 	$L__BB52_7;
	ld.shared.f64 	%fd12, [%r8+512];
	add.f64 	%fd26, %fd26, %fd12;
	st.shared.f64 	[%r8], %fd26;
$L__BB52_7:
	bar.sync 	0;
	setp.gt.u32 	%p5, %r1, 31;
	@%p5 bra 	$L__BB52_10;
	ld.volatile.shared.f64 	%fd13, [%r8+256];
	add.f64 	%fd14, %fd26, %fd13;
	st.volatile.shared.f64 	[%r8], %fd14;
	ld.volatile.shared.f64 	%fd15, [%r8+128];
	add.f64 	%fd16, %fd14, %fd15;
	st.volatile.shared.f64 	[%r8], %fd16;
	ld.volatile.shared.f64 	%fd17, [%r8+64];
	add.f64 	%fd18, %fd16, %fd17;
	st.volatile.shared.f64 	[%r8], %fd18;
	ld.volatile.shared.f64 	%fd19, [%r8+32];
	add.f64 	%fd20, %fd18, %fd19;
	st.volatile.shared.f64 	[%r8], %fd20;
	ld.volatile.shared.f64 	%fd21, [%r8+16];
	add.f64 	%fd22, %fd20, %fd21;
	st.volatile.shared.f64 	[%r8], %fd22;
	ld.volatile.shared.f64 	%fd23, [%r8+8];
	add.f64 	%fd24, %fd22, %fd23;
	st.volatile.shared.f64 	[%r8], %fd24;
	setp.ne.s32 	%p6, %r1, 0;
	@%p6 bra 	$L__BB52_10;
	ld.shared.f64 	%fd25, [__smem_d];
	cvta.to.global.u64 	%rd8, %rd2;
	mul.wide.u32 	%rd9, %r2, 8;
	add.s64 	%rd10, %rd8, %rd9;
	st.global.f64 	[%rd10], %fd25;
$L__BB52_10:
	ret;

}
	// .globl	_Z10sumreduce6IdLj64ELb0EEvPT_S1_j
.visible .entry _Z10sumreduce6IdLj64ELb0EEvPT_S1_j(
	.param .u64 .ptr .align 1 _Z10sumreduce6IdLj64ELb0EEvPT_S1_j_param_0,
	.param .u64 .ptr .align 1 _Z10sumreduce6IdLj64ELb0EEvPT_S1_j_param_1,
	.param .u32 _Z10sumreduce6IdLj64ELb0EEvPT_S1_j_param_2
)
{
	.reg .pred 	%p<6>;
	.reg .b32 	%r<15>;
	.reg .b64 	%rd<11>;
	.reg .b64 	%fd<26>;

	ld.param.u64 	%rd3, [_Z10sumreduce6IdLj64ELb0EEvPT_S1_j_param_0];
	ld.param.u64 	%rd2, [_Z10sumreduce6IdLj64ELb0EEvPT_S1_j_param_1];
	ld.param.u32 	%r9, [_Z10sumreduce6IdLj64ELb0EEvPT_S1_j_param_2];
	cvta.to.global.u64 	%rd1, %rd3;
	mov.u32 	%r1, %tid.x;
	mov.u32 	%r2, %ctaid.x;
	shl.b32 	%r10, %r2, 7;
	add.s32 	%r14, %r10, %r1;
	setp.ge.u32 	%p1, %r14, %r9;
	mov.f64 	%fd23, 0d0000000000000000;
	@%p1 bra 	$L__BB53_5;
	mov.u32 	%r11, %nctaid.x;
	shl.b32 	%r4, %r11, 7;
	mov.f64 	%fd23, 0d0000000000000000;
$L__BB53_2:
	mul.wide.u32 	%rd4, %r14, 8;
	add.s64 	%rd5, %rd1, %rd4;
	ld.global.f64 	%fd8, [%rd5];
	add.f64 	%fd23, %fd23, %fd8;
	add.s32 	%r6, %r14, 64;
	setp.ge.u32 	%p2, %r6, %r9;
	@%p2 bra 	$L__BB53_4;
	mul.wide.u32 	%rd6, %r6, 8;
	add.s64 	%rd7, %rd1, %rd6;
	ld.global.f64 	%fd9, [%rd7];
	add.f64 	%fd23, %fd23, %fd9;
$L__BB53_4:
	add.s32 	%r14, %r14, %r4;
	setp.lt.u32 	%p3, %r14, %r9;
	@%p3 bra 	$L__BB53_2;
$L__BB53_5:
	shl.b32 	%r12, %r1, 3;
	mov.u32 	%r13, __smem_d;
	add.s32 	%r8, %r13, %r12;
	st.shared.f64 	[%r8], %fd23;
	bar.sync 	0;
	setp.gt.u32 	%p4, %r1, 31;
	@%p4 bra 	$L__BB53_8;
	ld.volatile.shared.f64 	%fd10, [%r8+256];
	add.f64 	%fd11, %fd23, %fd10;
	st.volatile.shared.f64 	[%r8], %fd11;
	ld.volatile.shared.f64 	%fd12, [%r8+128];
	add.f64 	%fd13, %fd11, %fd12;
	st.volatile.shared.f64 	[%r8], %fd13;
	ld.volatile.shared.f64 	%fd14, [%r8+64];
	add.f64 	%fd15, %fd13, %fd14;
	st.volatile.shared.f64 	[%r8], %fd15;
	ld.volatile.shared.f64 	%fd16, [%r8+32];
	add.f64 	%fd17, %fd15, %fd16;
	st.volatile.shared.f64 	[%r8], %fd17;
	ld.volatile.shared.f64 	%fd18, [%r8+16];
	add.f64 	%fd19, %fd17, %fd18;
	st.volatile.shared.f64 	[%r8], %fd19;
	ld.volatile.shared.f64 	%fd20, [%r8+8];
	add.f64 	%fd21, %fd19, %fd20;
	st.volatile.shared.f64 	[%r8], %fd21;
	setp.ne.s32 	%p5, %r1, 0;
	@%p5 bra 	$L__BB53_8;
	ld.shared.f64 	%fd22, [__smem_d];
	cvta.to.global.u64 	%rd8, %rd2;
	mul.wide.u32 	%rd9, %r2, 8;
	add.s64 	%rd10, %rd8, %rd9;
	st.global.f64 	[%rd10], %fd22;
$L__BB53_8:
	ret;

}
	// .globl	_Z10sumreduce6IdLj32ELb0EEvPT_S1_j
.visible .entry _Z10sumreduce6IdLj32ELb0EEvPT_S1_j(
	.param .u64 .ptr .align 1 _Z10sumreduce6IdLj32ELb0EEvPT_S1_j_param_0,
	.param .u64 .ptr .align 1 _Z10sumreduce6IdLj32ELb0EEvPT_S1_j_param_1,
	.param .u32 _Z10sumreduce6IdLj32ELb0EEvPT_S1_j_param_2
)
{
	.reg .pred 	%p<6>;
	.reg .b32 	%r<15>;
	.reg .b64 	%rd<11>;
	.reg .b64 	%fd<24>;

	ld.param.u64 	%rd3, [_Z10sumreduce6IdLj32ELb0EEvPT_S1_j_param_0];
	ld.param.u64 	%rd2, [_Z10sumreduce6IdLj32ELb0EEvPT_S1_j_param_1];
	ld.param.u32 	%r9, [_Z10sumreduce6IdLj32ELb0EEvPT_S1_j_param_2];
	cvta.to.global.u64 	%rd1, %rd3;
	mov.u32 	%r1, %tid.x;
	mov.u32 	%r2, %ctaid.x;
	shl.b32 	%r10, %r2, 6;
	add.s32 	%r14, %r10, %r1;
	setp.ge.u32 	%p1, %r14, %r9;
	mov.f64 	%fd21, 0d0000000000000000;
	@%p1 bra 	$L__BB54_5;
	mov.u32 	%r11, %nctaid.x;
	shl.b32 	%r4, %r11, 6;
	mov.f64 	%fd21, 0d0000000000000000;
$L__BB54_2:
	mul.wide.u32 	%rd4, %r14, 8;
	add.s64 	%rd5, %rd1, %rd4;
	ld.global.f64 	%fd8, [%rd5];
	add.f64 	%fd21, %fd21, %fd8;
	add.s32 	%r6, %r14, 32;
	setp.ge.u32 	%p2, %r6, %r9;
	@%p2 bra 	$L__BB54_4;
	mul.wide.u32 	%rd6, %r6, 8;
	add.s64 	%rd7, %rd1, %rd6;
	ld.global.f64 	%fd9, [%rd7];
	add.f64 	%fd21, %fd21, %fd9;
$L__BB54_4:
	add.s32 	%r14, %r14, %r4;
	setp.lt.u32 	%p3, %r14, %r9;
	@%p3 bra 	$L__BB54_2;
$L__BB54_5:
	shl.b32 	%r12, %r1, 3;
	mov.u32 	%r13, __smem_d;
	add.s32 	%r8, %r13, %r12;
	st.shared.f64 	[%r8], %fd21;
	bar.sync 	0;
	setp.gt.u32 	%p4, %r1, 31;
	@%p4 bra 	$L__BB54_8;
	ld.volatile.shared.f64 	%fd10, [%r8+128];
	add.f64 	%fd11, %fd21, %fd10;
	st.volatile.shared.f64 	[%r8], %fd11;
	ld.volatile.shared.f64 	%fd12, [%r8+64];
	add.f64 	%fd13, %fd11, %fd12;
	st.volatile.shared.f64 	[%r8], %fd13;
	ld.volatile.shared.f64 	%fd14, [%r8+32];
	add.f64 	%fd15, %fd13, %fd14;
	st.volatile.shared.f64 	[%r8], %fd15;
	ld.volatile.shared.f64 	%fd16, [%r8+16];
	add.f64 	%fd17, %fd15, %fd16;
	st.volatile.shared.f64 	[%r8], %fd17;
	ld.volatile.shared.f64 	%fd18, [%r8+8];
	add.f64 	%fd19, %fd17, %fd18;
	st.volatile.shared.f64 	[%r8], %fd19;
	setp.ne.s32 	%p5, %r1, 0;
	@%p5 bra 	$L__BB54_8;
	ld.shared.f64 	%fd20, [__smem_d];
	cvta.to.global.u64 	%rd8, %rd2;
	mul.wide.u32 	%rd9, %r2, 8;
	add.s64 	%rd10, %rd8, %rd9;
	st.global.f64 	[%rd10], %fd20;
$L__BB54_8:
	ret;

}
	// .globl	_Z10sumreduce6IdLj16ELb0EEvPT_S1_j
.visible .entry _Z10sumreduce6IdLj16ELb0EEvPT_S1_j(
	.param .u64 .ptr .align 1 _Z10sumreduce6IdLj16ELb0EEvPT_S1_j_param_0,
	.param .u64 .ptr .align 1 _Z10sumreduce6IdLj16ELb0EEvPT_S1_j_param_1,
	.param .u32 _Z10sumreduce6IdLj16ELb0EEvPT_S1_j_param_2
)
{
	.reg .pred 	%p<6>;
	.reg .b32 	%r<15>;
	.reg .b64 	%rd<11>;
	.reg .b64 	%fd<22>;

	ld.param.u64 	%rd3, [_Z10sumreduce6IdLj16ELb0EEvPT_S1_j_param_0];
	ld.param.u64 	%rd2, [_Z10sumreduce6IdLj16ELb0EEvPT_S1_j_param_1];
	ld.param.u32 	%r9, [_Z10sumreduce6IdLj16ELb0EEvPT_S1_j_param_2];
	cvta.to.global.u64 	%rd1, %rd3;
	mov.u32 	%r1, %tid.x;
	mov.u32 	%r2, %ctaid.x;
	shl.b32 	%r10, %r2, 5;
	add.s32 	%r14, %r10, %r1;
	setp.ge.u32 	%p1, %r14, %r9;
	mov.f64 	%fd19, 0d0000000000000000;
	@%p1 bra 	$L__BB55_5;
	mov.u32 	%r11, %nctaid.x;
	shl.b32 	%r4, %r11, 5;
	mov.f64 	%fd19, 0d0000000000000000;
$L__BB55_2:
	mul.wide.u32 	%rd4, %r14, 8;
	add.s64 	%rd5, %rd1, %rd4;
	ld.global.f64 	%fd8, [%rd5];
	add.f64 	%fd19, %fd19, %fd8;
	add.s32 	%r6, %r14, 16;
	setp.ge.u32 	%p2, %r6, %r9;
	@%p2 bra 	$L__BB55_4;
	mul.wide.u32 	%rd6, %r6, 8;
	add.s64 	%rd7, %rd1, %rd6;
	ld.global.f64 	%fd9, [%rd7];
	add.f64 	%fd19, %fd19, %fd9;
$L__BB55_4:
	add.s32 	%r14, %r14, %r4;
	setp.lt.u32 	%p3, %r14, %r9;
	@%p3 bra 	$L__BB55_2;
$L__BB55_5:
	shl.b32 	%r12, %r1, 3;
	mov.u32 	%r13, __smem_d;
	add.s32 	%r8, %r13, %r12;
	st.shared.f64 	[%r8], %fd19;
	bar.sync 	0;
	setp.gt.u32 	%p4, %r1, 31;
	@%p4 bra 	$L__BB55_8;
	ld.volatile.shared.f64 	%fd10, [%r8+64];
	add.f64 	%fd11, %fd19, %fd10;
	st.volatile.shared.f64 	[%r8], %fd11;
	ld.volatile.shared.f64 	%fd12, [%r8+32];
	add.f64 	%fd13, %fd11, %fd12;
	st.volatile.shared.f64 	[%r8], %fd13;
	ld.volatile.shared.f64 	%fd14, [%r8+16];
	add.f64 	%fd15, %fd13, %fd14;
	st.volatile.shared.f64 	[%r8], %fd15;
	ld.volatile.shared.f64 	%fd16, [%r8+8];
	add.f64 	%fd17, %fd15, %fd16;
	st.volatile.shared.f64 	[%r8], %fd17;
	setp.ne.s32 	%p5, %r1, 0;
	@%p5 bra 	$L__BB55_8;
	ld.shared.f64 	%fd18, [__smem_d];
	cvta.to.global.u64 	%rd8, %rd2;
	mul.wide.u32 	%rd9, %r2, 8;
	add.s64 	%rd10, %rd8, %rd9;
	st.global.f64 	[%rd10], %fd18;
$L__BB55_8:
	ret;

}
	// .globl	_Z10sumreduce6IdLj8ELb0EEvPT_S1_j
.visible .entry _Z10sumreduce6IdLj8ELb0EEvPT_S1_j(
	.param .u64 .ptr .align 1 _Z10sumreduce6IdLj8ELb0EEvPT_S1_j_param_0,
	.param .u64 .ptr .align 1 _Z10sumreduce6IdLj8ELb0EEvPT_S1_j_param_1,
	.param .u32 _Z10sumreduce6IdLj8ELb0EEvPT_S1_j_param_2
)
{
	.reg .pred 	%p<6>;
	.reg .b32 	%r<15>;
	.reg .b64 	%rd<11>;
	.reg .b64 	%fd<20>;

	ld.param.u64 	%rd3, [_Z10sumreduce6IdLj8ELb0EEvPT_S1_j_param_0];
	ld.param.u64 	%rd2, [_Z10sumreduce6IdLj8ELb0EEvPT_S1_j_param_1];
	ld.param.u32 	%r9, [_Z10sumreduce6IdLj8ELb0EEvPT_S1_j_param_2];
	cvta.to.global.u64 	%rd1, %rd3;
	mov.u32 	%r1, %tid.x;
	mov.u32 	%r2, %ctaid.x;
	shl.b32 	%r10, %r2, 4;
	add.s32 	%r14, %r10, %r1;
	setp.ge.u32 	%p1, %r14, %r9;
	mov.f64 	%fd17, 0d0000000000000000;
	@%p1 bra 	$L__BB56_5;
	mov.u32 	%r11, %nctaid.x;
	shl.b32 	%r4, %r11, 4;
	mov.f64 	%fd17, 0d0000000000000000;
$L__BB56_2:
	mul.wide.u32 	%rd4, %r14, 8;
	add.s64 	%rd5, %rd1, %rd4;
	ld.global.f64 	%fd8, [%rd5];
	add.f64 	%fd17, %fd17, %fd8;
	add.s32 	%r6, %r14, 8;
	setp.ge.u32 	%p2, %r6, %r9;
	@%p2 bra 	$L__BB56_4;
	mul.wide.u32 	%rd6, %r6, 8;
	add.s64 	%rd7, %rd1, %rd6;
	ld.global.f64 	%fd9, [%rd7];
	add.f64 	%fd17, %fd17, %fd9;
$L__BB56_4:
	add.s32 	%r14, %r14, %r4;
	setp.lt.u32 	%p3, %r14, %r9;
	@%p3 bra 	$L__BB56_2;
$L__BB56_5:
	shl.b32 	%r12, %r1, 3;
	mov.u32 	%r13, __smem_d;
	add.s32 	%r8, %r13, %r12;
	st.shared.f64 	[%r8], %fd17;
	bar.sync 	0;
	setp.gt.u32 	%p4, %r1, 31;
	@%p4 bra 	$L__BB56_8;
	ld.volatile.shared.f64 	%fd10, [%r8+32];
	add.f64 	%fd11, %fd17, %fd10;
	st.volatile.shared.f64 	[%r8], %fd11;
	ld.volatile.shared.f64 	%fd12, [%r8+16];
	add.f64 	%fd13, %fd11, %fd12;
	st.volatile.shared.f64 	[%r8], %fd13;
	ld.volatile.shared.f64 	%fd14, [%r8+8];
	add.f64 	%fd15, %fd13, %fd14;
	st.volatile.shared.f64 	[%r8], %fd15;
	setp.ne.s32 	%p5, %r1, 0;
	@%p5 bra 	$L__BB56_8;
	ld.shared.f64 	%fd16, [__smem_d];
	cvta.to.global.u64 	%rd8, %rd2;
	mul.wide.u32 	%rd9, %r2, 8;
	add.s64 	%rd10, %rd8, %rd9;
	st.global.f64 	[%rd10], %fd16;
$L__BB56_8:
	ret;

}
	// .globl	_Z10sumreduce6IdLj4ELb0EEvPT_S1_j
.visible .entry _Z10sumreduce6IdLj4ELb0EEvPT_S1_j(
	.param .u64 .ptr .align 1 _Z10sumreduce6IdLj4ELb0EEvPT_S1_j_param_0,
	.param .u64 .ptr .align 1 _Z10sumreduce6IdLj4ELb0EEvPT_S1_j_param_1,
	.param .u32 _Z10sumreduce6IdLj4ELb0EEvPT_S1_j_param_2
)
{
	.reg .pred 	%p<6>;
	.reg .b32 	%r<15>;
	.reg .b64 	%rd<11>;
	.reg .b64 	%fd<18>;

	ld.param.u64 	%rd3, [_Z10sumreduce6IdLj4ELb0EEvPT_S1_j_param_0];
	ld.param.u64 	%rd2, [_Z10sumreduce6IdLj4ELb0EEvPT_S1_j_param_1];
	ld.param.u32 	%r9, [_Z10sumreduce6IdLj4ELb0EEvPT_S1_j_param_2];
	cvta.to.global.u64 	%rd1, %rd3;
	mov.u32 	%r1, %tid.x;
	mov.u32 	%r2, %ctaid.x;
	shl.b32 	%r10, %r2, 3;
	add.s32 	%r14, %r10, %r1;
	setp.ge.u32 	%p1, %r14, %r9;
	mov.f64 	%fd15, 0d0000000000000000;
	@%p1 bra 	$L__BB57_5;
	mov.u32 	%r11, %nctaid.x;
	shl.b32 	%r4, %r11, 3;
	mov.f64 	%fd15, 0d0000000000000000;
$L__BB57_2:
	mul.wide.u32 	%rd4, %r14, 8;
	add.s64 	%rd5, %rd1, %rd4;
	ld.global.f64 	%fd8, [%rd5];
	add.f64 	%fd15, %fd15, %fd8;
	add.s32 	%r6, %r14, 4;
	setp.ge.u32 	%p2, %r6, %r9;
	@%p2 bra 	$L__BB57_4;
	mul.wide.u32 	%rd6, %r6, 8;
	add.s64 	%rd7, %rd1, %rd6;
	ld.global.f64 	%fd9, [%rd7];
	add.f64 	%fd15, %fd15, %fd9;
$L__BB57_4:
	add.s32 	%r14, %r14, %r4;
	setp.lt.u32 	%p3, %r14, %r9;
	@%p3 bra 	$L__BB57_2;
$L__BB57_5:
	shl.b32 	%r12, %r1, 3;
	mov.u32 	%r13, __smem_d;
	add.s32 	%r8, %r13, %r12;
	st.shared.f64 	[%r8], %fd15;
	bar.sync 	0;
	setp.gt.u32 	%p4, %r1, 31;
	@%p4 bra 	$L__BB57_8;
	ld.volatile.shared.f64 	%fd10, [%r8+16];
	add.f64 	%fd11, %fd15, %fd10;
	st.volatile.shared.f64 	[%r8], %fd11;
	ld.volatile.shared.f64 	%fd12, [%r8+8];
	add.f64 	%fd13, %fd11, %fd12;
	st.volatile.shared.f64 	[%r8], %fd13;
	setp.ne.s32 	%p5, %r1, 0;
	@%p5 bra 	$L__BB57_8;
	ld.shared.f64 	%fd14, [__smem_d];
	cvta.to.global.u64 	%rd8, %rd2;
	mul.wide.u32 	%rd9, %r2, 8;
	add.s64 	%rd10, %rd8, %rd9;
	st.global.f64 	[%rd10], %fd14;
$L__BB57_8:
	ret;

}
	// .globl	_Z10sumreduce6IdLj2ELb0EEvPT_S1_j
.visible .entry _Z10sumreduce6IdLj2ELb0EEvPT_S1_j(
	.param .u64 .ptr .align 1 _Z10sumreduce6IdLj2ELb0EEvPT_S1_j_param_0,
	.param .u64 .ptr .align 1 _Z10sumreduce6IdLj2ELb0EEvPT_S1_j_param_1,
	.param .u32 _Z10sumreduce6IdLj2ELb0EEvPT_S1_j_param_2
)
{
	.reg .pred 	%p<6>;
	.reg .b32 	%r<15>;
	.reg .b64 	%rd<11>;
	.reg .b64 	%fd<16>;

	ld.param.u64 	%rd3, [_Z10sumreduce6IdLj2ELb0EEvPT_S1_j_param_0];
	ld.param.u64 	%rd2, [_Z10sumreduce6IdLj2ELb0EEvPT_S1_j_param_1];
	ld.param.u32 	%r9, [_Z10sumreduce6IdLj2ELb0EEvPT_S1_j_param_2];
	cvta.to.global.u64 	%rd1, %rd3;
	mov.u32 	%r1, %tid.x;
	mov.u32 	%r2, %ctaid.x;
	shl.b32 	%r10, %r2, 2;
	add.s32 	%r14, %r10, %r1;
	setp.ge.u32 	%p1, %r14, %r9;
	mov.f64 	%fd13, 0d0000000000000000;
	@%p1 bra 	$L__BB58_5;
	mov.u32 	%r11, %nctaid.x;
	shl.b32 	%r4, %r11, 2;
	mov.f64 	%fd13, 0d0000000000000000;
$L__BB58_2:
	mul.wide.u32 	%rd4, %r14, 8;
	add.s64 	%rd5, %rd1, %rd4;
	ld.global.f64 	%fd8, [%rd5];
	add.f64 	%fd13, %fd13, %fd8;
	add.s32 	%r6, %r14, 2;
	setp.ge.u32 	%p2, %r6, %r9;
	@%p2 bra 	$L__BB58_4;
	mul.wide.u32 	%rd6, %r6, 8;
	add.s64 	%rd7, %rd1, %rd6;
	ld.global.f64 	%fd9, [%rd7];
	add.f64 	%fd13, %fd13, %fd9;
$L__BB58_4:
	add.s32 	%r14, %r14, %r4;
	setp.lt.u32 	%p3, %r14, %r9;
	@%p3 bra 	$L__BB58_2;
$L__BB58_5:
	shl.b32 	%r12, %r1, 3;
	mov.u32 	%r13, __smem_d;
	add.s32 	%r8, %r13, %r12;
	st.shared.f64 	[%r8], %fd13;
	bar.sync 	0;
	setp.gt.u32 	%p4, %r1, 31;
	@%p4 bra 	$L__BB58_8;
	ld.volatile.shared.f64 	%fd10, [%r8+8];
	add.f64 	%fd11, %fd13, %fd10;
	st.volatile.shared.f64 	[%r8], %fd11;
	setp.ne.s32 	%p5, %r1, 0;
	@%p5 bra 	$L__BB58_8;
	ld.shared.f64 	%fd12, [__smem_d];
	cvta.to.global.u64 	%rd8, %rd2;
	mul.wide.u32 	%rd9, %r2, 8;
	add.s64 	%rd10, %rd8, %rd9;
	st.global.f64 	[%rd10], %fd12;
$L__BB58_8:
	ret;

}
	// .globl	_Z10sumreduce6IdLj1ELb0EEvPT_S1_j
.visible .entry _Z10sumreduce6IdLj1ELb0EEvPT_S1_j(
	.param .u64 .ptr .align 1 _Z10sumreduce6IdLj1ELb0EEvPT_S1_j_param_0,
	.param .u64 .ptr .align 1 _Z10sumreduce6IdLj1ELb0EEvPT_S1_j_param_1,
	.param .u32 _Z10sumreduce6IdLj1ELb0EEvPT_S1_j_param_2
)
{
	.reg .pred 	%p<5>;
	.reg .b32 	%r<15>;
	.reg .b64 	%rd<9>;
	.reg .b64 	%fd<14>;

	ld.param.u64 	%rd3, [_Z10sumreduce6IdLj1ELb0EEvPT_S1_j_param_0];
	ld.param.u64 	%rd4, [_Z10sumreduce6IdLj1ELb0EEvPT_S1_j_param_1];
	ld.param.u32 	%r7, [_Z10sumreduce6IdLj1ELb0EEvPT_S1_j_param_2];
	mov.u32 	%r1, %tid.x;
	mov.u32 	%r2, %ctaid.x;
	shl.b32 	%r8, %r2, 1;
	add.s32 	%r14, %r8, %r1;
	setp.ge.u32 	%p1, %r14, %r7;
	mov.f64 	%fd11, 0d0000000000000000;
	@%p1 bra 	$L__BB59_5;
	mov.u32 	%r9, %nctaid.x;
	shl.b32 	%r4, %r9, 1;
	cvta.to.global.u64 	%rd1, %rd3;
	mov.f64 	%fd11, 0d0000000000000000;
$L__BB59_2:
	mul.wide.u32 	%rd5, %r14, 8;
	add.s64 	%rd2, %rd1, %rd5;
	ld.global.f64 	%fd8, [%rd2];
	add.f64 	%fd11, %fd11, %fd8;
	add.s32 	%r10, %r14, 1;
	setp.ge.u32 	%p2, %r10, %r7;
	@%p2 bra 	$L__BB59_4;
	ld.global.f64 	%fd9, [%rd2+8];
	add.f64 	%fd11, %fd11, %fd9;
$L__BB59_4:
	add.s32 	%r14, %r14, %r4;
	setp.lt.u32 	%p3, %r14, %r7;
	@%p3 bra 	$L__BB59_2;
$L__BB59_5:
	shl.b32 	%r11, %r1, 3;
	mov.u32 	%r12, __smem_d;
	add.s32 	%r13, %r12, %r11;
	st.shared.f64 	[%r13], %fd11;
	bar.sync 	0;
	setp.ne.s32 	%p4, %r1, 0;
	@%p4 bra 	$L__BB59_7;
	ld.shared.f64 	%fd10, [__smem_d];
	cvta.to.global.u64 	%rd6, %rd4;
	mul.wide.u32 	%rd7, %r2, 8;
	add.s64 	%rd8, %rd6, %rd7;
	st.global.f64 	[%rd8], %fd10;
$L__BB59_7:
	ret;

}
	// .globl	_Z10minreduce6IiLj512ELb1EEvPT_S1_j
.visible .entry _Z10minreduce6IiLj512ELb1EEvPT_S1_j(
	.param .u64 .ptr .align 1 _Z10minreduce6IiLj512ELb1EEvPT_S1_j_param_0,
	.param .u64 .ptr .align 1 _Z10minreduce6IiLj512ELb1EEvPT_S1_j_param_1,
	.param .u32 _Z10minreduce6IiLj512ELb1EEvPT_S1_j_param_2
)
{
	.reg .pred 	%p<8>;
	.reg .b32 	%r<50>;
	.reg .b64 	%rd<11>;

	ld.param.u64 	%rd2, [_Z10minreduce6IiLj512ELb1EEvPT_S1_j_param_0];
	ld.param.u64 	%rd3, [_Z10minreduce6IiLj512ELb1EEvPT_S1_j_param_1];
	ld.param.u32 	%r17, [_Z10minreduce6IiLj512ELb1EEvPT_S1_j_param_2];
	mov.u32 	%r1, %tid.x;
	mov.u32 	%r2, %ctaid.x;
	shl.b32 	%r19, %r2, 10;
	or.b32  	%r45, %r19, %r1;
	setp.ge.u32 	%p1, %r45, %r17;
	mov.b32 	%r46, 0;
	@%p1 bra 	$L__BB60_3;
	cvta.to.global.u64 	%rd1, %rd2;
	mov.u32 	%r21, %nctaid.x;
	shl.b32 	%r4, %r21, 10;
	mov.b32 	%r46, 0;
$L__BB60_2:
	mul.wide.u32 	%rd4, %r45, 4;
	add.s64 	%rd5, %rd1, %rd4;
	ld.global.u32 	%r22, [%rd5];
	add.s32 	%r23, %r22, %r46;
	add.s32 	%r24, %r45, 512;
	mul.wide.u32 	%rd6, %r24, 4;
	add.s64 	%rd7, %rd1, %rd6;
	ld.global.u32 	%r25, [%rd7];
	add.s32 	%r46, %r23, %r25;
	add.s32 	%r45, %r45, %r4;
	setp.lt.u32 	%p2, %r45, %r17;
	@%p2 bra 	$L__BB60_2;
$L__BB60_3:
	shl.b32 	%r26, %r1, 2;
	mov.u32 	%r27, __smem;
	add.s32 	%r10, %r27, %r26;
	st.shared.u32 	[%r10], %r46;
	bar.sync 	0;
	setp.gt.u32 	%p3, %r1, 255;
	@%p3 bra 	$L__BB60_5;
	ld.shared.u32 	%r28, [%r10+1024];
	add.s32 	%r46, %r28, %r46;
	st.shared.u32 	[%r10], %r46;
$L__BB60_5:
	bar.sync 	0;
	setp.gt.u32 	%p4, %r1, 127;
	@%p4 bra 	$L__BB60_7;
	ld.shared.u32 	%r29, [%r10+512];
	add.s32 	%r46, %r29, %r46;
	st.shared.u32 	[%r10], %r46;
$L__BB60_7:
	bar.sync 	0;
	setp.gt.u32 	%p5, %r1, 63;
	@%p5 bra 	$L__BB60_9;
	ld.shared.u32 	%r30, [%r10+256];
	add.s32 	%r46, %r30, %r46;
	st.shared.u32 	[%r10], %r46;
$L__BB60_9:
	bar.sync 	0;
	setp.gt.u32 	%p6, %r1, 31;
	@%p6 bra 	$L__BB60_12;
	ld.volatile.shared.u32 	%r31, [%r10+128];
	add.s32 	%r32, %r31, %r46;
	st.volatile.shared.u32 	[%r10], %r32;
	ld.volatile.shared.u32 	%r33, [%r10+64];
	add.s32 	%r34, %r33, %r32;
	st.volatile.shared.u32 	[%r10], %r34;
	ld.volatile.shared.u32 	%r35, [%r10+32];
	add.s32 	%r36, %r35, %r34;
	st.volatile.shared.u32 	[%r10], %r36;
	ld.volatile.shared.u32 	%r37, [%r10+16];
	add.s32 	%r38, %r37, %r36;
	st.volatile.shared.u32 	[%r10], %r38;
	ld.volatile.shared.u32 	%r39, [%r10+8];
	add.s32 	%r40, %r39, %r38;
	st.volatile.shared.u32 	[%r10], %r40;
	ld.volatile.shared.u32 	%r41, [%r10+4];
	add.s32 	%r42, %r41, %r40;
	st.volatile.shared.u32 	[%r10], %r42;
	setp.ne.s32 	%p7, %r1, 0;
	@%p7 bra 	$L__BB60_12;
	ld.shared.u32 	%r43, [__smem];
	cvta.to.global.u64 	%rd8, %rd3;
	mul.wide.u32 	%rd9, %r2, 4;
	add.s64 	%rd10, %rd8, %rd9;
	st.global.u32 	[%rd10], %r43;
$L__BB60_12:
	ret;

}
	// .globl	_Z10minreduce6IiLj256ELb1EEvPT_S1_j
.visible .entry _Z10minreduce6IiLj256ELb1EEvPT_S1_j(
	.param .u64 .ptr .align 1 _Z10minreduce6IiLj256ELb1EEvPT_S1_j_param_0,
	.param .u64 .ptr .align 1 _Z10minreduce6IiLj256ELb1EEvPT_S1_j_param_1,
	.param .u32 _Z10minreduce6IiLj256ELb1EEvPT_S1_j_param_2
)
{
	.reg .pred 	%p<7>;
	.reg .b32 	%r<46>;
	.reg .b64 	%rd<11>;

	ld.param.u64 	%rd2, [_Z10minreduce6IiLj256ELb1EEvPT_S1_j_param_0];
	ld.param.u64 	%rd3, [_Z10minreduce6IiLj256ELb1EEvPT_S1_j_param_1];
	ld.param.u32 	%r15, [_Z10minreduce6IiLj256ELb1EEvPT_S1_j_param_2];
	mov.u32 	%r1, %tid.x;
	mov.u32 	%r2, %ctaid.x;
	shl.b32 	%r17, %r2, 9;
	add.s32 	%r42, %r17, %r1;
	setp.ge.u32 	%p1, %r42, %r15;
	mov.b32 	%r43, 0;
	@%p1 bra 	$L__BB61_3;
	cvta.to.global.u64 	%rd1, %rd2;
	mov.u32 	%r19, %nctaid.x;
	shl.b32 	%r4, %r19, 9;
	mov.b32 	%r43, 0;
$L__BB61_2:
	mul.wide.u32 	%rd4, %r42, 4;
	add.s64 	%rd5, %rd1, %rd4;
	ld.global.u32 	%r20, [%rd5];
	add.s32 	%r21, %r20, %r43;
	add.s32 	%r22, %r42, 256;
	mul.wide.u32 	%rd6, %r22, 4;
	add.s64 	%rd7, %rd1, %rd6;
	ld.global.u32 	%r23, [%rd7];
	add.s32 	%r43, %r21, %r23;
	add.s32 	%r42, %r42, %r4;
	setp.lt.u32 	%p2, %r42, %r15;
	@%p2 bra 	$L__BB61_2;
$L__BB61_3:
	shl.b32 	%r24, %r1, 2;
	mov.u32 	%r25, __smem;
	add.s32 	%r10, %r25, %r24;
	st.shared.u32 	[%r10], %r43;
	bar.sync 	0;
	setp.gt.u32 	%p3, %r1, 127;
	@%p3 bra 	$L__BB61_5;
	ld.shared.u32 	%r26, [%r10+512];
	add.s32 	%r43, %r26, %r43;
	st.shared.u32 	[%r10], %r43;
$L__BB61_5:
	bar.sync 	0;
	setp.gt.u32 	%p4, %r1, 63;
	@%p4 bra 	$L__BB61_7;
	ld.shared.u32 	%r27, [%r10+256];
	add.s32 	%r43, %r27, %r43;
	st.shared.u32 	[%r10], %r43;
$L__BB61_7:
	bar.sync 	0;
	setp.gt.u32 	%p5, %r1, 31;
	@%p5 bra 	$L__BB61_10;
	ld.volatile.shared.u32 	%r28, [%r10+128];
	add.s32 	%r29, %r28, %r43;
	st.volatile.shared.u32 	[%r10], %r29;
	ld.volatile.shared.u32 	%r30, [%r10+64];
	add.s32 	%r31, %r30, %r29;
	st.volatile.shared.u32 	[%r10], %r31;
	ld.volatile.shared.u32 	%r32, [%r10+32];
	add.s32 	%r33, %r32, %r31;
	st.volatile.shared.u32 	[%r10], %r33;
	ld.volatile.shared.u32 	%r34, [%r10+16];
	add.s32 	%r35, %r34, %r33;
	st.volatile.shared.u32 	[%r10], %r35;
	ld.volatile.shared.u32 	%r36, [%r10+8];
	add.s32 	%r37, %r36, %r35;
	st.volatile.shared.u32 	[%r10], %r37;
	ld.volatile.shared.u32 	%r38, [%r10+4];
	add.s32 	%r39, %r38, %r37;
	st.volatile.shared.u32 	[%r10], %r39;
	setp.ne.s32 	%p6, %r1, 0;
	@%p6 bra 	$L__BB61_10;
	ld.shared.u32 	%r40, [__smem];
	cvta.to.global.u64 	%rd8, %rd3;
	mul.wide.u32 	%rd9, %r2, 4;
	add.s64 	%rd10, %rd8, %rd9;
	st.global.u32 	[%rd10], %r40;
$L__BB61_10:
	ret;

}
	// .globl	_Z10minreduce6IiLj128ELb1EEvPT_S1_j
.visible .entry _Z10minreduce6IiLj128ELb1EEvPT_S1_j(
	.param .u64 .ptr .align 1 _Z10minreduce6IiLj128ELb1EEvPT_S1_j_param_0,
	.param .u64 .ptr .align 1 _Z10minreduce6IiLj128ELb1EEvPT_S1_j_param_1,
	.param .u32 _Z10minreduce6IiLj128ELb1EEvPT_S1_j_param_2
)
{
	.reg .pred 	%p<6>;
	.reg .b32 	%r<42>;
	.reg .b64 	%rd<11>;

	ld.param.u64 	%rd2, [_Z10minreduce6IiLj128ELb1EEvPT_S1_j_param_0];
	ld.param.u64 	%rd3, [_Z10minreduce6IiLj128ELb1EEvPT_S1_j_param_1];
	ld.param.u32 	%r13, [_Z10minreduce6IiLj128ELb1EEvPT_S1_j_param_2];
	mov.u32 	%r1, %tid.x;
	mov.u32 	%r2, %ctaid.x;
	shl.b32 	%r15, %r2, 8;
	add.s32 	%r39, %r15, %r1;
	setp.ge.u32 	%p1, %r39, %r13;
	mov.b32 	%r40, 0;
	@%p1 bra 	$L__BB62_3;
	cvta.to.global.u64 	%rd1, %rd2;
	mov.u32 	%r17, %nctaid.x;
	shl.b32 	%r4, %r17, 8;
	mov.b32 	%r40, 0;
$L__BB62_2:
	mul.wide.u32 	%rd4, %r39, 4;
	add.s64 	%rd5, %rd1, %rd4;
	ld.global.u32 	%r18, [%rd5];
	add.s32 	%r19, %r18, %r40;
	add.s32 	%r20, %r39, 128;
	mul.wide.u32 	%rd6, %r20, 4;
	add.s64 	%rd7, %rd1, %rd6;
	ld.global.u32 	%r21, [%rd7];
	add.s32 	%r40, %r19, %r21;
	add.s32 	%r39, %r39, %r4;
	setp.lt.u32 	%p2, %r39, %r13;
	@%p2 bra 	$L__BB62_2;
$L__BB62_3:
	shl.b32 	%r22, %r1, 2;
	mov.u32 	%r23, __smem;
	add.s32 	%r10, %r23, %r22;
	st.shared.u32 	[%r10], %r40;
	bar.sync 	0;
	setp.gt.u32 	%p3, %r1, 63;
	@%p3 bra 	$L__BB62_5;
	ld.shared.u32 	%r24, [%r10+256];
	add.s32 	%r40, %r24, %r40;
	st.shared.u32 	[%r10], %r40;
$L__BB62_5:
	bar.sync 	0;
	setp.gt.u32 	%p4, %r1, 31;
	@%p4 bra 	$L__BB62_8;
	ld.volatile.shared.u32 	%r25, [%r10+128];
	add.s32 	%r26, %r25, %r40;
	st.volatile.shared.u32 	[%r10], %r26;
	ld.volatile.shared.u32 	%r27, [%r10+64];
	add.s32 	%r28, %r27, %r26;
	st.volatile.shared.u32 	[%r10], %r28;
	ld.volatile.shared.u32 	%r29, [%r10+32];
	add.s32 	%r30, %r29, %r28;
	st.volatile.shared.u32 	[%r10], %r30;
	ld.volatile.shared.u32 	%r31, [%r10+16];
	add.s32 	%r32, %r31, %r30;
	st.volatile.shared.u32 	[%r10], %r32;
	ld.volatile.shared.u32 	%r33, [%r10+8];
	add.s32 	%r34, %r33, %r32;
	st.volatile.shared.u32 	[%r10], %r34;
	ld.volatile.shared.u32 	%r35, [%r10+4];
	add.s32 	%r36, %r35, %r34;
	st.volatile.shared.u32 	[%r10], %r36;
	setp.ne.s32 	%p5, %r1, 0;
	@%p5 bra 	$L__BB62_8;
	ld.shared.u32 	%r37, [__smem];
	cvta.to.global.u64 	%rd8, %rd3;
	mul.wide.u32 	%rd9, %r2, 4;
	add.s64 	%rd10, %rd8, %rd9;
	st.global.u32 	[%rd10], %r37;
$L__BB62_8:
	ret;

}
	// .globl	_Z10minreduce6IiLj64ELb1EEvPT_S1_j
.visible .entry _Z10minreduce6IiLj64ELb1EEvPT_S1_j(
	.param .u64 .ptr .align 1 _Z10minreduce6IiLj64ELb1EEvPT_S1_j_param_0,
	.param .u64 .ptr .align 1 _Z10minreduce6IiLj64ELb1EEvPT_S1_j_param_1,
	.param .u32 _Z10minreduce6IiLj64ELb1EEvPT_S1_j_param_2
)
{
	.reg .pred 	%p<5>;
	.reg .b32 	%r<38>;
	.reg .b64 	%rd<11>;

	ld.param.u64 	%rd2, [_Z10minreduce6IiLj64ELb1EEvPT_S1_j_param_0];
	ld.param.u64 	%rd3, [_Z10minreduce6IiLj64ELb1EEvPT_S1_j_param_1];
	ld.param.u32 	%r11, [_Z10minreduce6IiLj64ELb1EEvPT_S1_j_param_2];
	mov.u32 	%r1, %tid.x;
	mov.u32 	%r2, %ctaid.x;
	shl.b32 	%r13, %r2, 7;
	add.s32 	%r36, %r13, %r1;
	setp.ge.u32 	%p1, %r36, %r11;
	mov.b32 	%r37, 0;
	@%p1 bra 	$L__BB63_3;
	cvta.to.global.u64 	%rd1, %rd2;
	mov.u32 	%r15, %nctaid.x;
	shl.b32 	%r4, %r15, 7;
	mov.b32 	%r37, 0;
$L__BB63_2:
	mul.wide.u32 	%rd4, %r36, 4;
	add.s64 	%rd5, %rd1, %rd4;
	ld.global.u32 	%r16, [%rd5];
	add.s32 	%r17, %r16, %r37;
	add.s32 	%r18, %r36, 64;
	mul.wide.u32 	%rd6, %r18, 4;
	add.s64 	%rd7, %rd1, %rd6;
	ld.global.u32 	%r19, [%rd7];
	add.s32 	%r37, %r17, %r19;
	add.s32 	%r36, %r36, %r4;
	setp.lt.u32 	%p2, %r36, %r11;
	@%p2 bra 	$L__BB63_2;
$L__BB63_3:
	shl.b32 	%r20, %r1, 2;
	mov.u32 	%r21, __smem;
	add.s32 	%r10, %r21, %r20;
	st.shared.u32 	[%r10], %r37;
	bar.sync 	0;
	setp.gt.u32 	%p3, %r1, 31;
	@%p3 bra 	$L__BB63_6;
	ld.volatile.shared.u32 	%r22, [%r10+128];
	add.s32 	%r23, %r22, %r37;
	st.volatile.shared.u32 	[%r10], %r23;
	ld.volatile.shared.u32 	%r24, [%r10+64];
	add.s32 	%r25, %r24, %r23;
	st.volatile.shared.u32 	[%r10], %r25;
	ld.volatile.shared.u32 	%r26, [%r10+32];
	add.s32 	%r27, %r26, %r25;
	st.volatile.shared.u32 	[%r10], %r27;
	ld.volatile.shared.u32 	%r28, [%r10+16];
	add.s32 	%r29, %r28, %r27;
	st.volatile.shared.u32 	[%r10], %r29;
	ld.volatile.shared.u32 	%r30, [%r10+8];
	add.s32 	%r31, %r30, %r29;
	st.volatile.shared.u32 	[%r10], %r31;
	ld.volatile.shared.u32 	%r32, [%r10+4];
	add.s32 	%r33, %r32, %r31;
	st.volatile.shared.u32 	[%r10], %r33;
	setp.ne.s32 	%p4, %r1, 0;
	@%p4 bra 	$L__BB63_6;
	ld.shared.u32 	%r34, [__smem];
	cvta.to.global.u64 	%rd8, %rd3;
	mul.wide.u32 	%rd9, %r2, 4;
	add.s64 	%rd10, %rd8, %rd9;
	st.global.u32 	[%rd10], %r34;
$L__BB63_6:
	ret;

}
	// .globl	_Z10minreduce6IiLj32ELb1EEvPT_S1_j
.visible .entry _Z10minreduce6IiLj32ELb1EEvPT_S1_j(
	.param .u64 .ptr .align 1 _Z10minreduce6IiLj32ELb1EEvPT_S1_j_param_0,
	.param .u64 .ptr .align 1 _Z10minreduce6IiLj32ELb1EEvPT_S1_j_param_1,
	.param .u32 _Z10minreduce6IiLj32ELb1EEvPT_S1_j_param_2
)
{
	.reg .pred 	%p<5>;
	.reg .b32 	%r<36>;
	.reg .b64 	%rd<11>;

	ld.param.u64 	%rd2, [_Z10minreduce6IiLj32ELb1EEvPT_S1_j_param_0];
	ld.param.u64 	%rd3, [_Z10minreduce6IiLj32ELb1EEvPT_S1_j_param_1];
	ld.param.u32 	%r11, [_Z10minreduce6IiLj32ELb1EEvPT_S1_j_param_2];
	mov.u32 	%r1, %tid.x;
	mov.u32 	%r2, %ctaid.x;
	shl.b32 	%r13, %r2, 6;
	add.s32 	%r34, %r13, %r1;
	setp.ge.u32 	%p1, %r34, %r11;
	mov.b32 	%r35, 0;
	@%p1 bra 	$L__BB64_3;
	cvta.to.global.u64 	%rd1, %rd2;
	mov.u32 	%r15, %nctaid.x;
	shl.b32 	%r4, %r15, 6;
	mov.b32 	%r35, 0;
$L__BB64_2:
	mul.wide.u32 	%rd4, %r34, 4;
	add.s64 	%rd5, %rd1, %rd4;
	ld.global.u32 	%r16, [%rd5];
	add.s32 	%r17, %r16, %r35;
	add.s32 	%r18, %r34, 32;
	mul.wide.u32 	%rd6, %r18, 4;
	add.s64 	%rd7, %rd1, %rd6;
	ld.global.u32 	%r19, [%rd7];
	add.s32 	%r35, %r17, %r19;
	add.s32 	%r34, %r34, %r4;
	setp.lt.u32 	%p2, %r34, %r11;
	@%p2 bra 	$L__BB64_2;
$L__BB64_3:
	shl.b32 	%r20, %r1, 2;
	mov.u32 	%r21, __smem;
	add.s32 	%r10, %r21, %r20;
	st.shared.u32 	[%r10], %r35;
	bar.sync 	0;
	setp.gt.u32 	%p3, %r1, 31;
	@%p3 bra 	$L__BB64_6;
	ld.volatile.shared.u32 	%r22, [%r10+64];
	add.s32 	%r23, %r22, %r35;
	st.volatile.shared.u32 	[%r10], %r23;
	ld.volatile.shared.u32 	%r24, [%r10+32];
	add.s32 	%r25, %r24, %r23;
	st.volatile.shared.u32 	[%r10], %r25;
	ld.volatile.shared.u32 	%r26, [%r10+16];
	add.s32 	%r27, %r26, %r25;
	st.volatile.shared.u32 	[%r10], %r27;
	ld.volatile.shared.u32 	%r28, [%r10+8];
	add.s32 	%r29, %r28, %r27;
	st.volatile.shared.u32 	[%r10], %r29;
	ld.volatile.shared.u32 	%r30, [%r10+4];
	add.s32 	%r31, %r30, %r29;
	st.volatile.shared.u32 	[%r10], %r31;
	setp.ne.s32 	%p4, %r1, 0;
	@%p4 bra 	$L__BB64_6;
	ld.shared.u32 	%r32, [__smem];
	cvta.to.global.u64 	%rd8, %rd3;
	mul.wide.u32 	%rd9, %r2, 4;
	add.s64 	%rd10, %rd8, %rd9;
	st.global.u32 	[%rd10], %r32;
$L__BB64_6:
	ret;

}
	// .globl	_Z10minreduce6IiLj16ELb1EEvPT_S1_j
.visible .entry _Z10minreduce6IiLj16ELb1EEvPT_S1_j(
	.param .u64 .ptr .align 1 _Z10minreduce6IiLj16ELb1EEvPT_S1_j_param_0,
	.param .u64 .ptr .align 1 _Z10minreduce6IiLj16ELb1EEvPT_S1_j_param_1,
	.param .u32 _Z10minreduce6IiLj16ELb1EEvPT_S1_j_param_2
)
{
	.reg .pred 	%p<5>;
	.reg .b32 	%r<34>;
	.reg .b64 	%rd<11>;

	ld.param.u64 	%rd2, [_Z10minreduce6IiLj16ELb1EEvPT_S1_j_param_0];
	ld.param.u64 	%rd3, [_Z10minreduce6IiLj16ELb1EEvPT_S1_j_param_1];
	ld.param.u32 	%r11, [_Z10minreduce6IiLj16ELb1EEvPT_S1_j_param_2];
	mov.u32 	%r1, %tid.x;
	mov.u32 	%r2, %ctaid.x;
	shl.b32 	%r13, %r2, 5;
	add.s32 	%r32, %r13, %r1;
	setp.ge.u32 	%p1, %r32, %r11;
	mov.b32 	%r33, 0;
	@%p1 bra 	$L__BB65_3;
	cvta.to.global.u64 	%rd1, %rd2;
	mov.u32 	%r15, %nctaid.x;
	shl.b32 	%r4, %r15, 5;
	mov.b32 	%r33, 0;
$L__BB65_2:
	mul.wide.u32 	%rd4, %r32, 4;
	add.s64 	%rd5, %rd1, %rd4;
	ld.global.u32 	%r16, [%rd5];
	add.s32 	%r17, %r16, %r33;
	add.s32 	%r18, %r32, 16;
	mul.wide.u32 	%rd6, %r18, 4;
	add.s64 	%rd7, %rd1, %rd6;
	ld.global.u32 	%r19, [%rd7];
	add.s32 	%r33, %r17, %r19;
	add.s32 	%r32, %r32, %r4;
	setp.lt.u32 	%p2, %r32, %r11;
	@%p2 bra 	$L__BB65_2;
$L__BB65_3:
	shl.b32 	%r20, %r1, 2;
	mov.u32 	%r21, __smem;
	add.s32 	%r10, %r21, %r20;
	st.shared.u32 	[%r10], %r33;
	bar.sync 	0;
	setp.gt.u32 	%p3, %r1, 31;
	@%p3 bra 	$L__BB65_6;
	ld.volatile.shared.u32 	%r22, [%r10+32];
	add.s32 	%r23, %r22, %r33;
	st.volatile.shared.u32 	[%r10], %r23;
	ld.volatile.shared.u32 	%r24, [%r10+16];
	add.s32 	%r25, %r24, %r23;
	st.volatile.shared.u32 	[%r10], %r25;
	ld.volatile.shared.u32 	%r26, [%r10+8];
	add.s32 	%r27, %r26, %r25;
	st.volatile.shared.u32 	[%r10], %r27;
	ld.volatile.shared.u32 	%r28, [%r10+4];
	add.s32 	%r29, %r28, %r27;
	st.volatile.shared.u32 	[%r10], %r29;
	setp.ne.s32 	%p4, %r1, 0;
	@%p4 bra 	$L__BB65_6;
	ld.shared.u32 	%r30, [__smem];
	cvta.to.global.u64 	%rd8, %rd3;
	mul.wide.u32 	%rd9, %r2, 4;
	add.s64 	%rd10, %rd8, %rd9;
	st.global.u32 	[%rd10], %r30;
$L__BB65_6:
	ret;

}
	// .globl	_Z10minreduce6IiLj8ELb1EEvPT_S1_j
.visible .entry _Z10minreduce6IiLj8ELb1EEvPT_S1_j(
	.param .u64 .ptr .align 1 _Z10minreduce6IiLj8ELb1EEvPT_S1_j_param_0,
	.param .u64 .ptr .align 1 _Z10minreduce6IiLj8ELb1EEvPT_S1_j_param_1,
	.param .u32 _Z10minreduce6IiLj8ELb1EEvPT_S1_j_param_2
)
{
	.reg .pred 	%p<5>;
	.reg .b32 	%r<32>;
	.reg .b64 	%rd<11>;

	ld.param.u64 	%rd2, [_Z10minreduce6IiLj8ELb1EEvPT_S1_j_param_0];
	ld.param.u64 	%rd3, [_Z10minreduce6IiLj8ELb1EEvPT_S1_j_param_1];
	ld.param.u32 	%r11, [_Z10minreduce6IiLj8ELb1EEvPT_S1_j_param_2];
	mov.u32 	%r1, %tid.x;
	mov.u32 	%r2, %ctaid.x;
	shl.b32 	%r13, %r2, 4;
	add.s32 	%r30, %r13, %r1;
	setp.ge.u32 	%p1, %r30, %r11;
	mov.b32 	%r31, 0;
	@%p1 bra 	$L__BB66_3;
	cvta.to.global.u64 	%rd1, %rd2;
	mov.u32 	%r15, %nctaid.x;
	shl.b32 	%r4, %r15, 4;
	mov.b32 	%r31, 0;
$L__BB66_2:
	mul.wide.u32 	%rd4, %r30, 4;
	add.s64 	%rd5, %rd1, %rd4;
	ld.global.u32 	%r16, [%rd5];
	add.s32 	%r17, %r16, %r31;
	add.s32 	%r18, %r30, 8;
	mul.wide.u32 	%rd6, %r18, 4;
	add.s64 	%rd7, %rd1, %rd6;
	ld.global.u32 	%r19, [%rd7];
	add.s32 	%r31, %r17, %r19;
	add.s32 	%r30, %r30, %r4;
	setp.lt.u32 	%p2, %r30, %r11;
	@%p2 bra 	$L__BB66_2;
$L__BB66_3:
	shl.b32 	%r20, %r1, 2;
	mov.u32 	%r21, __smem;
	add.s32 	%r10, %r21, %r20;
	st.shared.u32 	[%r10], %r31;
	bar.sync 	0;
	setp.gt.u32 	%p3, %r1, 31;
	@%p3 bra 	$L__BB66_6;
	ld.volatile.shared.u32 	%r22, [%r10+16];
	add.s32 	%r23, %r22, %r31;
	st.volatile.shared.u32 	[%r10], %r23;
	ld.volatile.shared.u32 	%r24, [%r10+8];
	add.s32 	%r25, %r24, %r23;
	st.volatile.shared.u32 	[%r10], %r25;
	ld.volatile.shared.u32 	%r26, [%r10+4];
	add.s32 	%r27, %r26, %r25;
	st.volatile.shared.u32 	[%r10], %r27;
	setp.ne.s32 	%p4, %r1, 0;
	@%p4 bra 	$L__BB66_6;
	ld.shared.u32 	%r28, [__smem];
	cvta.to.global.u64 	%rd8, %rd3;
	mul.wide.u32 	%rd9, %r2, 4;
	add.s64 	%rd10, %rd8, %rd9;
	st.global.u32 	[%rd10], %r28;
$L__BB66_6:
	ret;

}
	// .globl	_Z10minreduce6IiLj4ELb1EEvPT_S1_j
.visible .entry _Z10minreduce6IiLj4ELb1EEvPT_S1_j(
	.param .u64 .ptr .align 1 _Z10minreduce6IiLj4ELb1EEvPT_S1_j_param_0,
	.param .u64 .ptr .align 1 _Z10minreduce6IiLj4ELb1EEvPT_S1_j_param_1,
	.param .u32 _Z10minreduce6IiLj4ELb1EEvPT_S1_j_param_2
)
{
	.reg .pred 	%p<5>;
	.reg .b32 	%r<30>;
	.reg .b64 	%rd<11>;

	ld.param.u64 	%rd2, [_Z10minreduce6IiLj4ELb1EEvPT_S1_j_param_0];
	ld.param.u64 	%rd3, [_Z10minreduce6IiLj4ELb1EEvPT_S1_j_param_1];
	ld.param.u32 	%r11, [_Z10minreduce6IiLj4ELb1EEvPT_S1_j_param_2];
	mov.u32 	%r1, %tid.x;
	mov.u32 	%r2, %ctaid.x;
	shl.b32 	%r13, %r2, 3;
	add.s32 	%r28, %r13, %r1;
	setp.ge.u32 	%p1, %r28, %r11;
	mov.b32 	%r29, 0;
	@%p1 bra 	$L__BB67_3;
	cvta.to.global.u64 	%rd1, %rd2;
	mov.u32 	%r15, %nctaid.x;
	shl.b32 	%r4, %r15, 3;
	mov.b32 	%r29, 0;
$L__BB67_2:
	mul.wide.u32 	%rd4, %r28, 4;
	add.s64 	%rd5, %rd1, %rd4;
	ld.global.u32 	%r16, [%rd5];
	add.s32 	%r17, %r16, %r29;
	add.s32 	%r18, %r28, 4;
	mul.wide.u32 	%rd6, %r18, 4;
	add.s64 	%rd7, %rd1, %rd6;
	ld.global.u32 	%r19, [%rd7];
	add.s32 	%r29, %r17, %r19;
	add.s32 	%r28, %r28, %r4;
	setp.lt.u32 	%p2, %r28, %r11;
	@%p2 bra 	$L__BB67_2;
$L__BB67_3:
	shl.b32 	%r20, %r1, 2;
	mov.u32 	%r21, __smem;
	add.s32 	%r10, %r21, %r20;
	st.shared.u32 	[%r10], %r29;
	bar.sync 	0;
	setp.gt.u32 	%p3, %r1, 31;
	@%p3 bra 	$L__BB67_6;
	ld.volatile.shared.u32 	%r22, [%r10+8];
	add.s32 	%r23, %r22, %r29;
	st.volatile.shared.u32 	[%r10], %r23;
	ld.volatile.shared.u32 	%r24, [%r10+4];
	add.s32 	%r25, %r24, %r23;
	st.volatile.shared.u32 	[%r10], %r25;
	setp.ne.s32 	%p4, %r1, 0;
	@%p4 bra 	$L__BB67_6;
	ld.shared.u32 	%r26, [__smem];
	cvta.to.global.u64 	%rd8, %rd3;
	mul.wide.u32 	%rd9, %r2, 4;
	add.s64 	%rd10, %rd8, %rd9;
	st.global.u32 	[%rd10], %r26;
$L__BB67_6:
	ret;

}
	// .globl	_Z10minreduce6IiLj2ELb1EEvPT_S1_j
.visible .entry _Z10minreduce6IiLj2ELb1EEvPT_S1_j(
	.param .u64 .ptr .align 1 _Z10minreduce6IiLj2ELb1EEvPT_S1_j_param_0,
	.param .u64 .ptr .align 1 _Z10minreduce6IiLj2ELb1EEvPT_S1_j_param_1,
	.param .u32 _Z10minreduce6IiLj2ELb1EEvPT_S1_j_param_2
)
{
	.reg .pred 	%p<5>;
	.reg .b32 	%r<28>;
	.reg .b64 	%rd<11>;

	ld.param.u64 	%rd2, [_Z10minreduce6IiLj2ELb1EEvPT_S1_j_param_0];
	ld.param.u64 	%rd3, [_Z10minreduce6IiLj2ELb1EEvPT_S1_j_param_1];
	ld.param.u32 	%r11, [_Z10minreduce6IiLj2ELb1EEvPT_S1_j_param_2];
	mov.u32 	%r1, %tid.x;
	mov.u32 	%r2, %ctaid.x;
	shl.b32 	%r13, %r2, 2;
	add.s32 	%r26, %r13, %r1;
	setp.ge.u32 	%p1, %r26, %r11;
	mov.b32 	%r27, 0;
	@%p1 bra 	$L__BB68_3;
	cvta.to.global.u64 	%rd1, %rd2;
	mov.u32 	%r15, %nctaid.x;
	shl.b32 	%r4, %r15, 2;
	mov.b32 	%r27, 0;
$L__BB68_2:
	mul.wide.u32 	%rd4, %r26, 4;
	add.s64 	%rd5, %rd1, %rd4;
	ld.global.u32 	%r16, [%rd5];
	add.s32 	%r17, %r16, %r27;
	add.s32 	%r18, %r26, 2;
	mul.wide.u32 	%rd6, %r18, 4;
	add.s64 	%rd7, %rd1, %rd6;
	ld.global.u32 	%r19, [%rd7];
	add.s32 	%r27, %r17, %r19;
	add.s32 	%r26, %r26, %r4;
	setp.lt.u32 	%p2, %r26, %r11;
	@%p2 bra 	$L__BB68_2;
$L__BB68_3:
	shl.b32 	%r20, %r1, 2;
	mov.u32 	%r21, __smem;
	add.s32 	%r10, %r21, %r20;
	st.shared.u32 	[%r10], %r27;
	bar.sync 	0;
	setp.gt.u32 	%p3, %r1, 31;
	@%p3 bra 	$L__BB68_6;
	ld.volatile.shared.u32 	%r22, [%r10+4];
	add.s32 	%r23, %r22, %r27;
	st.volatile.shared.u32 	[%r10], %r23;
	setp.ne.s32 	%p4, %r1, 0;
	@%p4 bra 	$L__BB68_6;
	ld.shared.u32 	%r24, [__smem];
	cvta.to.global.u64 	%rd8, %rd3;
	mul.wide.u32 	%rd9, %r2, 4;
	add.s64 	%rd10, %rd8, %rd9;
	st.global.u32 	[%rd10], %r24;
$L__BB68_6:
	ret;

}
	// .globl	_Z10minreduce6IiLj1ELb1EEvPT_S1_j
.visible .entry _Z10minreduce6IiLj1ELb1EEvPT_S1_j(
	.param .u64 .ptr .align 1 _Z10minreduce6IiLj1ELb1EEvPT_S1_j_param_0,
	.param .u64 .ptr .align 1 _Z10minreduce6IiLj1ELb1EEvPT_S1_j_param_1,
	.param .u32 _Z10minreduce6IiLj1ELb1EEvPT_S1_j_param_2
)
{
	.reg .pred 	%p<4>;
	.reg .b32 	%r<25>;
	.reg .b64 	%rd<9>;

	ld.param.u64 	%rd2, [_Z10minreduce6IiLj1ELb1EEvPT_S1_j_param_0];
	ld.param.u64 	%rd3, [_Z10minreduce6IiLj1ELb1EEvPT_S1_j_param_1];
	ld.param.u32 	%r10, [_Z10minreduce6IiLj1ELb1EEvPT_S1_j_param_2];
	mov.u32 	%r1, %tid.x;
	mov.u32 	%r2, %ctaid.x;
	shl.b32 	%r12, %r2, 1;
	add.s32 	%r23, %r12, %r1;
	setp.ge.u32 	%p1, %r23, %r10;
	mov.b32 	%r24, 0;
	@%p1 bra 	$L__BB69_3;
	mov.u32 	%r14, %nctaid.x;
	shl.b32 	%r4, %r14, 1;
	cvta.to.global.u64 	%rd1, %rd2;
	mov.b32 	%r24, 0;
$L__BB69_2:
	mul.wide.u32 	%rd4, %r23, 4;
	add.s64 	%rd5, %rd1, %rd4;
	ld.global.u32 	%r15, [%rd5];
	add.s32 	%r16, %r15, %r24;
	ld.global.u32 	%r17, [%rd5+4];
	add.s32 	%r24, %r16, %r17;
	add.s32 	%r23, %r23, %r4;
	setp.lt.u32 	%p2, %r23, %r10;
	@%p2 bra 	$L__BB69_2;
$L__BB69_3:
	shl.b32 	%r18, %r1, 2;
	mov.u32 	%r19, __smem;
	add.s32 	%r20, %r19, %r18;
	st.shared.u32 	[%r20], %r24;
	bar.sync 	0;
	setp.ne.s32 	%p3, %r1, 0;
	@%p3 bra 	$L__BB69_5;
	ld.shared.u32 	%r21, [__smem];
	cvta.to.global.u64 	%rd6, %rd3;
	mul.wide.u32 	%rd7, %r2, 4;
	add.s64 	%rd8, %rd6, %rd7;
	st.global.u32 	[%rd8], %r21;
$L__BB69_5:
	ret;

}
	// .globl	_Z10minreduce6IiLj512ELb0EEvPT_S1_j
.visible .entry _Z10minreduce6IiLj512ELb0EEvPT_S1_j(
	.param .u64 .ptr .align 1 _Z10minreduce6IiLj512ELb0EEvPT_S1_j_param_0,
	.param .u64 .ptr .align 1 _Z10minreduce6IiLj512ELb0EEvPT_S1_j_param_1,
	.param .u32 _Z10minreduce6IiLj512ELb0EEvPT_S1_j_param_2
)
{
	.reg .pred 	%p<9>;
	.reg .b32 	%r<52>;
	.reg .b64 	%rd<11>;

	ld.param.u64 	%rd3, [_Z10minreduce6IiLj512ELb0EEvPT_S1_j_param_0];
	ld.param.u64 	%rd2, [_Z10minreduce6IiLj512ELb0EEvPT_S1_j_param_1];
	ld.param.u32 	%r20, [_Z10minreduce6IiLj512ELb0EEvPT_S1_j_param_2];
	cvta.to.global.u64 	%rd1, %rd3;
	mov.u32 	%r1, %tid.x;
	mov.u32 	%r2, %ctaid.x;
	shl.b32 	%r22, %r2, 10;
	or.b32  	%r46, %r22, %r1;
	setp.ge.u32 	%p1, %r46, %r20;
	mov.b32 	%r45, 0;
	@%p1 bra 	$L__BB70_5;
	mov.u32 	%r24, %nctaid.x;
	shl.b32 	%r4, %r24, 10;
	mov.b32 	%r45, 0;
$L__BB70_2:
	mul.wide.u32 	%rd4, %r46, 4;
	add.s64 	%rd5, %rd1, %rd4;
	ld.global.u32 	%r25, [%rd5];
	add.s32 	%r45, %r25, %r45;
	add.s32 	%r8, %r46, 512;
	setp.ge.u32 	%p2, %r8, %r20;
	@%p2 bra 	$L__BB70_4;
	mul.wide.u32 	%rd6, %r8, 4;
	add.s64 	%rd7, %rd1, %rd6;
	ld.global.u32 	%r26, [%rd7];
	add.s32 	%r45, %r26, %r45;
$L__BB70_4:
	add.s32 	%r46, %r46, %r4;
	setp.lt.u32 	%p3, %r46, %r20;
	@%p3 bra 	$L__BB70_2;
$L__BB70_5:
	shl.b32 	%r27, %r1, 2;
	mov.u32 	%r28, __smem;
	add.s32 	%r13, %r28, %r27;
	st.shared.u32 	[%r13], %r45;
	bar.sync 	0;
	setp.gt.u32 	%p4, %r1, 255;
	@%p4 bra 	$L__BB70_7;
	ld.shared.u32 	%r29, [%r13+1024];
	add.s32 	%r45, %r29, %r45;
	st.shared.u32 	[%r13], %r45;
$L__BB70_7:
	bar.sync 	0;
	setp.gt.u32 	%p5, %r1, 127;
	@%p5 bra 	$L__BB70_9;
	ld.shared.u32 	%r30, [%r13+512];
	add.s32 	%r45, %r30, %r45;
	st.shared.u32 	[%r13], %r45;
$L__BB70_9:
	bar.sync 	0;
	setp.gt.u32 	%p6, %r1, 63;
	@%p6 bra 	$L__BB70_11;
	ld.shared.u32 	%r31, [%r13+256];
	add.s32 	%r45, %r31, %r45;
	st.shared.u32 	[%r13], %r45;
$L__BB70_11:
	bar.sync 	0;
	setp.gt.u32 	%p7, %r1, 31;
	@%p7 bra 	$L__BB70_14;
	ld.volatile.shared.u32 	%r32, [%r13+128];
	add.s32 	%r33, %r32, %r45;
	st.volatile.shared.u32 	[%r13], %r33;
	ld.volatile.shared.u32 	%r34, [%r13+64];
	add.s32 	%r35, %r34, %r33;
	st.volatile.shared.u32 	[%r13], %r35;
	ld.volatile.shared.u32 	%r36, [%r13+32];
	add.s32 	%r37, %r36, %r35;
	st.volatile.shared.u32 	[%r13], %r37;
	ld.volatile.shared.u32 	%r38, [%r13+16];
	add.s32 	%r39, %r38, %r37;
	st.volatile.shared.u32 	[%r13], %r39;
	ld.volatile.shared.u32 	%r40, [%r13+8];
	add.s32 	%r41, %r40, %r39;
	st.volatile.shared.u32 	[%r13], %r41;
	ld.volatile.shared.u32 	%r42, [%r13+4];
	add.s32 	%r43, %r42, %r41;
	st.volatile.shared.u32 	[%r13], %r43;
	setp.ne.s32 	%p8, %r1, 0;
	@%p8 bra 	$L__BB70_14;
	ld.shared.u32 	%r44, [__smem];
	cvta.to.global.u64 	%rd8, %rd2;
	mul.wide.u32 	%rd9, %r2, 4;
	add.s64 	%rd10, %rd8, %rd9;
	st.global.u32 	[%rd10], %r44;
$L__BB70_14:
	ret;

}
	// .globl	_Z10minreduce6IiLj256ELb0EEvPT_S1_j
.visible .entry _Z10minreduce6IiLj256ELb0EEvPT_S1_j(
	.param .u64 .ptr .align 1 _Z10minreduce6IiLj256ELb0EEvPT_S1_j_param_0,
	.param .u64 .ptr .align 1 _Z10minreduce6IiLj256ELb0EEvPT_S1_j_param_1,
	.param .u32 _Z10minreduce6IiLj256ELb0EEvPT_S1_j_param_2
)
{
	.reg .pred 	%p<8>;
	.reg .b32 	%r<48>;
	.reg .b64 	%rd<11>;

	ld.param.u64 	%rd3, [_Z10minreduce6IiLj256ELb0EEvPT_S1_j_param_0];
	ld.param.u64 	%rd2, [_Z10minreduce6IiLj256ELb0EEvPT_S1_j_param_1];
	ld.param.u32 	%r18, [_Z10minreduce6IiLj256ELb0EEvPT_S1_j_param_2];
	cvta.to.global.u64 	%rd1, %rd3;
	mov.u32 	%r1, %tid.x;
	mov.u32 	%r2, %ctaid.x;
	shl.b32 	%r20, %r2, 9;
	add.s32 	%r43, %r20, %r1;
	setp.ge.u32 	%p1, %r43, %r18;
	mov.b32 	%r42, 0;
	@%p1 bra 	$L__BB71_5;
	mov.u32 	%r22, %nctaid.x;
	shl.b32 	%r4, %r22, 9;
	mov.b32 	%r42, 0;
$L__BB71_2:
	mul.wide.u32 	%rd4, %r43, 4;
	add.s64 	%rd5, %rd1, %rd4;
	ld.global.u32 	%r23, [%rd5];
	add.s32 	%r42, %r23, %r42;
	add.s32 	%r8, %r43, 256;
	setp.ge.u32 	%p2, %r8, %r18;
	@%p2 bra 	$L__BB71_4;
	mul.wide.u32 	%rd6, %r8, 4;
	add.s64 	%rd7, %rd1, %rd6;
	ld.global.u32 	%r24, [%rd7];
	add.s32 	%r42, %r24, %r42;
$L__BB71_4:
	add.s32 	%r43, %r43, %r4;
	setp.lt.u32 	%p3, %r43, %r18;
	@%p3 bra 	$L__BB71_2;
$L__BB71_5:
	shl.b32 	%r25, %r1, 2;
	mov.u32 	%r26, __smem;
	add.s32 	%r13, %r26, %r25;
	st.shared.u32 	[%r13], %r42;
	bar.sync 	0;
	setp.gt.u32 	%p4, %r1, 127;
	@%p4 bra 	$L__BB71_7;
	ld.shared.u32 	%r27, [%r13+512];
	add.s32 	%r42, %r27, %r42;
	st.shared.u32 	[%r13], %r42;
$L__BB71_7:
	bar.sync 	0;
	setp.gt.u32 	%p5, %r1, 63;
	@%p5 bra 	$L__BB71_9;
	ld.shared.u32 	%r28, [%r13+256];
	add.s32 	%r42, %r28, %r42;
	st.shared.u32 	[%r13], %r42;
$L__BB71_9:
	bar.sync 	0;
	setp.gt.u32 	%p6, %r1, 31;
	@%p6 bra 	$L__BB71_12;
	ld.volatile.shared.u32 	%r29, [%r13+128];
	add.s32 	%r30, %r29, %r42;
	st.volatile.shared.u32 	[%r13], %r30;
	ld.volatile.shared.u32 	%r31, [%r13+64];
	add.s32 	%r32, %r31, %r30;
	st.volatile.shared.u32 	[%r13], %r32;
	ld.volatile.shared.u32 	%r33, [%r13+32];
	add.s32 	%r34, %r33, %r32;
	st.volatile.shared.u32 	[%r13], %r34;
	ld.volatile.shared.u32 	%r35, [%r13+16];
	add.s32 	%r36, %r35, %r34;
	st.volatile.shared.u32 	[%r13], %r36;
	ld.volatile.shared.u32 	%r37, [%r13+8];
	add.s32 	%r38, %r37, %r36;
	st.volatile.shared.u32 	[%r13], %r38;
	ld.volatile.shared.u32 	%r39, [%r13+4];
	add.s32 	%r40, %r39, %r38;
	st.volatile.shared.u32 	[%r13], %r40;
	setp.ne.s32 	%p7, %r1, 0;
	@%p7 bra 	$L__BB71_12;
	ld.shared.u32 	%r41, [__smem];
	cvta.to.global.u64 	%rd8, %rd2;
	mul.wide.u32 	%rd9, %r2, 4;
	add.s64 	%rd10, %rd8, %rd9;
	st.global.u32 	[%rd10], %r41;
$L__BB71_12:
	ret;

}
	// .globl	_Z10minreduce6IiLj128ELb0EEvPT_S1_j
.visible .entry _Z10minreduce6IiLj128ELb0EEvPT_S1_j(
	.param .u64 .ptr .align 1 _Z10minreduce6IiLj128ELb0EEvPT_S1_j_param_0,
	.param .u64 .ptr .align 1 _Z10minreduce6IiLj128ELb0EEvPT_S1_j_param_1,
	.param .u32 _Z10minreduce6IiLj128ELb0EEvPT_S1_j_param_2
)
{
	.reg .pred 	%p<7>;
	.reg .b32 	%r<44>;
	.reg .b64 	%rd<11>;

	ld.param.u64 	%rd3, [_Z10minreduce6IiLj128ELb0EEvPT_S1_j_param_0];
	ld.param.u64 	%rd2, [_Z10minreduce6IiLj128ELb0EEvPT_S1_j_param_1];
	ld.param.u32 	%r16, [_Z10minreduce6IiLj128ELb0EEvPT_S1_j_param_2];
	cvta.to.global.u64 	%rd1, %rd3;
	mov.u32 	%r1, %tid.x;
	mov.u32 	%r2, %ctaid.x;
	shl.b32 	%r18, %r2, 8;
	add.s32 	%r40, %r18, %r1;
	setp.ge.u32 	%p1, %r40, %r16;
	mov.b32 	%r39, 0;
	@%p1 bra 	$L__BB72_5;
	mov.u32 	%r20, %nctaid.x;
	shl.b32 	%r4, %r20, 8;
	mov.b32 	%r39, 0;
$L__BB72_2:
	mul.wide.u32 	%rd4, %r40, 4;
	add.s64 	%rd5, %rd1, %rd4;
	ld.global.u32 	%r21, [%rd5];
	add.s32 	%r39, %r21, %r39;
	add.s32 	%r8, %r40, 128;
	setp.ge.u32 	%p2, %r8, %r16;
	@%p2 bra 	$L__BB72_4;
	mul.wide.u32 	%rd6, %r8, 4;
	add.s64 	%rd7, %rd1, %rd6;
	ld.global.u32 	%r22, [%rd7];
	add.s32 	%r39, %r22, %r39;
$L__BB72_4:
	add.s32 	%r40, %r40, %r4;
	setp.lt.u32 	%p3, %r40, %r16;
	@%p3 bra 	$L__BB72_2;
$L__BB72_5:
	shl.b32 	%r23, %r1, 2;
	mov.u32 	%r24, __smem;
	add.s32 	%r13, %r24, %r23;
	st.shared.u32 	[%r13], %r39;
	bar.sync 	0;
	setp.gt.u32 	%p4, %r1, 63;
	@%p4 bra 	$L__BB72_7;
	ld.shared.u32 	%r25, [%r13+256];
	add.s32 	%r39, %r25, %r39;
	st.shared.u32 	[%r13], %r39;
$L__BB72_7:
	bar.sync 	0;
	setp.gt.u32 	%p5, %r1, 31;
	@%p5 bra 	$L__BB72_10;
	ld.volatile.shared.u32 	%r26, [%r13+128];
	add.s32 	%r27, %r26, %r39;
	st.volatile.shared.u32 	[%r13], %r27;
	ld.volatile.shared.u32 	%r28, [%r13+64];
	add.s32 	%r29, %r28, %r27;
	st.volatile.shared.u32 	[%r13], %r29;
	ld.volatile.shared.u32 	%r30, [%r13+32];
	add.s32 	%r31, %r30, %r29;
	st.volatile.shared.u32 	[%r13], %r31;
	ld.volatile.shared.u32 	%r32, [%r13+16];
	add.s32 	%r33, %r32, %r31;
	st.volatile.shared.u32 	[%r13], %r33;
	ld.volatile.shared.u32 	%r34, [%r13+8];
	add.s32 	%r35, %r34, %r33;
	st.volatile.shared.u32 	[%r13], %r35;
	ld.volatile.shared.u32 	%r36, [%r13+4];
	add.s32 	%r37, %r36, %r35;
	st.volatile.shared.u32 	[%r13], %r37;
	setp.ne.s32 	%p6, %r1, 0;
	@%p6 bra 	$L__BB72_10;
	ld.shared.u32 	%r38, [__smem];
	cvta.to.global.u64 	%rd8, %rd2;
	mul.wide.u32 	%rd9, %r2, 4;
	add.s64 	%rd10, %rd8, %rd9;
	st.global.u32 	[%rd10], %r38;
$L__BB72_10:
	ret;

}
	// .globl	_Z10minreduce6IiLj64ELb0EEvPT_S1_j
.visible .entry _Z10minreduce6IiLj64ELb0EEvPT_S1_j(
	.param .u64 .ptr .align 1 _Z10minreduce6IiLj64ELb0EEvPT_S1_j_param_0,
	.param .u64 .ptr .align 1 _Z10minreduce6IiLj64ELb0EEvPT_S1_j_param_1,
	.param .u32 _Z10minreduce6IiLj64ELb0EEvPT_S1_j_param_2
)
{
	.reg .pred 	%p<6>;
	.reg .b32 	%r<40>;
	.reg .b64 	%rd<11>;

	ld.param.u64 	%rd3, [_Z10minreduce6IiLj64ELb0EEvPT_S1_j_param_0];
	ld.param.u64 	%rd2, [_Z10minreduce6IiLj64ELb0EEvPT_S1_j_param_1];
	ld.param.u32 	%r14, [_Z10minreduce6IiLj64ELb0EEvPT_S1_j_param_2];
	cvta.to.global.u64 	%rd1, %rd3;
	mov.u32 	%r1, %tid.x;
	mov.u32 	%r2, %ctaid.x;
	shl.b32 	%r16, %r2, 7;
	add.s32 	%r37, %r16, %r1;
	setp.ge.u32 	%p1, %r37, %r14;
	mov.b32 	%r36, 0;
	@%p1 bra 	$L__BB73_5;
	mov.u32 	%r18, %nctaid.x;
	shl.b32 	%r4, %r18, 7;
	mov.b32 	%r36, 0;
$L__BB73_2:
	mul.wide.u32 	%rd4, %r37, 4;
	add.s64 	%rd5, %rd1, %rd4;
	ld.global.u32 	%r19, [%rd5];
	add.s32 	%r36, %r19, %r36;
	add.s32 	%r8, %r37, 64;
	setp.ge.u32 	%p2, %r8, %r14;
	@%p2 bra 	$L__BB73_4;
	mul.wide.u32 	%rd6, %r8, 4;
	add.s64 	%rd7, %rd1, %rd6;
	ld.global.u32 	%r20, [%rd7];
	add.s32 	%r36, %r20, %r36;
$L__BB73_4:
	add.s32 	%r37, %r37, %r4;
	setp.lt.u32 	%p3, %r37, %r14;
	@%p3 bra 	$L__BB73_2;
$L__BB73_5:
	shl.b32 	%r21, %r1, 2;
	mov.u32 	%r22, __smem;
	add.s32 	%r13, %r22, %r21;
	st.shared.u32 	[%r13], %r36;
	bar.sync 	0;
	setp.gt.u32 	%p4, %r1, 31;
	@%p4 bra 	$L__BB73_8;
	ld.volatile.shared.u32 	%r23, [%r13+128];
	add.s32 	%r24, %r23, %r36;
	st.volatile.shared.u32 	[%r13], %r24;
	ld.volatile.shared.u32 	%r25, [%r13+64];
	add.s32 	%r26, %r25, %r24;
	st.volatile.shared.u32 	[%r13], %r26;
	ld.volatile.shared.u32 	%r27, [%r13+32];
	add.s32 	%r28, %r27, %r26;
	st.volatile.shared.u32 	[%r13], %r28;
	ld.volatile.shared.u32 	%r29, [%r13+16];
	add.s32 	%r30, %r29, %r28;
	st.volatile.shared.u32 	[%r13], %r30;
	ld.volatile.shared.u32 	%r31, [%r13+8];
	add.s32 	%r32, %r31, %r30;
	st.volatile.shared.u32 	[%r13], %r32;
	ld.volatile.shared.u32 	%r33, [%r13+4];
	add.s32 	%r34, %r33, %r32;
	st.volatile.shared.u32 	[%r13], %r34;
	setp.ne.s32 	%p5, %r1, 0;
	@%p5 bra 	$L__BB73_8;
	ld.shared.u32 	%r35, [__smem];
	cvta.to.global.u64 	%rd8, %rd2;
	mul.wide.u32 	%rd9, %r2, 4;
	add.s64 	%rd10, %rd8, %rd9;
	st.global.u32 	[%rd10], %r35;
$L__BB73_8:
	ret;

}
	// .globl	_Z10minreduce6IiLj32ELb0EEvPT_S1_j
.visible .entry _Z10minreduce6IiLj32ELb0EEvPT_S1_j(
	.param .u64 .ptr .align 1 _Z10minreduce6IiLj32ELb0EEvPT_S1_j_param_0,
	.param .u64 .ptr .align 1 _Z10minreduce6IiLj32ELb0EEvPT_S1_j_param_1,
	.param .u32 _Z10minreduce6IiLj32ELb0EEvPT_S1_j_param_2
)
{
	.reg .pred 	%p<6>;
	.reg .b32 	%r<38>;
	.reg .b64 	%rd<11>;

	ld.param.u64 	%rd3, [_Z10minreduce6IiLj32ELb0EEvPT_S1_j_param_0];
	ld.param.u64 	%rd2, [_Z10minreduce6IiLj32ELb0EEvPT_S1_j_param_1];
	ld.param.u32 	%r14, [_Z10minreduce6IiLj32ELb0EEvPT_S1_j_param_2];
	cvta.to.global.u64 	%rd1, %rd3;
	mov.u32 	%r1, %tid.x;
	mov.u32 	%r2, %ctaid.x;
	shl.b32 	%r16, %r2, 6;
	add.s32 	%r35, %r16, %r1;
	setp.ge.u32 	%p1, %r35, %r14;
	mov.b32 	%r34, 0;
	@%p1 bra 	$L__BB74_5;
	mov.u32 	%r18, %nctaid.x;
	shl.b32 	%r4, %r18, 6;
	mov.b32 	%r34, 0;
$L__BB74_2:
	mul.wide.u32 	%rd4, %r35, 4;
	add.s64 	%rd5, %rd1, %rd4;
	ld.global.u32 	%r19, [%rd5];
	add.s32 	%r34, %r19, %r34;
	add.s32 	%r8, %r35, 32;
	setp.ge.u32 	%p2, %r8, %r14;
	@%p2 bra 	$L__BB74_4;
	mul.wide.u32 	%rd6, %r8, 4;
	add.s64 	%rd7, %rd1, %rd6;
	ld.global.u32 	%r20, [%rd7];
	add.s32 	%r34, %r20, %r34;
$L__BB74_4:
	add.s32 	%r35, %r35, %r4;
	setp.lt.u32 	%p3, %r35, %r14;
	@%p3 bra 	$L__BB74_2;
$L__BB74_5:
	shl.b32 	%r21, %r1, 2;
	mov.u32 	%r22, __smem;
	add.s32 	%r13, %r22, %r21;
	st.shared.u32 	[%r13], %r34;
	bar.sync 	0;
	setp.gt.u32 	%p4, %r1, 31;
	@%p4 bra 	$L__BB74_8;
	ld.volatile.shared.u32 	%r23, [%r13+64];
	add.s32 	%r24, %r23, %r34;
	st.volatile.shared.u32 	[%r13], %r24;
	ld.volatile.shared.u32 	%r25, [%r13+32];
	add.s32 	%r26, %r25, %r24;
	st.volatile.shared.u32 	[%r13], %r26;
	ld.volatile.shared.u32 	%r27, [%r13+16];
	add.s32 	%r28, %r27, %r26;
	st.volatile.shared.u32 	[%r13], %r28;
	ld.volatile.shared.u32 	%r29, [%r13+8];
	add.s32 	%r30, %r29, %r28;
	st.volatile.shared.u32 	[%r13], %r30;
	ld.volatile.shared.u32 	%r31, [%r13+4];
	add.s32 	%r32, %r31, %r30;
	st.volatile.shared.u32 	[%r13], %r32;
	setp.ne.s32 	%p5, %r1, 0;
	@%p5 bra 	$L__BB74_8;
	ld.shared.u32 	%r33, [__smem];
	cvta.to.global.u64 	%rd8, %rd2;
	mul.wide.u32 	%rd9, %r2, 4;
	add.s64 	%rd10, %rd8, %rd9;
	st.global.u32 	[%rd10], %r33;
$L__BB74_8:
	ret;

}
	// .globl	_Z10minreduce6IiLj16ELb0EEvPT_S1_j
.visible .entry _Z10minreduce6IiLj16ELb0EEvPT_S1_j(
	.param .u64 .ptr .align 1 _Z10minreduce6IiLj16ELb0EEvPT_S1_j_param_0,
	.param .u64 .ptr .align 1 _Z10minreduce6IiLj16ELb0EEvPT_S1_j_param_1,
	.param .u32 _Z10minreduce6IiLj16ELb0EEvPT_S1_j_param_2
)
{
	.reg .pred 	%p<6>;
	.reg .b32 	%r<36>;
	.reg .b64 	%rd<11>;

	ld.param.u64 	%rd3, [_Z10minreduce6IiLj16ELb0EEvPT_S1_j_param_0];
	ld.param.u64 	%rd2, [_Z10minreduce6IiLj16ELb0EEvPT_S1_j_param_1];
	ld.param.u32 	%r14, [_Z10minreduce6IiLj16ELb0EEvPT_S1_j_param_2];
	cvta.to.global.u64 	%rd1, %rd3;
	mov.u32 	%r1, %tid.x;
	mov.u32 	%r2, %ctaid.x;
	shl.b32 	%r16, %r2, 5;
	add.s32 	%r33, %r16, %r1;
	setp.ge.u32 	%p1, %r33, %r14;
	mov.b32 	%r32, 0;
	@%p1 bra 	$L__BB75_5;
	mov.u32 	%r18, %nctaid.x;
	shl.b32 	%r4, %r18, 5;
	mov.b32 	%r32, 0;
$L__BB75_2:
	mul.wide.u32 	%rd4, %r33, 4;
	add.s64 	%rd5, %rd1, %rd4;
	ld.global.u32 	%r19, [%rd5];
	add.s32 	%r32, %r19, %r32;
	add.s32 	%r8, %r33, 16;
	setp.ge.u32 	%p2, %r8, %r14;
	@%p2 bra 	$L__BB75_4;
	mul.wide.u32 	%rd6, %r8, 4;
	add.s64 	%rd7, %rd1, %rd6;
	ld.global.u32 	%r20, [%rd7];
	add.s32 	%r32, %r20, %r32;
$L__BB75_4:
	add.s32 	%r33, %r33, %r4;
	setp.lt.u32 	%p3, %r33, %r14;
	@%p3 bra 	$L__BB75_2;
$L__BB75_5:
	shl.b32 	%r21, %r1, 2;
	mov.u32 	%r22, __smem;
	add.s32 	%r13, %r22, %r21;
	st.shared.u32 	[%r13], %r32;
	bar.sync 	0;
	setp.gt.u32 	%p4, %r1, 31;
	@%p4 bra 	$L__BB75_8;
	ld.volatile.shared.u32 	%r23, [%r13+32];
	add.s32 	%r24, %r23, %r32;
	st.volatile.shared.u32 	[%r13], %r24;
	ld.volatile.shared.u32 	%r25, [%r13+16];
	add.s32 	%r26, %r25, %r24;
	st.volatile.shared.u32 	[%r13], %r26;
	ld.volatile.shared.u32 	%r27, [%r13+8];
	add.s32 	%r28, %r27, %r26;
	st.volatile.shared.u32 	[%r13], %r28;
	ld.volatile.shared.u32 	%r29, [%r13+4];
	add.s32 	%r30, %r29, %r28;
	st.volatile.shared.u32 	[%r13], %r30;
	setp.ne.s32 	%p5, %r1, 0;
	@%p5 bra 	$L__BB75_8;
	ld.shared.u32 	%r31, [__smem];
	cvta.to.global.u64 	%rd8, %rd2;
	mul.wide.u32 	%rd9, %r2, 4;
	add.s64 	%rd10, %rd8, %rd9;
	st.global.u32 	[%rd10], %r31;
$L__BB75_8:
	ret;

}
	// .globl	_Z10minreduce6IiLj8ELb0EEvPT_S1_j
.visible .entry _Z10minreduce6IiLj8ELb0EEvPT_S1_j(
	.param .u64 .ptr .align 1 _Z10minreduce6IiLj8ELb0EEvPT_S1_j_param_0,
	.param .u64 .ptr .align 1 _Z10minreduce6IiLj8ELb0EEvPT_S1_j_param_1,
	.param .u32 _Z10minreduce6IiLj8ELb0EEvPT_S1_j_param_2
)
{
	.reg .pred 	%p<6>;
	.reg .b32 	%r<34>;
	.reg .b64 	%rd<11>;

	ld.param.u64 	%rd3, [_Z10minreduce6IiLj8ELb0EEvPT_S1_j_param_0];
	ld.param.u64 	%rd2, [_Z10minreduce6IiLj8ELb0EEvPT_S1_j_param_1];
	ld.param.u32 	%r14, [_Z10minreduce6IiLj8ELb0EEvPT_S1_j_param_2];
	cvta.to.global.u64 	%rd1, %rd3;
	mov.u32 	%r1, %tid.x;
	mov.u32 	%r2, %ctaid.x;
	shl.b32 	%r16, %r2, 4;
	add.s32 	%r31, %r16, %r1;
	setp.ge.u32 	%p1, %r31, %r14;
	mov.b32 	%r30, 0;
	@%p1 bra 	$L__BB76_5;
	mov.u32 	%r18, %nctaid.x;
	shl.b32 	%r4, %r18, 4;
	mov.b32 	%r30, 0;
$L__BB76_2:
	mul.wide.u32 	%rd4, %r31, 4;
	add.s64 	%rd5, %rd1, %rd4;
	ld.global.u32 	%r19, [%rd5];
	add.s32 	%r30, %r19, %r30;
	add.s32 	%r8, %r31, 8;
	setp.ge.u32 	%p2, %r8, %r14;
	@%p2 bra 	$L__BB76_4;
	mul.wide.u32 	%rd6, %r8, 4;
	add.s64 	%rd7, %rd1, %rd6;
	ld.global.u32 	%r20, [%rd7];
	add.s32 	%r30, %r20, %r30;
$L__BB76_4:
	add.s32 	%r31, %r31, %r4;
	setp.lt.u32 	%p3, %r31, %r14;
	@%p3 bra 	$L__BB76_2;
$L__BB76_5:
	shl.b32 	%r21, %r1, 2;
	mov.u32 	%r22, __smem;
	add.s32 	%r13, %r22, %r21;
	st.shared.u32 	[%r13], %r30;
	bar.sync 	0;
	setp.gt.u32 	%p4, %r1, 31;
	@%p4 bra 	$L__BB76_8;
	ld.volatile.shared.u32 	%r23, [%r13+16];
	add.s32 	%r24, %r23, %r30;
	st.volatile.shared.u32 	[%r13], %r24;
	ld.volatile.shared.u32 	%r25, [%r13+8];
	add.s32 	%r26, %r25, %r24;
	st.volatile.shared.u32 	[%r13], %r26;
	ld.volatile.shared.u32 	%r27, [%r13+4];
	add.s32 	%r28, %r27, %r26;
	st.volatile.shared.u32 	[%r13], %r28;
	setp.ne.s32 	%p5, %r1, 0;
	@%p5 bra 	$L__BB76_8;
	ld.shared.u32 	%r29, [__smem];
	cvta.to.global.u64 	%rd8, %rd2;
	mul.wide.u32 	%rd9, %r2, 4;
	add.s64 	%rd10, %rd8, %rd9;
	st.global.u32 	[%rd10], %r29;
$L__BB76_8:
	ret;

}
	// .globl	_Z10minreduce6IiLj4ELb0EEvPT_S1_j
.visible .entry _Z10minreduce6IiLj4ELb0EEvPT_S1_j(
	.param .u64 .ptr .align 1 _Z10minreduce6IiLj4ELb0EEvPT_S1_j_param_0,
	.param .u64 .ptr .align 1 _Z10minreduce6IiLj4ELb0EEvPT_S1_j_param_1,
	.param .u32 _Z10minreduce6IiLj4ELb0EEvPT_S1_j_param_2
)
{
	.reg .pred 	%p<6>;
	.reg .b32 	%r<32>;
	.reg .b64 	%rd<11>;

	ld.param.u64 	%rd3, [_Z10minreduce6IiLj4ELb0EEvPT_S1_j_param_0];
	ld.param.u64 	%rd2, [_Z10minreduce6IiLj4ELb0EEvPT_S1_j_param_1];
	ld.param.u32 	%r14, [_Z10minreduce6IiLj4ELb0EEvPT_S1_j_param_2];
	cvta.to.global.u64 	%rd1, %rd3;
	mov.u32 	%r1, %tid.x;
	mov.u32 	%r2, %ctaid.x;
	shl.b32 	%r16, %r2, 3;
	add.s32 	%r29, %r16, %r1;
	setp.ge.u32 	%p1, %r29, %r14;
	mov.b32 	%r28, 0;
	@%p1 bra 	$L__BB77_5;
	mov.u32 	%r18, %nctaid.x;
	shl.b32 	%r4, %r18, 3;
	mov.b32 	%r28, 0;
$L__BB77_2:
	mul.wide.u32 	%rd4, %r29, 4;
	add.s64 	%rd5, %rd1, %rd4;
	ld.global.u32 	%r19, [%rd5];
	add.s32 	%r28, %r19, %r28;
	add.s32 	%r8, %r29, 4;
	setp.ge.u32 	%p2, %r8, %r14;
	@%p2 bra 	$L__BB77_4;
	mul.wide.u32 	%rd6, %r8, 4;
	add.s64 	%rd7, %rd1, %rd6;
	ld.global.u32 	%r20, [%rd7];
	add.s32 	%r28, %r20, %r28;
$L__BB77_4:
	add.s32 	%r29, %r29, %r4;
	setp.lt.u32 	%p3, %r29, %r14;
	@%p3 bra 	$L__BB77_2;
$L__BB77_5:
	shl.b32 	%r21, %r1, 2;
	mov.u32 	%r22, __smem;
	add.s32 	%r13, %r22, %r21;
	st.shared.u32 	[%r13], %r28;
	bar.sync 	0;
	setp.gt.u32 	%p4, %r1, 31;
	@%p4 bra 	$L__BB77_8;
	ld.volatile.shared.u32 	%r23, [%r13+8];
	add.s32 	%r24, %r23, %r28;
	st.volatile.shared.u32 	[%r13], %r24;
	ld.volatile.shared.u32 	%r25, [%r13+4];
	add.s32 	%r26, %r25, %r24;
	st.volatile.shared.u32 	[%r13], %r26;
	setp.ne.s32 	%p5, %r1, 0;
	@%p5 bra 	$L__BB77_8;
	ld.shared.u32 	%r27, [__smem];
	cvta.to.global.u64 	%rd8, %rd2;
	mul.wide.u32 	%rd9, %r2, 4;
	add.s64 	%rd10, %rd8, %rd9;
	st.global.u32 	[%rd10], %r27;
$L__BB77_8:
	ret;

}
	// .globl	_Z10minreduce6IiLj2ELb0EEvPT_S1_j
.visible .entry _Z10minreduce6IiLj2ELb0EEvPT_S1_j(
	.param .u64 .ptr .align 1 _Z10minreduce6IiLj2ELb0EEvPT_S1_j_param_0,
	.param .u64 .ptr .align 1 _Z10minreduce6IiLj2ELb0EEvPT_S1_j_param_1,
	.param .u32 _Z10minreduce6IiLj2ELb0EEvPT_S1_j_param_2
)
{
	.reg .pred 	%p<6>;
	.reg .b32 	%r<30>;
	.reg .b64 	%rd<11>;

	ld.param.u64 	%rd3, [_Z10minreduce6IiLj2ELb0EEvPT_S1_j_param_0];
	ld.param.u64 	%rd2, [_Z10minreduce6IiLj2ELb0EEvPT_S1_j_param_1];
	ld.param.u32 	%r14, [_Z10minreduce6IiLj2ELb0EEvPT_S1_j_param_2];
	cvta.to.global.u64 	%rd1, %rd3;
	mov.u32 	%r1, %tid.x;
	mov.u32 	%r2, %ctaid.x;
	shl.b32 	%r16, %r2, 2;
	add.s32 	%r27, %r16, %r1;
	setp.ge.u32 	%p1, %r27, %r14;
	mov.b32 	%r26, 0;
	@%p1 bra 	$L__BB78_5;
	mov.u32 	%r18, %nctaid.x;
	shl.b32 	%r4, %r18, 2;
	mov.b32 	%r26, 0;
$L__BB78_2:
	mul.wide.u32 	%rd4, %r27, 4;
	add.s64 	%rd5, %rd1, %rd4;
	ld.global.u32 	%r19, [%rd5];
	add.s32 	%r26, %r19, %r26;
	add.s32 	%r8, %r27, 2;
	setp.ge.u32 	%p2, %r8, %r14;
	@%p2 bra 	$L__BB78_4;
	mul.wide.u32 	%rd6, %r8, 4;
	add.s64 	%rd7, %rd1, %rd6;
	ld.global.u32 	%r20, [%rd7];
	add.s32 	%r26, %r20, %r26;
$L__BB78_4:
	add.s32 	%r27, %r27, %r4;
	setp.lt.u32 	%p3, %r27, %r14;
	@%p3 bra 	$L__BB78_2;
$L__BB78_5:
	shl.b32 	%r21, %r1, 2;
	mov.u32 	%r22, __smem;
	add.s32 	%r13, %r22, %r21;
	st.shared.u32 	[%r13], %r26;
	bar.sync 	0;
	setp.gt.u32 	%p4, %r1, 31;
	@%p4 bra 	$L__BB78_8;
	ld.volatile.shared.u32 	%r23, [%r13+4];
	add.s32 	%r24, %r23, %r26;
	st.volatile.shared.u32 	[%r13], %r24;
	setp.ne.s32 	%p5, %r1, 0;
	@%p5 bra 	$L__BB78_8;
	ld.shared.u32 	%r25, [__smem];
	cvta.to.global.u64 	%rd8, %rd2;
	mul.wide.u32 	%rd9, %r2, 4;
	add.s64 	%rd10, %rd8, %rd9;
	st.global.u32 	[%rd10], %r25;
$L__BB78_8:
	ret;

}
	// .globl	_Z10minreduce6IiLj1ELb0EEvPT_S1_j
.visible .entry _Z10minreduce6IiLj1ELb0EEvPT_S1_j(
	.param .u64 .ptr .align 1 _Z10minreduce6IiLj1ELb0EEvPT_S1_j_param_0,
	.param .u64 .ptr .align 1 _Z10minreduce6IiLj1ELb0EEvPT_S1_j_param_1,
	.param .u32 _Z10minreduce6IiLj1ELb0EEvPT_S1_j_param_2
)
{
	.reg .pred 	%p<5>;
	.reg .b32 	%r<28>;
	.reg .b64 	%rd<9>;

	ld.param.u64 	%rd3, [_Z10minreduce6IiLj1ELb0EEvPT_S1_j_param_0];
	ld.param.u64 	%rd4, [_Z10minreduce6IiLj1ELb0EEvPT_S1_j_param_1];
	ld.param.u32 	%r12, [_Z10minreduce6IiLj1ELb0EEvPT_S1_j_param_2];
	mov.u32 	%r1, %tid.x;
	mov.u32 	%r2, %ctaid.x;
	shl.b32 	%r14, %r2, 1;
	add.s32 	%r25, %r14, %r1;
	setp.ge.u32 	%p1, %r25, %r12;
	mov.b32 	%r24, 0;
	@%p1 bra 	$L__BB79_5;
	mov.u32 	%r16, %nctaid.x;
	shl.b32 	%r4, %r16, 1;
	cvta.to.global.u64 	%rd1, %rd3;
	mov.b32 	%r24, 0;
$L__BB79_2:
	mul.wide.u32 	%rd5, %r25, 4;
	add.s64 	%rd2, %rd1, %rd5;
	ld.global.u32 	%r17, [%rd2];
	add.s32 	%r24, %r17, %r24;
	add.s32 	%r18, %r25, 1;
	setp.ge.u32 	%p2, %r18, %r12;
	@%p2 bra 	$L__BB79_4;
	ld.global.u32 	%r19, [%rd2+4];
	add.s32 	%r24, %r19, %r24;
$L__BB79_4:
	add.s32 	%r25, %r25, %r4;
	setp.lt.u32 	%p3, %r25, %r12;
	@%p3 bra 	$L__BB79_2;
$L__BB79_5:
	shl.b32 	%r20, %r1, 2;
	mov.u32 	%r21, __smem;
	add.s32 	%r22, %r21, %r20;
	st.shared.u32 	[%r22], %r24;
	bar.sync 	0;
	setp.ne.s32 	%p4, %r1, 0;
	@%p4 bra 	$L__BB79_7;
	ld.shared.u32 	%r23, [__smem];
	cvta.to.global.u64 	%rd6, %rd4;
	mul.wide.u32 	%rd7, %r2, 4;
	add.s64 	%rd8, %rd6, %rd7;
	st.global.u32 	[%rd8], %r23;
$L__BB79_7:
	ret;

}
	// .globl	_Z10minreduce6IfLj512ELb1EEvPT_S1_j
.visible .entry _Z10minreduce6IfLj512ELb1EEvPT_S1_j(
	.param .u64 .ptr .align 1 _Z10minreduce6IfLj512ELb1EEvPT_S1_j_param_0,
	.param .u64 .ptr .align 1 _Z10minreduce6IfLj512ELb1EEvPT_S1_j_param_1,
	.param .u32 _Z10minreduce6IfLj512ELb1EEvPT_S1_j_param_2
)
{
	.reg .pred 	%p<8>;
	.reg .b32 	%r<15>;
	.reg .b32 	%f<36>;
	.reg .b64 	%rd<11>;

	ld.param.u64 	%rd2, [_Z10minreduce6IfLj512ELb1EEvPT_S1_j_param_0];
	ld.param.u64 	%rd3, [_Z10minreduce6IfLj512ELb1EEvPT_S1_j_param_1];
	ld.param.u32 	%r8, [_Z10minreduce6IfLj512ELb1EEvPT_S1_j_param_2];
	mov.u32 	%r1, %tid.x;
	mov.u32 	%r2, %ctaid.x;
	shl.b32 	%r9, %r2, 10;
	or.b32  	%r14, %r9, %r1;
	setp.ge.u32 	%p1, %r14, %r8;
	mov.f32 	%f32, 0f00000000;
	@%p1 bra 	$L__BB80_3;
	cvta.to.global.u64 	%rd1, %rd2;
	mov.u32 	%r10, %nctaid.x;
	shl.b32 	%r4, %r10, 10;
	mov.f32 	%f32, 0f00000000;
$L__BB80_2:
	mul.wide.u32 	%rd4, %r14, 4;
	add.s64 	%rd5, %rd1, %rd4;
	ld.global.f32 	%f12, [%rd5];
	add.f32 	%f13, %f32, %f12;
	add.s32 	%r11, %r14, 512;
	mul.wide.u32 	%rd6, %r11, 4;
	add.s64 	%rd7, %rd1, %rd6;
	ld.global.f32 	%f14, [%rd7];
	add.f32 	%f32, %f13, %f14;
	add.s32 	%r14, %r14, %r4;
	setp.lt.u32 	%p2, %r14, %r8;
	@%p2 bra 	$L__BB80_2;
$L__BB80_3:
	shl.b32 	%r12, %r1, 2;
	mov.u32 	%r13, __smem;
	add.s32 	%r7, %r13, %r12;
	st.shared.f32 	[%r7], %f32;
	bar.sync 	0;
	setp.gt.u32 	%p3, %r1, 255;
	@%p3 bra 	$L__BB80_5;
	ld.shared.f32 	%f15, [%r7+1024];
	add.f32 	%f32, %f32, %f15;
	st.shared.f32 	[%r7], %f32;
$L__BB80_5:
	bar.sync 	0;
	setp.gt.u32 	%p4, %r1, 127;
	@%p4 bra 	$L__BB80_7;
	ld.shared.f32 	%f16, [%r7+512];
	add.f32 	%f32, %f32, %f16;
	st.shared.f32 	[%r7], %f32;
$L__BB80_7:
	bar.sync 	0;
	setp.gt.u32 	%p5, %r1, 63;
	@%p5 bra 	$L__BB80_9;
	ld.shared.f32 	%f17, [%r7+256];
	add.f32 	%f32, %f32, %f17;
	st.shared.f32 	[%r7], %f32;
$L__BB80_9:
	bar.sync 	0;
	setp.gt.u32 	%p6, %r1, 31;
	@%p6 bra 	$L__BB80_12;
	ld.volatile.shared.f32 	%f18, [%r7+128];
	add.f32 	%f19, %f32, %f18;
	st.volatile.shared.f32 	[%r7], %f19;
	ld.volatile.shared.f32 	%f20, [%r7+64];
	add.f32 	%f21, %f19, %f20;
	st.volatile.shared.f32 	[%r7], %f21;
	ld.volatile.shared.f32 	%f22, [%r7+32];
	add.f32 	%f23, %f21, %f22;
	st.volatile.shared.f32 	[%r7], %f23;
	ld.volatile.shared.f32 	%f24, [%r7+16];
	add.f32 	%f25, %f23, %f24;
	st.volatile.shared.f32 	[%r7], %f25;
	ld.volatile.shared.f32 	%f26, [%r7+8];
	add.f32 	%f27, %f25, %f26;
	st.volatile.shared.f32 	[%r7], %f27;
	ld.volatile.shared.f32 	%f28, [%r7+4];
	add.f32 	%f29, %f27, %f28;
	st.volatile.shared.f32 	[%r7], %f29;
	setp.ne.s32 	%p7, %r1, 0;
	@%p7 bra 	$L__BB80_12;
	ld.shared.f32 	%f30, [__smem];
	cvta.to.global.u64 	%rd8, %rd3;
	mul.wide.u32 	%rd9, %r2, 4;
	add.s64 	%rd10, %rd8, %rd9;
	st.global.f32 	[%rd10], %f30;
$L__BB80_12:
	ret;

}
	// .globl	_Z10minreduce6IfLj256ELb1EEvPT_S1_j
.visible .entry _Z10minreduce6IfLj256ELb1EEvPT_S1_j(
	.param .u64 .ptr .align 1 _Z10minreduce6IfLj256ELb1EEvPT_S1_j_param_0,
	.param .u64 .ptr .align 1 _Z10minreduce6IfLj256ELb1EEvPT_S1_j_param_1,
	.param .u32 _Z10minreduce6IfLj256ELb1EEvPT_S1_j_param_2
)
{
	.reg .pred 	%p<7>;
	.reg .b32 	%r<15>;
	.reg .b32 	%f<32>;
	.reg .b64 	%rd<11>;

	ld.param.u64 	%rd2, [_Z10minreduce6IfLj256ELb1EEvPT_S1_j_param_0];
	ld.param.u64 	%rd3, [_Z10minreduce6IfLj256ELb1EEvPT_S1_j_param_1];
	ld.param.u32 	%r8, [_Z10minreduce6IfLj256ELb1EEvPT_S1_j_param_2];
	mov.u32 	%r1, %tid.x;
	mov.u32 	%r2, %ctaid.x;
	shl.b32 	%r9, %r2, 9;
	add.s32 	%r14, %r9, %r1;
	setp.ge.u32 	%p1, %r14, %r8;
	mov.f32 	%f29, 0f00000000;
	@%p1 bra 	$L__BB81_3;
	cvta.to.global.u64 	%rd1, %rd2;
	mov.u32 	%r10, %nctaid.x;
	shl.b32 	%r4, %r10, 9;
	mov.f32 	%f29, 0f00000000;
$L__BB81_2:
	mul.wide.u32 	%rd4, %r14, 4;
	add.s64 	%rd5, %rd1, %rd4;
	ld.global.f32 	%f10, [%rd5];
	add.f32 	%f11, %f29, %f10;
	add.s32 	%r11, %r14, 256;
	mul.wide.u32 	%rd6, %r11, 4;
	add.s64 	%rd7, %rd1, %rd6;
	ld.global.f32 	%f12, [%rd7];
	add.f32 	%f29, %f11, %f12;
	add.s32 	%r14, %r14, %r4;
	setp.lt.u32 	%p2, %r14, %r8;
	@%p2 bra 	$L__BB81_2;
$L__BB81_3:
	shl.b32 	%r12, %r1, 2;
	mov.u32 	%r13, __smem;
	add.s32 	%r7, %r13, %r12;
	st.shared.f32 	[%r7], %f29;
	bar.sync 	0;
	setp.gt.u32 	%p3, %r1, 127;
	@%p3 bra 	$L__BB81_5;
	ld.shared.f32 	%f13, [%r7+512];
	add.f32 	%f29, %f29, %f13;
	st.shared.f32 	[%r7], %f29;
$L__BB81_5:
	bar.sync 	0;
	setp.gt.u32 	%p4, %r1, 63;
	@%p4 bra 	$L__BB81_7;
	ld.shared.f32 	%f14, [%r7+256];
	add.f32 	%f29, %f29, %f14;
	st.shared.f32 	[%r7], %f29;
$L__BB81_7:
	bar.sync 	0;
	setp.gt.u32 	%p5, %r1, 31;
	@%p5 bra 	$L__BB81_10;
	ld.volatile.shared.f32 	%f15, [%r7+128];
	add.f32 	%f16, %f29, %f15;
	st.volatile.shared.f32 	[%r7], %f16;
	ld.volatile.shared.f32 	%f17, [%r7+64];
	add.f32 	%f18, %f16, %f17;
	st.volatile.shared.f32 	[%r7], %f18;
	ld.volatile.shared.f32 	%f19, [%r7+32];
	add.f32 	%f20, %f18, %f19;
	st.volatile.shared.f32 	[%r7], %f20;
	ld.volatile.shared.f32 	%f21, [%r7+16];
	add.f32 	%f22, %f20, %f21;
	st.volatile.shared.f32 	[%r7], %f22;
	ld.volatile.shared.f32 	%f23, [%r7+8];
	add.f32 	%f24, %f22, %f23;
	st.volatile.shared.f32 	[%r7], %f24;
	ld.volatile.shared.f32 	%f25, [%r7+4];
	add.f32 	%f26, %f24, %f25;
	st.volatile.shared.f32 	[%r7], %f26;
	setp.ne.s32 	%p6, %r1, 0;
	@%p6 bra 	$L__BB81_10;
	ld.shared.f32 	%f27, [__smem];
	cvta.to.global.u64 	%rd8, %rd3;
	mul.wide.u32 	%rd9, %r2, 4;
	add.s64 	%rd10, %rd8, %rd9;
	st.global.f32 	[%rd10], %f27;
$L__BB81_10:
	ret;

}
	// .globl	_Z10minreduce6IfLj128ELb1EEvPT_S1_j
.visible .entry _Z10minreduce6IfLj128ELb1EEvPT_S1_j(
	.param .u64 .ptr .align 1 _Z10minreduce6IfLj128ELb1EEvPT_S1_j_param_0,
	.param .u64 .ptr .align 1 _Z10minreduce6IfLj128ELb1EEvPT_S1_j_param_1,
	.param .u32 _Z10minreduce6IfLj128ELb1EEvPT_S1_j_param_2
)
{
	.reg .pred 	%p<6>;
	.reg .b32 	%r<15>;
	.reg .b32 	%f<28>;
	.reg .b64 	%rd<11>;

	ld.param.u64 	%rd2, [_Z10minreduce6IfLj128ELb1EEvPT_S1_j_param_0];
	ld.param.u64 	%rd3, [_Z10minreduce6IfLj128ELb1EEvPT_S1_j_param_1];
	ld.param.u32 	%r8, [_Z10minreduce6IfLj128ELb1EEvPT_S1_j_param_2];
	mov.u32 	%r1, %tid.x;
	mov.u32 	%r2, %ctaid.x;
	shl.b32 	%r9, %r2, 8;
	add.s32 	%r14, %r9, %r1;
	setp.ge.u32 	%p1, %r14, %r8;
	mov.f32 	%f26, 0f00000000;
	@%p1 bra 	$L__BB82_3;
	cvta.to.global.u64 	%rd1, %rd2;
	mov.u32 	%r10, %nctaid.x;
	shl.b32 	%r4, %r10, 8;
	mov.f32 	%f26, 0f00000000;
$L__BB82_2:
	mul.wide.u32 	%rd4, %r14, 4;
	add.s64 	%rd5, %rd1, %rd4;
	ld.global.f32 	%f8, [%rd5];
	add.f32 	%f9, %f26, %f8;
	add.s32 	%r11, %r14, 128;
	mul.wide.u32 	%rd6, %r11, 4;
	add.s64 	%rd7, %rd1, %rd6;
	ld.global.f32 	%f10, [%rd7];
	add.f32 	%f26, %f9, %f10;
	add.s32 	%r14, %r14, %r4;
	setp.lt.u32 	%p2, %r14, %r8;
	@%p2 bra 	$L__BB82_2;
$L__BB82_3:
	shl.b32 	%r12, %r1, 2;
	mov.u32 	%r13, __smem;
	add.s32 	%r7, %r13, %r12;
	st.shared.f32 	[%r7], %f26;
	bar.sync 	0;
	setp.gt.u32 	%p3, %r1, 63;
	@%p3 bra 	$L__BB82_5;
	ld.shared.f32 	%f11, [%r7+256];
	add.f32 	%f26, %f26, %f11;
	st.shared.f32 	[%r7], %f26;
$L__BB82_5:
	bar.sync 	0;
	setp.gt.u32 	%p4, %r1, 31;
	@%p4 bra 	$L__BB82_8;
	ld.volatile.shared.f32 	%f12, [%r7+128];
	add.f32 	%f13, %f26, %f12;
	st.volatile.shared.f32 	[%r7], %f13;
	ld.volatile.shared.f32 	%f14, [%r7+64];
	add.f32 	%f15, %f13, %f14;
	st.volatile.shared.f32 	[%r7], %f15;
	ld.volatile.shared.f32 	%f16, [%r7+32];
	add.f32 	%f17, %f15, %f16;
	st.volatile.shared.f32 	[%r7], %f17;
	ld.volatile.shared.f32 	%f18, [%r7+16];
	add.f32 	%f19, %f17, %f18;
	st.volatile.shared.f32 	[%r7], %f19;
	ld.volatile.shared.f32 	%f20, [%r7+8];
	add.f32 	%f21, %f19, %f20;
	st.volatile.shared.f32 	[%r7], %f21;
	ld.volatile.shared.f32 	%f22, [%r7+4];
	add.f32 	%f23, %f21, %f22;
	st.volatile.shared.f32 	[%r7], %f23;
	setp.ne.s32 	%p5, %r1, 0;
	@%p5 bra 	$L__BB82_8;
	ld.shared.f32 	%f24, [__smem];
	cvta.to.global.u64 	%rd8, %rd3;
	mul.wide.u32 	%rd9, %r2, 4;
	add.s64 	%rd10, %rd8, %rd9;
	st.global.f32 	[%rd10], %f24;
$L__BB82_8:
	ret;

}
	// .globl	_Z10minreduce6IfLj64ELb1EEvPT_S1_j
.visible .entry _Z10minreduce6IfLj64ELb1EEvPT_S1_j(
	.param .u64 .ptr .align 1 _Z10minreduce6IfLj64ELb1EEvPT_S1_j_param_0,
	.param .u64 .ptr .align 1 _Z10minreduce6IfLj64ELb1EEvPT_S1_j_param_1,
	.param .u32 _Z10minreduce6IfLj64ELb1EEvPT_S1_j_param_2
)
{
	.reg .pred 	%p<5>;
	.reg .b32 	%r<15>;
	.reg .b32 	%f<24>;
	.reg .b64 	%rd<11>;

	ld.param.u64 	%rd2, [_Z10minreduce6IfLj64ELb1EEvPT_S1_j_param_0];
	ld.param.u64 	%rd3, [_Z10minreduce6IfLj64ELb1EEvPT_S1_j_param_1];
	ld.param.u32 	%r8, [_Z10minreduce6IfLj64ELb1EEvPT_S1_j_param_2];
	mov.u32 	%r1, %tid.x;
	mov.u32 	%r2, %ctaid.x;
	shl.b32 	%r9, %r2, 7;
	add.s32 	%r14, %r9, %r1;
	setp.ge.u32 	%p1, %r14, %r8;
	mov.f32 	%f23, 0f00000000;
	@%p1 bra 	$L__BB83_3;
	cvta.to.global.u64 	%rd1, %rd2;
	mov.u32 	%r10, %nctaid.x;
	shl.b32 	%r4, %r10, 7;
	mov.f32 	%f23, 0f00000000;
$L__BB83_2:
	mul.wide.u32 	%rd4, %r14, 4;
	add.s64 	%rd5, %rd1, %rd4;
	ld.global.f32 	%f6, [%rd5];
	add.f32 	%f7, %f23, %f6;
	add.s32 	%r11, %r14, 64;
	mul.wide.u32 	%rd6, %r11, 4;
	add.s64 	%rd7, %rd1, %rd6;
	ld.global.f32 	%f8, [%rd7];
	add.f32 	%f23, %f7, %f8;
	add.s32 	%r14, %r14, %r4;
	setp.lt.u32 	%p2, %r14, %r8;
	@%p2 bra 	$L__BB83_2;
$L__BB83_3:
	shl.b32 	%r12, %r1, 2;
	mov.u32 	%r13, __smem;
	add.s32 	%r7, %r13, %r12;
	st.shared.f32 	[%r7], %f23;
	bar.sync 	0;
	setp.gt.u32 	%p3, %r1, 31;
	@%p3 bra 	$L__BB83_6;
	ld.volatile.shared.f32 	%f9, [%r7+128];
	add.f32 	%f10, %f23, %f9;
	st.volatile.shared.f32 	[%r7], %f10;
	ld.volatile.shared.f32 	%f11, [%r7+64];
	add.f32 	%f12, %f10, %f11;
	st.volatile.shared.f32 	[%r7], %f12;
	ld.volatile.shared.f32 	%f13, [%r7+32];
	add.f32 	%f14, %f12, %f13;
	st.volatile.shared.f32 	[%r7], %f14;
	ld.volatile.shared.f32 	%f15, [%r7+16];
	add.f32 	%f16, %f14, %f15;
	st.volatile.shared.f32 	[%r7], %f16;
	ld.volatile.shared.f32 	%f17, [%r7+8];
	add.f32 	%f18, %f16, %f17;
	st.volatile.shared.f32 	[%r7], %f18;
	ld.volatile.shared.f32 	%f19, [%r7+4];
	add.f32 	%f20, %f18, %f19;
	st.volatile.shared.f32 	[%r7], %f20;
	setp.ne.s32 	%p4, %r1, 0;
	@%p4 bra 	$L__BB83_6;
	ld.shared.f32 	%f21, [__smem];
	cvta.to.global.u64 	%rd8, %rd3;
	mul.wide.u32 	%rd9, %r2, 4;
	add.s64 	%rd10, %rd8, %rd9;
	st.global.f32 	[%rd10], %f21;
$L__BB83_6:
	ret;

}
	// .globl	_Z10minreduce6IfLj32ELb1EEvPT_S1_j
.visible .entry _Z10minreduce6IfLj32ELb1EEvPT_S1_j(
	.param .u64 .ptr .align 1 _Z10minreduce6IfLj32ELb1EEvPT_S1_j_param_0,
	.param .u64 .ptr .align 1 _Z10minreduce6IfLj32ELb1EEvPT_S1_j_param_1,
	.param .u32 _Z10minreduce6IfLj32ELb1EEvPT_S1_j_param_2
)
{
	.reg .pred 	%p<5>;
	.reg .b32 	%r<15>;
	.reg .b32 	%f<22>;
	.reg .b64 	%rd<11>;

	ld.param.u64 	%rd2, [_Z10minreduce6IfLj32ELb1EEvPT_S1_j_param_0];
	ld.param.u64 	%rd3, [_Z10minreduce6IfLj32ELb1EEvPT_S1_j_param_1];
	ld.param.u32 	%r8, [_Z10minreduce6IfLj32ELb1EEvPT_S1_j_param_2];
	mov.u32 	%r1, %tid.x;
	mov.u32 	%r2, %ctaid.x;
	shl.b32 	%r9, %r2, 6;
	add.s32 	%r14, %r9, %r1;
	setp.ge.u32 	%p1, %r14, %r8;
	mov.f32 	%f21, 0f00000000;
	@%p1 bra 	$L__BB84_3;
	cvta.to.global.u64 	%rd1, %rd2;
	mov.u32 	%r10, %nctaid.x;
	shl.b32 	%r4, %r10, 6;
	mov.f32 	%f21, 0f00000000;
$L__BB84_2:
	mul.wide.u32 	%rd4, %r14, 4;
	add.s64 	%rd5, %rd1, %rd4;
	ld.global.f32 	%f6, [%rd5];
	add.f32 	%f7, %f21, %f6;
	add.s32 	%r11, %r14, 32;
	mul.wide.u32 	%rd6, %r11, 4;
	add.s64 	%rd7, %rd1, %rd6;
	ld.global.f32 	%f8, [%rd7];
	add.f32 	%f21, %f7, %f8;
	add.s32 	%r14, %r14, %r4;
	setp.lt.u32 	%p2, %r14, %r8;
	@%p2 bra 	$L__BB84_2;
$L__BB84_3:
	shl.b32 	%r12, %r1, 2;
	mov.u32 	%r13, __smem;
	add.s32 	%r7, %r13, %r12;
	st.shared.f32 	[%r7], %f21;
	bar.sync 	0;
	setp.gt.u32 	%p3, %r1, 31;
	@%p3 bra 	$L__BB84_6;
	ld.volatile.shared.f32 	%f9, [%r7+64];
	add.f32 	%f10, %f21, %f9;
	st.volatile.shared.f32 	[%r7], %f10;
	ld.volatile.shared.f32 	%f11, [%r7+32];
	add.f32 	%f12, %f10, %f11;
	st.volatile.shared.f32 	[%r7], %f12;
	ld.volatile.shared.f32 	%f13, [%r7+16];
	add.f32 	%f14, %f12, %f13;
	st.volatile.shared.f32 	[%r7], %f14;
	ld.volatile.shared.f32 	%f15, [%r7+8];
	add.f32 	%f16, %f14, %f15;
	st.volatile.shared.f32 	[%r7], %f16;
	ld.volatile.shared.f32 	%f17, [%r7+4];
	add.f32 	%f18, %f16, %f17;
	st.volatile.shared.f32 	[%r7], %f18;
	setp.ne.s32 	%p4, %r1, 0;
	@%p4 bra 	$L__BB84_6;
	ld.shared.f32 	%f19, [__smem];
	cvta.to.global.u64 	%rd8, %rd3;
	mul.wide.u32 	%rd9, %r2, 4;
	add.s64 	%rd10, %rd8, %rd9;
	st.global.f32 	[%rd10], %f19;
$L__BB84_6:
	ret;

}
	// .globl	_Z10minreduce6IfLj16ELb1EEvPT_S1_j
.visible .entry _Z10minreduce6IfLj16ELb1EEvPT_S1_j(
	.param .u64 .ptr .align 1 _Z10minreduce6IfLj16ELb1EEvPT_S1_j_param_0,
	.param .u64 .ptr .align 1 _Z10minreduce6IfLj16ELb1EEvPT_S1_j_param_1,
	.param .u32 _Z10minreduce6IfLj16ELb1EEvPT_S1_j_param_2
)
{
	.reg .pred 	%p<5>;
	.reg .b32 	%r<15>;
	.reg .b32 	%f<20>;
	.reg .b64 	%rd<11>;

	ld.param.u64 	%rd2, [_Z10minreduce6IfLj16ELb1EEvPT_S1_j_param_0];
	ld.param.u64 	%rd3, [_Z10minreduce6IfLj16ELb1EEvPT_S1_j_param_1];
	ld.param.u32 	%r8, [_Z10minreduce6IfLj16ELb1EEvPT_S1_j_param_2];
	mov.u32 	%r1, %tid.x;
	mov.u32 	%r2, %ctaid.x;
	shl.b32 	%r9, %r2, 5;
	add.s32 	%r14, %r9, %r1;
	setp.ge.u32 	%p1, %r14, %r8;
	mov.f32 	%f19, 0f00000000;
	@%p1 bra 	$L__BB85_3;
	cvta.to.global.u64 	%rd1, %rd2;
	mov.u32 	%r10, %nctaid.x;
	shl.b32 	%r4, %r10, 5;
	mov.f32 	%f19, 0f00000000;
$L__BB85_2:
	mul.wide.u32 	%rd4, %r14, 4;
	add.s64 	%rd5, %rd1, %rd4;
	ld.global.f32 	%f6, [%rd5];
	add.f32 	%f7, %f19, %f6;
	add.s32 	%r11, %r14, 16;
	mul.wide.u32 	%rd6, %r11, 4;
	add.s64 	%rd7, %rd1, %rd6;
	ld.global.f32 	%f8, [%rd7];
	add.f32 	%f19, %f7, %f8;
	add.s32 	%r14, %r14, %r4;
	setp.lt.u32 	%p2, %r14, %r8;
	@%p2 bra 	$L__BB85_2;
$L__BB85_3:
	shl.b32 	%r12, %r1, 2;
	mov.u32 	%r13, __smem;
	add.s32 	%r7, %r13, %r12;
	st.shared.f32 	[%r7], %f19;
	bar.sync 	0;
	setp.gt.u32 	%p3, %r1, 31;
	@%p3 bra 	$L__BB85_6;
	ld.volatile.shared.f32 	%f9, [%r7+32];
	add.f32 	%f10, %f19, %f9;
	st.volatile.shared.f32 	[%r7], %f10;
	ld.volatile.shared.f32 	%f11, [%r7+16];
	add.f32 	%f12, %f10, %f11;
	st.volatile.shared.f32 	[%r7], %f12;
	ld.volatile.shared.f32 	%f13, [%r7+8];
	add.f32 	%f14, %f12, %f13;
	st.volatile.shared.f32 	[%r7], %f14;
	ld.volatile.shared.f32 	%f15, [%r7+4];
	add.f32 	%f16, %f14, %f15;
	st.volatile.shared.f32 	[%r7], %f16;
	setp.ne.s32 	%p4, %r1, 0;
	@%p4 bra 	$L__BB85_6;
	ld.shared.f32 	%f17, [__smem];
	cvta.to.global.u64 	%rd8, %rd3;
	mul.wide.u32 	%rd9, %r2, 4;
	add.s64 	%rd10, %rd8, %rd9;
	st.global.f32 	[%rd10], %f17;
$L__BB85_6:
	ret;

}
	// .globl	_Z10minreduce6IfLj8ELb1EEvPT_S1_j
.visible .entry _Z10minreduce6IfLj8ELb1EEvPT_S1_j(
	.param .u64 .ptr .align 1 _Z10minreduce6IfLj8ELb1EEvPT_S1_j_param_0,
	.param .u64 .ptr .align 1 _Z10minreduce6IfLj8ELb1EEvPT_S1_j_param_1,
	.param .u32 _Z10minreduce6IfLj8ELb1EEvPT_S1_j_param_2
)
{
	.reg .pred 	%p<5>;
	.reg .b32 	%r<15>;
	.reg .b32 	%f<18>;
	.reg .b64 	%rd<11>;

	ld.param.u64 	%rd2, [_Z10minreduce6IfLj8ELb1EEvPT_S1_j_param_0];
	ld.param.u64 	%rd3, [_Z10minreduce6IfLj8ELb1EEvPT_S1_j_param_1];
	ld.param.u32 	%r8, [_Z10minreduce6IfLj8ELb1EEvPT_S1_j_param_2];
	mov.u32 	%r1, %tid.x;
	mov.u32 	%r2, %ctaid.x;
	shl.b32 	%r9, %r2, 4;
	add.s32 	%r14, %r9, %r1;
	setp.ge.u32 	%p1, %r14, %r8;
	mov.f32 	%f17, 0f00000000;
	@%p1 bra 	$L__BB86_3;
	cvta.to.global.u64 	%rd1, %rd2;
	mov.u32 	%r10, %nctaid.x;
	shl.b32 	%r4, %r10, 4;
	mov.f32 	%f17, 0f00000000;
$L__BB86_2:
	mul.wide.u32 	%rd4, %r14, 4;
	add.s64 	%rd5, %rd1, %rd4;
	ld.global.f32 	%f6, [%rd5];
	add.f32 	%f7, %f17, %f6;
	add.s32 	%r11, %r14, 8;
	mul.wide.u32 	%rd6, %r11, 4;
	add.s64 	%rd7, %rd1, %rd6;
	ld.global.f32 	%f8, [%rd7];
	add.f32 	%f17, %f7, %f8;
	add.s32 	%r14, %r14, %r4;
	setp.lt.u32 	%p2, %r14, %r8;
	@%p2 bra 	$L__BB86_2;
$L__BB86_3:
	shl.b32 	%r12, %r1, 2;
	mov.u32 	%r13, __smem;
	add.s32 	%r7, %r13, %r12;
	st.shared.f32 	[%r7], %f17;
	bar.sync 	0;
	setp.gt.u32 	%p3, %r1, 31;
	@%p3 bra 	$L__BB86_6;
	ld.volatile.shared.f32 	%f9, [%r7+16];
	add.f32 	%f10, %f17, %f9;
	st.volatile.shared.f32 	[%r7], %f10;
	ld.volatile.shared.f32 	%f11, [%r7+8];
	add.f32 	%f12, %f10, %f11;
	st.volatile.shared.f32 	[%r7], %f12;
	ld.volatile.shared.f32 	%f13, [%r7+4];
	add.f32 	%f14, %f12, %f13;
	st.volatile.shared.f32 	[%r7], %f14;
	setp.ne.s32 	%p4, %r1, 0;
	@%p4 bra 	$L__BB86_6;
	ld.shared.f32 	%f15, [__smem];
	cvta.to.global.u64 	%rd8, %rd3;
	mul.wide.u32 	%rd9, %r2, 4;
	add.s64 	%rd10, %rd8, %rd9;
	st.global.f32 	[%rd10], %f15;
$L__BB86_6:
	ret;

}
	// .globl	_Z10minreduce6IfLj4ELb1EEvPT_S1_j
.visible .entry _Z10minreduce6IfLj4ELb1EEvPT_S1_j(
	.param .u64 .ptr .align 1 _Z10minreduce6IfLj4ELb1EEvPT_S1_j_param_0,
	.param .u64 .ptr .align 1 _Z10minreduce6IfLj4ELb1EEvPT_S1_j_param_1,
	.param .u32 _Z10minreduce6IfLj4ELb1EEvPT_S1_j_param_2
)
{
	.reg .pred 	%p<5>;
	.reg .b32 	%r<15>;
	.reg .b32 	%f<16>;
	.reg .b64 	%rd<11>;

	ld.param.u64 	%rd2, [_Z10minreduce6IfLj4ELb1EEvPT_S1_j_param_0];
	ld.param.u64 	%rd3, [_Z10minreduce6IfLj4ELb1EEvPT_S1_j_param_1];
	ld.param.u32 	%r8, [_Z10minreduce6IfLj4ELb1EEvPT_S1_j_param_2];
	mov.u32 	%r1, %tid.x;
	mov.u32 	%r2, %ctaid.x;
	shl.b32 	%r9, %r2, 3;
	add.s32 	%r14, %r9, %r1;
	setp.ge.u32 	%p1, %r14, %r8;
	mov.f32 	%f15, 0f00000000;
	@%p1 bra 	$L__BB87_3;
	cvta.to.global.u64 	%rd1, %rd2;
	mov.u32 	%r10, %nctaid.x;
	shl.b32 	%r4, %r10, 3;
	mov.f32 	%f15, 0f00000000;
$L__BB87_2:
	mul.wide.u32 	%rd4, %r14, 4;
	add.s64 	%rd5, %rd1, %rd4;
	ld.global.f32 	%f6, [%rd5];
	add.f32 	%f7, %f15, %f6;
	add.s32 	%r11, %r14, 4;
	mul.wide.u32 	%rd6, %r11, 4;
	add.s64 	%rd7, %rd1, %rd6;
	ld.global.f32 	%f8, [%rd7];
	add.f32 	%f15, %f7, %f8;
	add.s32 	%r14, %r14, %r4;
	setp.lt.u32 	%p2, %r14, %r8;
	@%p2 bra 	$L__BB87_2;
$L__BB87_3:
	shl.b32 	%r12, %r1, 2;
	mov.u32 	%r13, __smem;
	add.s32 	%r7, %r13, %r12;
	st.shared.f32 	[%r7], %f15;
	bar.sync 	0;
	setp.gt.u32 	%p3, %r1, 31;
	@%p3 bra 	$L__BB87_6;
	ld.volatile.shared.f32 	%f9, [%r7+8];
	add.f32 	%f10, %f15, %f9;
	st.volatile.shared.f32 	[%r7], %f10;
	ld.volatile.shared.f32 	%f11, [%r7+4];
	add.f32 	%f12, %f10, %f11;
	st.volatile.shared.f32 	[%r7], %f12;
	setp.ne.s32 	%p4, %r1, 0;
	@%p4 bra 	$L__BB87_6;
	ld.shared.f32 	%f13, [__smem];
	cvta.to.global.u64 	%rd8, %rd3;
	mul.wide.u32 	%rd9, %r2, 4;
	add.s64 	%rd10, %rd8, %rd9;
	st.global.f32 	[%rd10], %f13;
$L__BB87_6:
	ret;

}
	// .globl	_Z10minreduce6IfLj2ELb1EEvPT_S1_j
.visible .entry _Z10minreduce6IfLj2ELb1EEvPT_S1_j(
	.param .u64 .ptr .align 1 _Z10minreduce6IfLj2ELb1EEvPT_S1_j_param_0,
	.param .u64 .ptr .align 1 _Z10minreduce6IfLj2ELb1EEvPT_S1_j_param_1,
	.param .u32 _Z10minreduce6IfLj2ELb1EEvPT_S1_j_param_2
)
{
	.reg .pred 	%p<5>;
	.reg .b32 	%r<15>;
	.reg .b32 	%f<14>;
	.reg .b64 	%rd<11>;

	ld.param.u64 	%rd2, [_Z10minreduce6IfLj2ELb1EEvPT_S1_j_param_0];
	ld.param.u64 	%rd3, [_Z10minreduce6IfLj2ELb1EEvPT_S1_j_param_1];
	ld.param.u32 	%r8, [_Z10minreduce6IfLj2ELb1EEvPT_S1_j_param_2];
	mov.u32 	%r1, %tid.x;
	mov.u32 	%r2, %ctaid.x;
	shl.b32 	%r9, %r2, 2;
	add.s32 	%r14, %r9, %r1;
	setp.ge.u32 	%p1, %r14, %r8;
	mov.f32 	%f13, 0f00000000;
	@%p1 bra 	$L__BB88_3;
	cvta.to.global.u64 	%rd1, %rd2;
	mov.u32 	%r10, %nctaid.x;
	shl.b32 	%r4, %r10, 2;
	mov.f32 	%f13, 0f00000000;
$L__BB88_2:
	mul.wide.u32 	%rd4, %r14, 4;
	add.s64 	%rd5, %rd1, %rd4;
	ld.global.f32 	%f6, [%rd5];
	add.f32 	%f7, %f13, %f6;
	add.s32 	%r11, %r14, 2;
	mul.wide.u32 	%rd6, %r11, 4;
	add.s64 	%rd7, %rd1, %rd6;
	ld.global.f32 	%f8, [%rd7];
	add.f32 	%f13, %f7, %f8;
	add.s32 	%r14, %r14, %r4;
	setp.lt.u32 	%p2, %r14, %r8;
	@%p2 bra 	$L__BB88_2;
$L__BB88_3:
	shl.b32 	%r12, %r1, 2;
	mov.u32 	%r13, __smem;
	add.s32 	%r7, %r13, %r12;
	st.shared.f32 	[%r7], %f13;
	bar.sync 	0;
	setp.gt.u32 	%p3, %r1, 31;
	@%p3 bra 	$L__BB88_6;
	ld.volatile.shared.f32 	%f9, [%r7+4];
	add.f32 	%f10, %f13, %f9;
	st.volatile.shared.f32 	[%r7], %f10;
	setp.ne.s32 	%p4, %r1, 0;
	@%p4 bra 	$L__BB88_6;
	ld.shared.f32 	%f11, [__smem];
	cvta.to.global.u64 	%rd8, %rd3;
	mul.wide.u32 	%rd9, %r2, 4;
	add.s64 	%rd10, %rd8, %rd9;
	st.global.f32 	[%rd10], %f11;
$L__BB88_6:
	ret;

}
	// .globl	_Z10minreduce6IfLj1ELb1EEvPT_S1_j
.visible .entry _Z10minreduce6IfLj1ELb1EEvPT_S1_j(
	.param .u64 .ptr .align 1 _Z10minreduce6IfLj1ELb1EEvPT_S1_j_param_0,
	.param .u64 .ptr .align 1 _Z10minreduce6IfLj1ELb1EEvPT_S1_j_param_1,
	.param .u32 _Z10minreduce6IfLj1ELb1EEvPT_S1_j_param_2
)
{
	.reg .pred 	%p<4>;
	.reg .b32 	%r<14>;
	.reg .b32 	%f<12>;
	.reg .b64 	%rd<9>;

	ld.param.u64 	%rd2, [_Z10minreduce6IfLj1ELb1EEvPT_S1_j_param_0];
	ld.param.u64 	%rd3, [_Z10minreduce6IfLj1ELb1EEvPT_S1_j_param_1];
	ld.param.u32 	%r7, [_Z10minreduce6IfLj1ELb1EEvPT_S1_j_param_2];
	mov.u32 	%r1, %tid.x;
	mov.u32 	%r2, %ctaid.x;
	shl.b32 	%r8, %r2, 1;
	add.s32 	%r13, %r8, %r1;
	setp.ge.u32 	%p1, %r13, %r7;
	mov.f32 	%f11, 0f00000000;
	@%p1 bra 	$L__BB89_3;
	mov.u32 	%r9, %nctaid.x;
	shl.b32 	%r4, %r9, 1;
	cvta.to.global.u64 	%rd1, %rd2;
	mov.f32 	%f11, 0f00000000;
$L__BB89_2:
	mul.wide.u32 	%rd4, %r13, 4;
	add.s64 	%rd5, %rd1, %rd4;
	ld.global.f32 	%f6, [%rd5];
	add.f32 	%f7, %f11, %f6;
	ld.global.f32 	%f8, [%rd5+4];
	add.f32 	%f11, %f7, %f8;
	add.s32 	%r13, %r13, %r4;
	setp.lt.u32 	%p2, %r13, %r7;
	@%p2 bra 	$L__BB89_2;
$L__BB89_3:
	shl.b32 	%r10, %r1, 2;
	mov.u32 	%r11, __smem;
	add.s32 	%r12, %r11, %r10;
	st.shared.f32 	[%r12], %f11;
	bar.sync 	0;
	setp.ne.s32 	%p3, %r1, 0;
	@%p3 bra 	$L__BB89_5;
	ld.shared.f32 	%f9, [__smem];
	cvta.to.global.u64 	%rd6, %rd3;
	mul.wide.u32 	%rd7, %r2, 4;
	add.s64 	%rd8, %rd6, %rd7;
	st.global.f32 	[%rd8], %f9;
$L__BB89_5:
	ret;

}
	// .globl	_Z10minreduce6IfLj512ELb0EEvPT_S1_j
.visible .entry _Z10minreduce6IfLj512ELb0EEvPT_S1_j(
	.param .u64 .ptr .align 1 _Z10minreduce6IfLj512ELb0EEvPT_S1_j_param_0,
	.param .u64 .ptr .align 1 _Z10minreduce6IfLj512ELb0EEvPT_S1_j_param_1,
	.param .u32 _Z10minreduce6IfLj512ELb0EEvPT_S1_j_param_2
)
{
	.reg .pred 	%p<9>;
	.reg .b32 	%r<15>;
	.reg .b32 	%f<38>;
	.reg .b64 	%rd<11>;

	ld.param.u64 	%rd3, [_Z10minreduce6IfLj512ELb0EEvPT_S1_j_param_0];
	ld.param.u64 	%rd2, [_Z10minreduce6IfLj512ELb0EEvPT_S1_j_param_1];
	ld.param.u32 	%r9, [_Z10minreduce6IfLj512ELb0EEvPT_S1_j_param_2];
	cvta.to.global.u64 	%rd1, %rd3;
	mov.u32 	%r1, %tid.x;
	mov.u32 	%r2, %ctaid.x;
	shl.b32 	%r10, %r2, 10;
	or.b32  	%r14, %r10, %r1;
	setp.ge.u32 	%p1, %r14, %r9;
	mov.f32 	%f32, 0f00000000;
	@%p1 bra 	$L__BB90_5;
	mov.u32 	%r11, %nctaid.x;
	shl.b32 	%r4, %r11, 10;
	mov.f32 	%f32, 0f00000000;
$L__BB90_2:
	mul.wide.u32 	%rd4, %r14, 4;
	add.s64 	%rd5, %rd1, %rd4;
	ld.global.f32 	%f14, [%rd5];
	add.f32 	%f32, %f32, %f14;
	add.s32 	%r6, %r14, 512;
	setp.ge.u32 	%p2, %r6, %r9;
	@%p2 bra 	$L__BB90_4;
	mul.wide.u32 	%rd6, %r6, 4;
	add.s64 	%rd7, %rd1, %rd6;
	ld.global.f32 	%f15, [%rd7];
	add.f32 	%f32, %f32, %f15;
$L__BB90_4:
	add.s32 	%r14, %r14, %r4;
	setp.lt.u32 	%p3, %r14, %r9;
	@%p3 bra 	$L__BB90_2;
$L__BB90_5:
	shl.b32 	%r12, %r1, 2;
	mov.u32 	%r13, __smem;
	add.s32 	%r8, %r13, %r12;
	st.shared.f32 	[%r8], %f32;
	bar.sync 	0;
	setp.gt.u32 	%p4, %r1, 255;
	@%p4 bra 	$L__BB90_7;
	ld.shared.f32 	%f16, [%r8+1024];
	add.f32 	%f32, %f32, %f16;
	st.shared.f32 	[%r8], %f32;
$L__BB90_7:
	bar.sync 	0;
	setp.gt.u32 	%p5, %r1, 127;
	@%p5 bra 	$L__BB90_9;
	ld.shared.f32 	%f17, [%r8+512];
	add.f32 	%f32, %f32, %f17;
	st.shared.f32 	[%r8], %f32;
$L__BB90_9:
	bar.sync 	0;
	setp.gt.u32 	%p6, %r1, 63;
	@%p6 bra 	$L__BB90_11;
	ld.shared.f32 	%f18, [%r8+256];
	add.f32 	%f32, %f32, %f18;
	st.shared.f32 	[%r8], %f32;
$L__BB90_11:
	bar.sync 	0;
	setp.gt.u32 	%p7, %r1, 31;
	@%p7 bra 	$L__BB90_14;
	ld.volatile.shared.f32 	%f19, [%r8+128];
	add.f32 	%f20, %f32, %f19;
	st.volatile.shared.f32 	[%r8], %f20;
	ld.volatile.shared.f32 	%f21, [%r8+64];
	add.f32 	%f22, %f20, %f21;
	st.volatile.shared.f32 	[%r8], %f22;
	ld.volatile.shared.f32 	%f23, [%r8+32];
	add.f32 	%f24, %f22, %f23;
	st.volatile.shared.f32 	[%r8], %f24;
	ld.volatile.shared.f32 	%f25, [%r8+16];
	add.f32 	%f26, %f24, %f25;
	st.volatile.shared.f32 	[%r8], %f26;
	ld.volatile.shared.f32 	%f27, [%r8+8];
	add.f32 	%f28, %f26, %f27;
	st.volatile.shared.f32 	[%r8], %f28;
	ld.volatile.shared.f32 	%f29, [%r8+4];
	add.f32 	%f30, %f28, %f29;
	st.volatile.shared.f32 	[%r8], %f30;
	setp.ne.s32 	%p8, %r1, 0;
	@%p8 bra 	$L__BB90_14;
	ld.shared.f32 	%f31, [__smem];
	cvta.to.global.u64 	%rd8, %rd2;
	mul.wide.u32 	%rd9, %r2, 4;
	add.s64 	%rd10, %rd8, %rd9;
	st.global.f32 	[%rd10], %f31;
$L__BB90_14:
	ret;

}
	// .globl	_Z10minreduce6IfLj256ELb0EEvPT_S1_j
.visible .entry _Z10minreduce6IfLj256ELb0EEvPT_S1_j(
	.param .u64 .ptr .align 1 _Z10minreduce6IfLj256ELb0EEvPT_S1_j_param_0,
	.param .u64 .ptr .align 1 _Z10minreduce6IfLj256ELb0EEvPT_S1_j_param_1,
	.param .u32 _Z10minreduce6IfLj256ELb0EEvPT_S1_j_param_2
)
{
	.reg .pred 	%p<8>;
	.reg .b32 	%r<15>;
	.reg .b32 	%f<34>;
	.reg .b64 	%rd<11>;

	ld.param.u64 	%rd3, [_Z10minreduce6IfLj256ELb0EEvPT_S1_j_param_0];
	ld.param.u64 	%rd2, [_Z10minreduce6IfLj256ELb0EEvPT_S1_j_param_1];
	ld.param.u32 	%r9, [_Z10minreduce6IfLj256ELb0EEvPT_S1_j_param_2];
	cvta.to.global.u64 	%rd1, %rd3;
	mov.u32 	%r1, %tid.x;
	mov.u32 	%r2, %ctaid.x;
	shl.b32 	%r10, %r2, 9;
	add.s32 	%r14, %r10, %r1;
	setp.ge.u32 	%p1, %r14, %r9;
	mov.f32 	%f29, 0f00000000;
	@%p1 bra 	$L__BB91_5;
	mov.u32 	%r11, %nctaid.x;
	shl.b32 	%r4, %r11, 9;
	mov.f32 	%f29, 0f00000000;
$L__BB91_2:
	mul.wide.u32 	%rd4, %r14, 4;
	add.s64 	%rd5, %rd1, %rd4;
	ld.global.f32 	%f12, [%rd5];
	add.f32 	%f29, %f29, %f12;
	add.s32 	%r6, %r14, 256;
	setp.ge.u32 	%p2, %r6, %r9;
	@%p2 bra 	$L__BB91_4;
	mul.wide.u32 	%rd6, %r6, 4;
	add.s64 	%rd7, %rd1, %rd6;
	ld.global.f32 	%f13, [%rd7];
	add.f32 	%f29, %f29, %f13;
$L__BB91_4:
	add.s32 	%r14, %r14, %r4;
	setp.lt.u32 	%p3, %r14, %r9;
	@%p3 bra 	$L__BB91_2;
$L__BB91_5:
	shl.b32 	%r12, %r1, 2;
	mov.u32 	%r13, __smem;
	add.s32 	%r8, %r13, %r12;
	st.shared.f32 	[%r8], %f29;
	bar.sync 	0;
	setp.gt.u32 	%p4, %r1, 127;
	@%p4 bra 	$L__BB91_7;
	ld.shared.f32 	%f14, [%r8+512];
	add.f32 	%f29, %f29, %f14;
	st.shared.f32 	[%r8], %f29;
$L__BB91_7:
	bar.sync 	0;
	setp.gt.u32 	%p5, %r1, 63;
	@%p5 bra 	$L__BB91_9;
	ld.shared.f32 	%f15, [%r8+256];
	add.f32 	%f29, %f29, %f15;
	st.shared.f32 	[%r8], %f29;
$L__BB91_9:
	bar.sync 	0;
	setp.gt.u32 	%p6, %r1, 31;
	@%p6 bra 	$L__BB91_12;
	ld.volatile.shared.f32 	%f16, [%r8+128];
	add.f32 	%f17, %f29, %f16;
	st.volatile.shared.f32 	[%r8], %f17;
	ld.volatile.shared.f32 	%f18, [%r8+64];
	add.f32 	%f19, %f17, %f18;
	st.volatile.shared.f32 	[%r8], %f19;
	ld.volatile.shared.f32 	%f20, [%r8+32];
	add.f32 	%f21, %f19, %f20;
	st.volatile.shared.f32 	[%r8], %f21;
	ld.volatile.shared.f32 	%f22, [%r8+16];
	add.f32 	%f23, %f21, %f22;
	st.volatile.shared.f32 	[%r8], %f23;
	ld.volatile.shared.f32 	%f24, [%r8+8];
	add.f32 	%f25, %f23, %f24;
	st.volatile.shared.f32 	[%r8], %f25;
	ld.volatile.shared.f32 	%f26, [%r8+4];
	add.f32 	%f27, %f25, %f26;
	st.volatile.shared.f32 	[%r8], %f27;
	setp.ne.s32 	%p7, %r1, 0;
	@%p7 bra 	$L__BB91_12;
	ld.shared.f32 	%f28, [__smem];
	cvta.to.global.u64 	%rd8, %rd2;
	mul.wide.u32 	%rd9, %r2, 4;
	add.s64 	%rd10, %rd8, %rd9;
	st.global.f32 	[%rd10], %f28;
$L__BB91_12:
	ret;

}
	// .globl	_Z10minreduce6IfLj128ELb0EEvPT_S1_j
.visible .entry _Z10minreduce6IfLj128ELb0EEvPT_S1_j(
	.param .u64 .ptr .align 1 _Z10minreduce6IfLj128ELb0EEvPT_S1_j_param_0,
	.param .u64 .ptr .align 1 _Z10minreduce6IfLj128ELb0EEvPT_S1_j_param_1,
	.param .u32 _Z10minreduce6IfLj128ELb0EEvPT_S1_j_param_2
)
{
	.reg .pred 	%p<7>;
	.reg .b32 	%r<15>;
	.reg .b32 	%f<30>;
	.reg .b64 	%rd<11>;

	ld.param.u64 	%rd3, [_Z10minreduce6IfLj128ELb0EEvPT_S1_j_param_0];
	ld.param.u64 	%rd2, [_Z10minreduce6IfLj128ELb0EEvPT_S1_j_param_1];
	ld.param.u32 	%r9, [_Z10minreduce6IfLj128ELb0EEvPT_S1_j_param_2];
	cvta.to.global.u64 	%rd1, %rd3;
	mov.u32 	%r1, %tid.x;
	mov.u32 	%r2, %ctaid.x;
	shl.b32 	%r10, %r2, 8;
	add.s32 	%r14, %r10, %r1;
	setp.ge.u32 	%p1, %r14, %r9;
	mov.f32 	%f26, 0f00000000;
	@%p1 bra 	$L__BB92_5;
	mov.u32 	%r11, %nctaid.x;
	shl.b32 	%r4, %r11, 8;
	mov.f32 	%f26, 0f00000000;
$L__BB92_2:
	mul.wide.u32 	%rd4, %r14, 4;
	add.s64 	%rd5, %rd1, %rd4;
	ld.global.f32 	%f10, [%rd5];
	add.f32 	%f26, %f26, %f10;
	add.s32 	%r6, %r14, 128;
	setp.ge.u32 	%p2, %r6, %r9;
	@%p2 bra 	$L__BB92_4;
	mul.wide.u32 	%rd6, %r6, 4;
	add.s64 	%rd7, %rd1, %rd6;
	ld.global.f32 	%f11, [%rd7];
	add.f32 	%f26, %f26, %f11;
$L__BB92_4:
	add.s32 	%r14, %r14, %r4;
	setp.lt.u32 	%p3, %r14, %r9;
	@%p3 bra 	$L__BB92_2;
$L__BB92_5:
	shl.b32 	%r12, %r1, 2;
	mov.u32 	%r13, __smem;
	add.s32 	%r8, %r13, %r12;
	st.shared.f32 	[%r8], %f26;
	bar.sync 	0;
	setp.gt.u32 	%p4, %r1, 63;
	@%p4 bra 	$L__BB92_7;
	ld.shared.f32 	%f12, [%r8+256];
	add.f32 	%f26, %f26, %f12;
	st.shared.f32 	[%r8], %f26;
$L__BB92_7:
	bar.sync 	0;
	setp.gt.u32 	%p5, %r1, 31;
	@%p5 bra 	$L__BB92_10;
	ld.volatile.shared.f32 	%f13, [%r8+128];
	add.f32 	%f14, %f26, %f13;
	st.volatile.shared.f32 	[%r8], %f14;
	ld.volatile.shared.f32 	%f15, [%r8+64];
	add.f32 	%f16, %f14, %f15;
	st.volatile.shared.f32 	[%r8], %f16;
	ld.volatile.shared.f32 	%f17, [%r8+32];
	add.f32 	%f18, %f16, %f17;
	st.volatile.shared.f32 	[%r8], %f18;
	ld.volatile.shared.f32 	%f19, [%r8+16];
	add.f32 	%f20, %f18, %f19;
	st.volatile.shared.f32 	[%r8], %f20;
	ld.volatile.shared.f32 	%f21, [%r8+8];
	add.f32 	%f22, %f20, %f21;
	st.volatile.shared.f32 	[%r8], %f22;
	ld.volatile.shared.f32 	%f23, [%r8+4];
	add.f32 	%f24, %f22, %f23;
	st.volatile.shared.f32 	[%r8], %f24;
	setp.ne.s32 	%p6, %r1, 0;
	@%p6 bra 	$L__BB92_10;
	ld.shared.f32 	%f25, [__smem];
	cvta.to.global.u64 	%rd8, %rd2;
	mul.wide.u32 	%rd9, %r2, 4;
	add.s64 	%rd10, %rd8, %rd9;
	st.global.f32 	[%rd10], %f25;
$L__BB92_10:
	ret;

}
	// .globl	_Z10minreduce6IfLj64ELb0EEvPT_S1_j
.visible .entry _Z10minreduce6IfLj64ELb0EEvPT_S1_j(
	.param .u64 .ptr .align 1 _Z10minreduce6IfLj64ELb0EEvPT_S1_j_param_0,
	.param .u64 .ptr .align 1 _Z10minreduce6IfLj64ELb0EEvPT_S1_j_param_1,
	.param .u32 _Z10minreduce6IfLj64ELb0EEvPT_S1_j_param_2
)
{
	.reg .pred 	%p<6>;
	.reg .b32 	%r<15>;
	.reg .b32 	%f<26>;
	.reg .b64 	%rd<11>;

	ld.param.u64 	%rd3, [_Z10minreduce6IfLj64ELb0EEvPT_S1_j_param_0];
	ld.param.u64 	%rd2, [_Z10minreduce6IfLj64ELb0EEvPT_S1_j_param_1];
	ld.param.u32 	%r9, [_Z10minreduce6IfLj64ELb0EEvPT_S1_j_param_2];
	cvta.to.global.u64 	%rd1, %rd3;
	mov.u32 	%r1, %tid.x;
	mov.u32 	%r2, %ctaid.x;
	shl.b32 	%r10, %r2, 7;
	add.s32 	%r14, %r10, %r1;
	setp.ge.u32 	%p1, %r14, %r9;
	mov.f32 	%f23, 0f00000000;
	@%p1 bra 	$L__BB93_5;
	mov.u32 	%r11, %nctaid.x;
	shl.b32 	%r4, %r11, 7;
	mov.f32 	%f23, 0f00000000;
$L__BB93_2:
	mul.wide.u32 	%rd4, %r14, 4;
	add.s64 	%rd5, %rd1, %rd4;
	ld.global.f32 	%f8, [%rd5];
	add.f32 	%f23, %f23, %f8;
	add.s32 	%r6, %r14, 64;
	setp.ge.u32 	%p2, %r6, %r9;
	@%p2 bra 	$L__BB93_4;
	mul.wide.u32 	%rd6, %r6, 4;
	add.s64 	%rd7, %rd1, %rd6;
	ld.global.f32 	%f9, [%rd7];
	add.f32 	%f23, %f23, %f9;
$L__BB93_4:
	add.s32 	%r14, %r14, %r4;
	setp.lt.u32 	%p3, %r14, %r9;
	@%p3 bra 	$L__BB93_2;
$L__BB93_5:
	shl.b32 	%r12, %r1, 2;
	mov.u32 	%r13, __smem;
	add.s32 	%r8, %r13, %r12;
	st.shared.f32 	[%r8], %f23;
	bar.sync 	0;
	setp.gt.u32 	%p4, %r1, 31;
	@%p4 bra 	$L__BB93_8;
	ld.volatile.shared.f32 	%f10, [%r8+128];
	add.f32 	%f11, %f23, %f10;
	st.volatile.shared.f32 	[%r8], %f11;
	ld.volatile.shared.f32 	%f12, [%r8+64];
	add.f32 	%f13, %f11, %f12;
	st.volatile.shared.f32 	[%r8], %f13;
	ld.volatile.shared.f32 	%f14, [%r8+32];
	add.f32 	%f15, %f13, %f14;
	st.volatile.shared.f32 	[%r8], %f15;
	ld.volatile.shared.f32 	%f16, [%r8+16];
	add.f32 	%f17, %f15, %f16;
	st.volatile.shared.f32 	[%r8], %f17;
	ld.volatile.shared.f32 	%f18, [%r8+8];
	add.f32 	%f19, %f17, %f18;
	st.volatile.shared.f32 	[%r8], %f19;
	ld.volatile.shared.f32 	%f20, [%r8+4];
	add.f32 	%f21, %f19, %f20;
	st.volatile.shared.f32 	[%r8], %f21;
	setp.ne.s32 	%p5, %r1, 0;
	@%p5 bra 	$L__BB93_8;
	ld.shared.f32 	%f22, [__smem];
	cvta.to.global.u64 	%rd8, %rd2;
	mul.wide.u32 	%rd9, %r2, 4;
	add.s64 	%rd10, %rd8, %rd9;
	st.global.f32 	[%rd10], %f22;
$L__BB93_8:
	ret;

}
	// .globl	_Z10minreduce6IfLj32ELb0EEvPT_S1_j
.visible .entry _Z10minreduce6IfLj32ELb0EEvPT_S1_j(
	.param .u64 .ptr .align 1 _Z10minreduce6IfLj32ELb0EEvPT_S1_j_param_0,
	.param .u64 .ptr .align 1 _Z10minreduce6IfLj32ELb0EEvPT_S1_j_param_1,
	.param .u32 _Z10minreduce6IfLj32ELb0EEvPT_S1_j_param_2
)
{
	.reg .pred 	%p<6>;
	.reg .b32 	%r<15>;
	.reg .b32 	%f<24>;
	.reg .b64 	%rd<11>;

	ld.param.u64 	%rd3, [_Z10minreduce6IfLj32ELb0EEvPT_S1_j_param_0];
	ld.param.u64 	%rd2, [_Z10minreduce6IfLj32ELb0EEvPT_S1_j_param_1];
	ld.param.u32 	%r9, [_Z10minreduce6IfLj32ELb0EEvPT_S1_j_param_2];
	cvta.to.global.u64 	%rd1, %rd3;
	mov.u32 	%r1, %tid.x;
	mov.u32 	%r2, %ctaid.x;
	shl.b32 	%r10, %r2, 6;
	add.s32 	%r14, %r10, %r1;
	setp.ge.u32 	%p1, %r14, %r9;
	mov.f32 	%f21, 0f00000000;
	@%p1 bra 	$L__BB94_5;
	mov.u32 	%r11, %nctaid.x;
	shl.b32 	%r4, %r11, 6;
	mov.f32 	%f21, 0f00000000;
$L__BB94_2:
	mul.wide.u32 	%rd4, %r14, 4;
	add.s64 	%rd5, %rd1, %rd4;
	ld.global.f32 	%f8, [%rd5];
	add.f32 	%f21, %f21, %f8;
	add.s32 	%r6, %r14, 32;
	setp.ge.u32 	%p2, %r6, %r9;
	@%p2 bra 	$L__BB94_4;
	mul.wide.u32 	%rd6, %r6, 4;
	add.s64 	%rd7, %rd1, %rd6;
	ld.global.f32 	%f9, [%rd7];
	add.f32 	%f21, %f21, %f9;
$L__BB94_4:
	add.s32 	%r14, %r14, %r4;
	setp.lt.u32 	%p3, %r14, %r9;
	@%p3 bra 	$L__BB94_2;
$L__BB94_5:
	shl.b32 	%r12, %r1, 2;
	mov.u32 	%r13, __smem;
	add.s32 	%r8, %r13, %r12;
	st.shared.f32 	[%r8], %f21;
	bar.sync 	0;
	setp.gt.u32 	%p4, %r1, 31;
	@%p4 bra 	$L__BB94_8;
	ld.volatile.shared.f32 	%f10, [%r8+64];
	add.f32 	%f11, %f21, %f10;
	st.volatile.shared.f32 	[%r8], %f11;
	ld.volatile.shared.f32 	%f12, [%r8+32];
	add.f32 	%f13, %f11, %f12;
	st.volatile.shared.f32 	[%r8], %f13;
	ld.volatile.shared.f32 	%f14, [%r8+16];
	add.f32 	%f15, %f13, %f14;
	st.volatile.shared.f32 	[%r8], %f15;
	ld.volatile.shared.f32 	%f16, [%r8+8];
	add.f32 	%f17, %f15, %f16;
	st.volatile.shared.f32 	[%r8], %f17;
	ld.volatile.shared.f32 	%f18, [%r8+4];
	add.f32 	%f19, %f17, %f18;
	st.volatile.shared.f32 	[%r8], %f19;
	setp.ne.s32 	%p5, %r1, 0;
	@%p5 bra 	$L__BB94_8;
	ld.shared.f32 	%f20, [__smem];
	cvta.to.global.u64 	%rd8, %rd2;
	mul.wide.u32 	%rd9, %r2, 4;
	add.s64 	%rd10, %rd8, %rd9;
	st.global.f32 	[%rd10], %f20;
$L__BB94_8:
	ret;

}
	// .globl	_Z10minreduce6IfLj16ELb0EEvPT_S1_j
.visible .entry _Z10minreduce6IfLj16ELb0EEvPT_S1_j(
	.param .u64 .ptr .align 1 _Z10minreduce6IfLj16ELb0EEvPT_S1_j_param_0,
	.param .u64 .ptr .align 1 _Z10minreduce6IfLj16ELb0EEvPT_S1_j_param_1,
	.param .u32 _Z10minreduce6IfLj16ELb0EEvPT_S1_j_param_2
)
{
	.reg .pred 	%p<6>;
	.reg .b32 	%r<15>;
	.reg .b32 	%f<22>;
	.reg .b64 	%rd<11>;

	ld.param.u64 	%rd3, [_Z10minreduce6IfLj16ELb0EEvPT_S1_j_param_0];
	ld.param.u64 	%rd2, [_Z10minreduce6IfLj16ELb0EEvPT_S1_j_param_1];
	ld.param.u32 	%r9, [_Z10minreduce6IfLj16ELb0EEvPT_S1_j_param_2];
	cvta.to.global.u64 	%rd1, %rd3;
	mov.u32 	%r1, %tid.x;
	mov.u32 	%r2, %ctaid.x;
	shl.b32 	%r10, %r2, 5;
	add.s32 	%r14, %r10, %r1;
	setp.ge.u32 	%p1, %r14, %r9;
	mov.f32 	%f19, 0f00000000;
	@%p1 bra 	$L__BB95_5;
	mov.u32 	%r11, %nctaid.x;
	shl.b32 	%r4, %r11, 5;
	mov.f32 	%f19, 0f00000000;
$L__BB95_2:
	mul.wide.u32 	%rd4, %r14, 4;
	add.s64 	%rd5, %rd1, %rd4;
	ld.global.f32 	%f8, [%rd5];
	add.f32 	%f19, %f19, %f8;
	add.s32 	%r6, %r14, 16;
	setp.ge.u32 	%p2, %r6, %r9;
	@%p2 bra 	$L__BB95_4;
	mul.wide.u32 	%rd6, %r6, 4;
	add.s64 	%rd7, %rd1, %rd6;
	ld.global.f32 	%f9, [%rd7];
	add.f32 	%f19, %f19, %f9;
$L__BB95_4:
	add.s32 	%r14, %r14, %r4;
	setp.lt.u32 	%p3, %r14, %r9;
	@%p3 bra 	$L__BB95_2;
$L__BB95_5:
	shl.b32 	%r12, %r1, 2;
	mov.u32 	%r13, __smem;
	add.s32 	%r8, %r13, %r12;
	st.shared.f32 	[%r8], %f19;
	bar.sync 	0;
	setp.gt.u32 	%p4, %r1, 31;
	@%p4 bra 	$L__BB95_8;
	ld.volatile.shared.f32 	%f10, [%r8+32];
	add.f32 	%f11, %f19, %f10;
	st.volatile.shared.f32 	[%r8], %f11;
	ld.volatile.shared.f32 	%f12, [%r8+16];
	add.f32 	%f13, %f11, %f12;
	st.volatile.shared.f32 	[%r8], %f13;
	ld.volatile.shared.f32 	%f14, [%r8+8];
	add.f32 	%f15, %f13, %f14;
	st.volatile.shared.f32 	[%r8], %f15;
	ld.volatile.shared.f32 	%f16, [%r8+4];
	add.f32 	%f17, %f15, %f16;
	st.volatile.shared.f32 	[%r8], %f17;
	setp.ne.s32 	%p5, %r1, 0;
	@%p5 bra 	$L__BB95_8;
	ld.shared.f32 	%f18, [__smem];
	cvta.to.global.u64 	%rd8, %rd2;
	mul.wide.u32 	%rd9, %r2, 4;
	add.s64 	%rd10, %rd8, %rd9;
	st.global.f32 	[%rd10], %f18;
$L__BB95_8:
	ret;

}
	// .globl	_Z10minreduce6IfLj8ELb0EEvPT_S1_j
.visible .entry _Z10minreduce6IfLj8ELb0EEvPT_S1_j(
	.param .u64 .ptr .align 1 _Z10minreduce6IfLj8ELb0EEvPT_S1_j_param_0,
	.param .u64 .ptr .align 1 _Z10minreduce6IfLj8ELb0EEvPT_S1_j_param_1,
	.param .u32 _Z10minreduce6IfLj8ELb0EEvPT_S1_j_param_2
)
{
	.reg .pred 	%p<6>;
	.reg .b32 	%r<15>;
	.reg .b32 	%f<20>;
	.reg .b64 	%rd<11>;

	ld.param.u64 	%rd3, [_Z10minreduce6IfLj8ELb0EEvPT_S1_j_param_0];
	ld.param.u64 	%rd2, [_Z10minreduce6IfLj8ELb0EEvPT_S1_j_param_1];
	ld.param.u32 	%r9, [_Z10minreduce6IfLj8ELb0EEvPT_S1_j_param_2];
	cvta.to.global.u64 	%rd1, %rd3;
	mov.u32 	%r1, %tid.x;
	mov.u32 	%r2, %ctaid.x;
	shl.b32 	%r10, %r2, 4;
	add.s32 	%r14, %r10, %r1;
	setp.ge.u32 	%p1, %r14, %r9;
	mov.f32 	%f17, 0f00000000;
	@%p1 bra 	$L__BB96_5;
	mov.u32 	%r11, %nctaid.x;
	shl.b32 	%r4, %r11, 4;
	mov.f32 	%f17, 0f00000000;
$L__BB96_2:
	mul.wide.u32 	%rd4, %r14, 4;
	add.s64 	%rd5, %rd1, %rd4;
	ld.global.f32 	%f8, [%rd5];
	add.f32 	%f17, %f17, %f8;
	add.s32 	%r6, %r14, 8;
	setp.ge.u32 	%p2, %r6, %r9;
	@%p2 bra 	$L__BB96_4;
	mul.wide.u32 	%rd6, %r6, 4;
	add.s64 	%rd7, %rd1, %rd6;
	ld.global.f32 	%f9, [%rd7];
	add.f32 	%f17, %f17, %f9;
$L__BB96_4:
	add.s32 	%r14, %r14, %r4;
	setp.lt.u32 	%p3, %r14, %r9;
	@%p3 bra 	$L__BB96_2;
$L__BB96_5:
	shl.b32 	%r12, %r1, 2;
	mov.u32 	%r13, __smem;
	add.s32 	%r8, %r13, %r12;
	st.shared.f32 	[%r8], %f17;
	bar.sync 	0;
	setp.gt.u32 	%p4, %r1, 31;
	@%p4 bra 	$L__BB96_8;
	ld.volatile.shared.f32 	%f10, [%r8+16];
	add.f32 	%f11, %f17, %f10;
	st.volatile.shared.f32 	[%r8], %f11;
	ld.volatile.shared.f32 	%f12, [%r8+8];
	add.f32 	%f13, %f11, %f12;
	st.volatile.shared.f32 	[%r8], %f13;
	ld.volatile.shared.f32 	%f14, [%r8+4];
	add.f32 	%f15, %f13, %f14;
	st.volatile.shared.f32 	[%r8], %f15;
	setp.ne.s32 	%p5, %r1, 0;
	@%p5 bra 	$L__BB96_8;
	ld.shared.f32 	%f16, [__smem];
	cvta.to.global.u64 	%rd8, %rd2;
	mul.wide.u32 	%rd9, %r2, 4;
	add.s64 	%rd10, %rd8, %rd9;
	st.global.f32 	[%rd10], %f16;
$L__BB96_8:
	ret;

}
	// .globl	_Z10minreduce6IfLj4ELb0EEvPT_S1_j
.visible .entry _Z10minreduce6IfLj4ELb0EEvPT_S1_j(
	.param .u64 .ptr .align 1 _Z10minreduce6IfLj4ELb0EEvPT_S1_j_param_0,
	.param .u64 .ptr .align 1 _Z10minreduce6IfLj4ELb0EEvPT_S1_j_param_1,
	.param .u32 _Z10minreduce6IfLj4ELb0EEvPT_S1_j_param_2
)
{
	.reg .pred 	%p<6>;
	.reg .b32 	%r<15>;
	.reg .b32 	%f<18>;
	.reg .b64 	%rd<11>;

	ld.param.u64 	%rd3, [_Z10minreduce6IfLj4ELb0EEvPT_S1_j_param_0];
	ld.param.u64 	%rd2, [_Z10minreduce6IfLj4ELb0EEvPT_S1_j_param_1];
	ld.param.u32 	%r9, [_Z10minreduce6IfLj4ELb0EEvPT_S1_j_param_2];
	cvta.to.global.u64 	%rd1, %rd3;
	mov.u32 	%r1, %tid.x;
	mov.u32 	%r2, %ctaid.x;
	shl.b32 	%r10, %r2, 3;
	add.s32 	%r14, %r10, %r1;
	setp.ge.u32 	%p1, %r14, %r9;
	mov.f32 	%f15, 0f00000000;
	@%p1 bra 	$L__BB97_5;
	mov.u32 	%r11, %nctaid.x;
	shl.b32 	%r4, %r11, 3;
	mov.f32 	%f15, 0f00000000;
$L__BB97_2:
	mul.wide.u32 	%rd4, %r14, 4;
	add.s64 	%rd5, %rd1, %rd4;
	ld.global.f32 	%f8, [%rd5];
	add.f32 	%f15, %f15, %f8;
	add.s32 	%r6, %r14, 4;
	setp.ge.u32 	%p2, %r6, %r9;
	@%p2 bra 	$L__BB97_4;
	mul.wide.u32 	%rd6, %r6, 4;
	add.s64 	%rd7, %rd1, %rd6;
	ld.global.f32 	%f9, [%rd7];
	add.f32 	%f15, %f15, %f9;
$L__BB97_4:
	add.s32 	%r14, %r14, %r4;
	setp.lt.u32 	%p3, %r14, %r9;
	@%p3 bra 	$L__BB97_2;
$L__BB97_5:
	shl.b32 	%r12, %r1, 2;
	mov.u32 	%r13, __smem;
	add.s32 	%r8, %r13, %r12;
	st.shared.f32 	[%r8], %f15;
	bar.sync 	0;
	setp.gt.u32 	%p4, %r1, 31;
	@%p4 bra 	$L__BB97_8;
	ld.volatile.shared.f32 	%f10, [%r8+8];
	add.f32 	%f11, %f15, %f10;
	st.volatile.shared.f32 	[%r8], %f11;
	ld.volatile.shared.f32 	%f12, [%r8+4];
	add.f32 	%f13, %f11, %f12;
	st.volatile.shared.f32 	[%r8], %f13;
	setp.ne.s32 	%p5, %r1, 0;
	@%p5 bra 	$L__BB97_8;
	ld.shared.f32 	%f14, [__smem];
	cvta.to.global.u64 	%rd8, %rd2;
	mul.wide.u32 	%rd9, %r2, 4;
	add.s64 	%rd10, %rd8, %rd9;
	st.global.f32 	[%rd10], %f14;
$L__BB97_8:
	ret;

}
	// .globl	_Z10minreduce6IfLj2ELb0EEvPT_S1_j
.visible .entry _Z10minreduce6IfLj2ELb0EEvPT_S1_j(
	.param .u64 .ptr .align 1 _Z10minreduce6IfLj2ELb0EEvPT_S1_j_param_0,
	.param .u64 .ptr .align 1 _Z10minreduce6IfLj2ELb0EEvPT_S1_j_param_1,
	.param .u32 _Z10minreduce6IfLj2ELb0EEvPT_S1_j_param_2
)
{
	.reg .pred 	%p<6>;
	.reg .b32 	%r<15>;
	.reg .b32 	%f<16>;
	.reg .b64 	%rd<11>;

	ld.param.u64 	%rd3, [_Z10minreduce6IfLj2ELb0EEvPT_S1_j_param_0];
	ld.param.u64 	%rd2, [_Z10minreduce6IfLj2ELb0EEvPT_S1_j_param_1];
	ld.param.u32 	%r9, [_Z10minreduce6IfLj2ELb0EEvPT_S1_j_param_2];
	cvta.to.global.u64 	%rd1, %rd3;
	mov.u32 	%r1, %tid.x;
	mov.u32 	%r2, %ctaid.x;
	shl.b32 	%r10, %r2, 2;
	add.s32 	%r14, %r10, %r1;
	setp.ge.u32 	%p1, %r14, %r9;
	mov.f32 	%f13, 0f00000000;
	@%p1 bra 	$L__BB98_5;
	mov.u32 	%r11, %nctaid.x;
	shl.b32 	%r4, %r11, 2;
	mov.f32 	%f13, 0f00000000;
$L__BB98_2:
	mul.wide.u32 	%rd4, %r14, 4;
	add.s64 	%rd5, %rd1, %rd4;
	ld.global.f32 	%f8, [%rd5];
	add.f32 	%f13, %f13, %f8;
	add.s32 	%r6, %r14, 2;
	setp.ge.u32 	%p2, %r6, %r9;
	@%p2 bra 	$L__BB98_4;
	mul.wide.u32 	%rd6, %r6, 4;
	add.s64 	%rd7, %rd1, %rd6;
	ld.global.f32 	%f9, [%rd7];
	add.f32 	%f13, %f13, %f9;
$L__BB98_4:
	add.s32 	%r14, %r14, %r4;
	setp.lt.u32 	%p3, %r14, %r9;
	@%p3 bra 	$L__BB98_2;
$L__BB98_5:
	shl.b32 	%r12, %r1, 2;
	mov.u32 	%r13, __smem;
	add.s32 	%r8, %r13, %r12;
	st.shared.f32 	[%r8], %f13;
	bar.sync 	0;
	setp.gt.u32 	%p4, %r1, 31;
	@%p4 bra 	$L__BB98_8;
	ld.volatile.shared.f32 	%f10, [%r8+4];
	add.f32 	%f11, %f13, %f10;
	st.volatile.shared.f32 	[%r8], %f11;
	setp.ne.s32 	%p5, %r1, 0;
	@%p5 bra 	$L__BB98_8;
	ld.shared.f32 	%f12, [__smem];
	cvta.to.global.u64 	%rd8, %rd2;
	mul.wide.u32 	%rd9, %r2, 4;
	add.s64 	%rd10, %rd8, %rd9;
	st.global.f32 	[%rd10], %f12;
$L__BB98_8:
	ret;

}
	// .globl	_Z10minreduce6IfLj1ELb0EEvPT_S1_j
.visible .entry _Z10minreduce6IfLj1ELb0EEvPT_S1_j(
	.param .u64 .ptr .align 1 _Z10minreduce6IfLj1ELb0EEvPT_S1_j_param_0,
	.param .u64 .ptr .align 1 _Z10minreduce6IfLj1ELb0EEvPT_S1_j_param_1,
	.param .u32 _Z10minreduce6IfLj1ELb0EEvPT_S1_j_param_2
)
{
	.reg .pred 	%p<5>;
	.reg .b32 	%r<15>;
	.reg .b32 	%f<14>;
	.reg .b64 	%rd<9>;

	ld.param.u64 	%rd3, [_Z10minreduce6IfLj1ELb0EEvPT_S1_j_param_0];
	ld.param.u64 	%rd4, [_Z10minreduce6IfLj1ELb0EEvPT_S1_j_param_1];
	ld.param.u32 	%r7, [_Z10minreduce6IfLj1ELb0EEvPT_S1_j_param_2];
	mov.u32 	%r1, %tid.x;
	mov.u32 	%r2, %ctaid.x;
	shl.b32 	%r8, %r2, 1;
	add.s32 	%r14, %r8, %r1;
	setp.ge.u32 	%p1, %r14, %r7;
	mov.f32 	%f11, 0f00000000;
	@%p1 bra 	$L__BB99_5;
	mov.u32 	%r9, %nctaid.x;
	shl.b32 	%r4, %r9, 1;
	cvta.to.global.u64 	%rd1, %rd3;
	mov.f32 	%f11, 0f00000000;
$L__BB99_2:
	mul.wide.u32 	%rd5, %r14, 4;
	add.s64 	%rd2, %rd1, %rd5;
	ld.global.f32 	%f8, [%rd2];
	add.f32 	%f11, %f11, %f8;
	add.s32 	%r10, %r14, 1;
	setp.ge.u32 	%p2, %r10, %r7;
	@%p2 bra 	$L__BB99_4;
	ld.global.f32 	%f9, [%rd2+4];
	add.f32 	%f11, %f11, %f9;
$L__BB99_4:
	add.s32 	%r14, %r14, %r4;
	setp.lt.u32 	%p3, %r14, %r7;
	@%p3 bra 	$L__BB99_2;
$L__BB99_5:
	shl.b32 	%r11, %r1, 2;
	mov.u32 	%r12, __smem;
	add.s32 	%r13, %r12, %r11;
	st.shared.f32 	[%r13], %f11;
	bar.sync 	0;
	setp.ne.s32 	%p4, %r1, 0;
	@%p4 bra 	$L__BB99_7;
	ld.shared.f32 	%f10, [__smem];
	cvta.to.global.u64 	%rd6, %rd4;
	mul.wide.u32 	%rd7, %r2, 4;
	add.s64 	%rd8, %rd6, %rd7;
	st.global.f32 	[%rd8], %f10;
$L__BB99_7:
	ret;

}
	// .globl	_Z10minreduce6IdLj512ELb1EEvPT_S1_j
.visible .entry _Z10minreduce6IdLj512ELb1EEvPT_S1_j(
	.param .u64 .ptr .align 1 _Z10minreduce6IdLj512ELb1EEvPT_S1_j_param_0,
	.param .u64 .ptr .align 1 _Z10minreduce6IdLj512ELb1EEvPT_S1_j_param_1,
	.param .u32 _Z10minreduce6IdLj512ELb1EEvPT_S1_j_param_2
)
{
	.reg .pred 	%p<8>;
	.reg .b32 	%r<15>;
	.reg .b64 	%rd<11>;
	.reg .b64 	%fd<36>;

	ld.param.u64 	%rd2, [_Z10minreduce6IdLj512ELb1EEvPT_S1_j_param_0];
	ld.param.u64 	%rd3, [_Z10minreduce6IdLj512ELb1EEvPT_S1_j_param_1];
	ld.param.u32 	%r8, [_Z10minreduce6IdLj512ELb1EEvPT_S1_j_param_2];
	mov.u32 	%r1, %tid.x;
	mov.u32 	%r2, %ctaid.x;
	shl.b32 	%r9, %r2, 10;
	or.b32  	%r14, %r9, %r1;
	setp.ge.u32 	%p1, %r14, %r8;
	mov.f64 	%fd32, 0d0000000000000000;
	@%p1 bra 	$L__BB100_3;
	cvta.to.global.u64 	%rd1, %rd2;
	mov.u32 	%r10, %nctaid.x;
	shl.b32 	%r4, %r10, 10;
	mov.f64 	%fd32, 0d0000000000000000;
$L__BB100_2:
	mul.wide.u32 	%rd4, %r14, 8;
	add.s64 	%rd5, %rd1, %rd4;
	ld.global.f64 	%fd12, [%rd5];
	add.f64 	%fd13, %fd32, %fd12;
	add.s32 	%r11, %r14, 512;
	mul.wide.u32 	%rd6, %r11, 8;
	add.s64 	%rd7, %rd1, %rd6;
	ld.global.f64 	%fd14, [%rd7];
	add.f64 	%fd32, %fd13, %fd14;
	add.s32 	%r14, %r14, %r4;
	setp.lt.u32 	%p2, %r14, %r8;
	@%p2 bra 	$L__BB100_2;
$L__BB100_3:
	shl.b32 	%r12, %r1, 3;
	mov.u32 	%r13, __smem_d;
	add.s32 	%r7, %r13, %r12;
	st.shared.f64 	[%r7], %fd32;
	bar.sync 	0;
	setp.gt.u32 	%p3, %r1, 255;
	@%p3 bra 	$L__BB100_5;
	ld.shared.f64 	%fd15, [%r7+2048];
	add.f64 	%fd32, %fd32, %fd15;
	st.shared.f64 	[%r7], %fd32;
$L__BB100_5:
	bar.sync 	0;
	setp.gt.u32 	%p4, %r1, 127;
	@%p4 bra 	$L__BB100_7;
	ld.shared.f64 	%fd16, [%r7+1024];
	add.f64 	%fd32, %fd32, %fd16;
	st.shared.f64 	[%r7], %fd32;
$L__BB100_7:
	bar.sync 	0;
	setp.gt.u32 	%p5, %r1, 63;
	@%p5 bra 	$L__BB100_9;
	ld.shared.f64 	%fd17, [%r7+512];
	add.f64 	%fd32, %fd32, %fd17;
	st.shared.f64 	[%r7], %fd32;
$L__BB100_9:
	bar.sync 	0;
	setp.gt.u32 	%p6, %r1, 31;
	@%p6 bra 	$L__BB100_12;
	ld.volatile.shared.f64 	%fd18, [%r7+256];
	add.f64 	%fd19, %fd32, %fd18;
	st.volatile.shared.f64 	[%r7], %fd19;
	ld.volatile.shared.f64 	%fd20, [%r7+128];
	add.f64 	%fd21, %fd19, %fd20;
	st.volatile.shared.f64 	[%r7], %fd21;
	ld.volatile.shared.f64 	%fd22, [%r7+64];
	add.f64 	%fd23, %fd21, %fd22;
	st.volatile.shared.f64 	[%r7], %fd23;
	ld.volatile.shared.f64 	%fd24, [%r7+32];
	add.f64 	%fd25, %fd23, %fd24;
	st.volatile.shared.f64 	[%r7], %fd25;
	ld.volatile.shared.f64 	%fd26, [%r7+16];
	add.f64 	%fd27, %fd25, %fd26;
	st.volatile.shared.f64 	[%r7], %fd27;
	ld.volatile.shared.f64 	%fd28, [%r7+8];
	add.f64 	%fd29, %fd27, %fd28;
	st.volatile.shared.f64 	[%r7], %fd29;
	setp.ne.s32 	%p7, %r1, 0;
	@%p7 bra 	$L__BB100_12;
	ld.shared.f64 	%fd30, [__smem_d];
	cvta.to.global.u64 	%rd8, %rd3;
	mul.wide.u32 	%rd9, %r2, 8;
	add.s64 	%rd10, %rd8, %rd9;
	st.global.f64 	[%rd10], %fd30;
$L__BB100_12:
	ret;

}
	// .globl	_Z10minreduce6IdLj256ELb1EEvPT_S1_j
.visible .entry _Z10minreduce6IdLj256ELb1EEvPT_S1_j(
	.param .u64 .ptr .align 1 _Z10minreduce6IdLj256ELb1EEvPT_S1_j_param_0,
	.param .u64 .ptr .align 1 _Z10minreduce6IdLj256ELb1EEvPT_S1_j_param_1,
	.param .u32 _Z10minreduce6IdLj256ELb1EEvPT_S1_j_param_2
)
{
	.reg .pred 	%p<7>;
	.reg .b32 	%r<15>;
	.reg .b64 	%rd<11>;
	.reg .b64 	%fd<32>;

	ld.param.u64 	%rd2, [_Z10minreduce6IdLj256ELb1EEvPT_S1_j_param_0];
	ld.param.u64 	%rd3, [_Z10minreduce6IdLj256ELb1EEvPT_S1_j_param_1];
	ld.param.u32 	%r8, [_Z10minreduce6IdLj256ELb1EEvPT_S1_j_param_2];
	mov.u32 	%r1, %tid.x;
	mov.u32 	%r2, %ctaid.x;
	shl.b32 	%r9, %r2, 9;
	add.s32 	%r14, %r9, %r1;
	setp.ge.u32 	%p1, %r14, %r8;
	mov.f64 	%fd29, 0d0000000000000000;
	@%p1 bra 	$L__BB101_3;
	cvta.to.global.u64 	%rd1, %rd2;
	mov.u32 	%r10, %nctaid.x;
	shl.b32 	%r4, %r10, 9;
	mov.f64 	%fd29, 0d0000000000000000;
$L__BB101_2:
	mul.wide.u32 	%rd4, %r14, 8;
	add.s64 	%rd5, %rd1, %rd4;
	ld.global.f64 	%fd10, [%rd5];
	add.f64 	%fd11, %fd29, %fd10;
	add.s32 	%r11, %r14, 256;
	mul.wide.u32 	%rd6, %r11, 8;
	add.s64 	%rd7, %rd1, %rd6;
	ld.global.f64 	%fd12, [%rd7];
	add.f64 	%fd29, %fd11, %fd12;
	add.s32 	%r14, %r14, %r4;
	setp.lt.u32 	%p2, %r14, %r8;
	@%p2 bra 	$L__BB101_2;
$L__BB101_3:
	shl.b32 	%r12, %r1, 3;
	mov.u32 	%r13, __smem_d;
	add.s32 	%r7, %r13, %r12;
	st.shared.f64 	[%r7], %fd29;
	bar.sync 	0;
	setp.gt.u32 	%p3, %r1, 127;
	@%p3 bra 	$L__BB101_5;
	ld.shared.f64 	%fd13, [%r7+1024];
	add.f64 	%fd29, %fd29, %fd13;
	st.shared.f64 	[%r7], %fd29;
$L__BB101_5:
	bar.sync 	0;
	setp.gt.u32 	%p4, %r1, 63;
	@%p4 bra 	$L__BB101_7;
	ld.shared.f64 	%fd14, [%r7+512];
	add.f64 	%fd29, %fd29, %fd14;
	st.shared.f64 	[%r7], %fd29;
$L__BB101_7:
	bar.sync 	0;
	setp.gt.u32 	%p5, %r1, 31;
	@%p5 bra 	$L__BB101_10;
	ld.volatile.shared.f64 	%fd15, [%r7+256];
	add.f64 	%fd16, %fd29, %fd15;
	st.volatile.shared.f64 	[%r7], %fd16;
	ld.volatile.shared.f64 	%fd17, [%r7+128];
	add.f64 	%fd18, %fd16, %fd17;
	st.volatile.shared.f64 	[%r7], %fd18;
	ld.volatile.shared.f64 	%fd19, [%r7+64];
	add.f64 	%fd20, %fd18, %fd19;
	st.volatile.shared.f64 	[%r7], %fd20;
	ld.volatile.shared.f64 	%fd21, [%r7+32];
	add.f64 	%fd22, %fd20, %fd21;
	st.volatile.shared.f64 	[%r7], %fd22;
	ld.volatile.shared.f64 	%fd23, [%r7+16];
	add.f64 	%fd24, %fd22, %fd23;
	st.volatile.shared.f64 	[%r7], %fd24;
	ld.volatile.shared.f64 	%fd25, [%r7+8];
	add.f64 	%fd26, %fd24, %fd25;
	st.volatile.shared.f64 	[%r7], %fd26;
	setp.ne.s32 	%p6, %r1, 0;
	@%p6 bra 	$L__BB101_10;
	ld.shared.f64 	%fd27, [__smem_d];
	cvta.to.global.u64 	%rd8, %rd3;
	mul.wide.u32 	%rd9, %r2, 8;
	add.s64 	%rd10, %rd8, %rd9;
	st.global.f64 	[%rd10], %fd27;
$L__BB101_10:
	ret;

}
	// .globl	_Z10minreduce6IdLj128ELb1EEvPT_S1_j
.visible .entry _Z10minreduce6IdLj128ELb1EEvPT_S1_j(
	.param .u64 .ptr .align 1 _Z10minreduce6IdLj128ELb1EEvPT_S1_j_param_0,
	.param .u64 .ptr .align 1 _Z10minreduce6IdLj128ELb1EEvPT_S1_j_param_1,
	.param .u32 _Z10minreduce6IdLj128ELb1EEvPT_S1_j_param_2
)
{
	.reg .pred 	%p<6>;
	.reg .b32 	%r<15>;
	.reg .b64 	%rd<11>;
	.reg .b64 	%fd<28>;

	ld.param.u64 	%rd2, [_Z10minreduce6IdLj128ELb1EEvPT_S1_j_param_0];
	ld.param.u64 	%rd3, [_Z10minreduce6IdLj128ELb1EEvPT_S1_j_param_1];
	ld.param.u32 	%r8, [_Z10minreduce6IdLj128ELb1EEvPT_S1_j_param_2];
	mov.u32 	%r1, %tid.x;
	mov.u32 	%r2, %ctaid.x;
	shl.b32 	%r9, %r2, 8;
	add.s32 	%r14, %r9, %r1;
	setp.ge.u32 	%p1, %r14, %r8;
	mov.f64 	%fd26, 0d0000000000000000;
	@%p1 bra 	$L__BB102_3;
	cvta.to.global.u64 	%rd1, %rd2;
	mov.u32 	%r10, %nctaid.x;
	shl.b32 	%r4, %r10, 8;
	mov.f64 	%fd26, 0d0000000000000000;
$L__BB102_2:
	mul.wide.u32 	%rd4, %r14, 8;
	add.s64 	%rd5, %rd1, %rd4;
	ld.global.f64 	%fd8, [%rd5];
	add.f64 	%fd9, %fd26, %fd8;
	add.s32 	%r11, %r14, 128;
	mul.wide.u32 	%rd6, %r11, 8;
	add.s64 	%rd7, %rd1, %rd6;
	ld.global.f64 	%fd10, [%rd7];
	add.f64 	%fd26, %fd9, %fd10;
	add.s32 	%r14, %r14, %r4;
	setp.lt.u32 	%p2, %r14, %r8;
	@%p2 bra 	$L__BB102_2;
$L__BB102_3:
	shl.b32 	%r12, %r1, 3;
	mov.u32 	%r13, __smem_d;
	add.s32 	%r7, %r13, %r12;
	st.shared.f64 	[%r7], %fd26;
	bar.sync 	0;
	setp.gt.u32 	%p3, %r1, 63;
	@%p3 bra 	$L__BB102_5;
	ld.shared.f64 	%fd11, [%r7+512];
	add.f64 	%fd26, %fd26, %fd11;
	st.shared.f64 	[%r7], %fd26;
$L__BB102_5:
	bar.sync 	0;
	setp.gt.u32 	%p4, %r1, 31;
	@%p4 bra 	$L__BB102_8;
	ld.volatile.shared.f64 	%fd12, [%r7+256];
	add.f64 	%fd13, %fd26, %fd12;
	st.volatile.shared.f64 	[%r7], %fd13;
	ld.volatile.shared.f64 	%fd14, [%r7+128];
	add.f64 	%fd15, %fd13, %fd14;
	st.volatile.shared.f64 	[%r7], %fd15;
	ld.volatile.shared.f64 	%fd16, [%r7+64];
	add.f64 	%fd17, %fd15, %fd16;
	st.volatile.shared.f64 	[%r7], %fd17;
	ld.volatile.shared.f64 	%fd18, [%r7+32];
	add.f64 	%fd19, %fd17, %fd18;
	st.volatile.shared.f64 	[%r7], %fd19;
	ld.volatile.shared.f64 	%fd20, [%r7+16];
	add.f64 	%fd21, %fd19, %fd20;
	st.volatile.shared.f64 	[%r7], %fd21;
	ld.volatile.shared.f64 	%fd22, [%r7+8];
	add.f64 	%fd23, %fd21, %fd22;
	st.volatile.shared.f64 	[%r7], %fd23;
	setp.ne.s32 	%p5, %r1, 0;
	@%p5 bra 	$L__BB102_8;
	ld.shared.f64 	%fd24, [__smem_d];
	cvta.to.global.u64 	%rd8, %rd3;
	mul.wide.u32 	%rd9, %r2, 8;
	add.s64 	%rd10, %rd8, %rd9;
	st.global.f64 	[%rd10], %fd24;
$L__BB102_8:
	ret;

}
	// .globl	_Z10minreduce6IdLj64ELb1EEvPT_S1_j
.visible .entry _Z10minreduce6IdLj64ELb1EEvPT_S1_j(
	.param .u64 .ptr .align 1 _Z10minreduce6IdLj64ELb1EEvPT_S1_j_param_0,
	.param .u64 .ptr .align 1 _Z10minreduce6IdLj64ELb1EEvPT_S1_j_param_1,
	.param .u32 _Z10minreduce6IdLj64ELb1EEvPT_S1_j_param_2
)
{
	.reg .pred 	%p<5>;
	.reg .b32 	%r<15>;
	.reg .b64 	%rd<11>;
	.reg .b64 	%fd<24>;

	ld.param.u64 	%rd2, [_Z10minreduce6IdLj64ELb1EEvPT_S1_j_param_0];
	ld.param.u64 	%rd3, [_Z10minreduce6IdLj64ELb1EEvPT_S1_j_param_1];
	ld.param.u32 	%r8, [_Z10minreduce6IdLj64ELb1EEvPT_S1_j_param_2];
	mov.u32 	%r1, %tid.x;
	mov.u32 	%r2, %ctaid.x;
	shl.b32 	%r9, %r2, 7;
	add.s32 	%r14, %r9, %r1;
	setp.ge.u32 	%p1, %r14, %r8;
	mov.f64 	%fd23, 0d0000000000000000;
	@%p1 bra 	$L__BB103_3;
	cvta.to.global.u64 	%rd1, %rd2;
	mov.u32 	%r10, %nctaid.x;
	shl.b32 	%r4, %r10, 7;
	mov.f64 	%fd23, 0d0000000000000000;
$L__BB103_2:
	mul.wide.u32 	%rd4, %r14, 8;
	add.s64 	%rd5, %rd1, %rd4;
	ld.global.f64 	%fd6, [%rd5];
	add.f64 	%fd7, %fd23, %fd6;
	add.s32 	%r11, %r14, 64;
	mul.wide.u32 	%rd6, %r11, 8;
	add.s64 	%rd7, %rd1, %rd6;
	ld.global.f64 	%fd8, [%rd7];
	add.f64 	%fd23, %fd7, %fd8;
	add.s32 	%r14, %r14, %r4;
	setp.lt.u32 	%p2, %r14, %r8;
	@%p2 bra 	$L__BB103_2;
$L__BB103_3:
	shl.b32 	%r12, %r1, 3;
	mov.u32 	%r13, __smem_d;
	add.s32 	%r7, %r13, %r12;
	st.shared.f64 	[%r7], %fd23;
	bar.sync 	0;
	setp.gt.u32 	%p3, %r1, 31;
	@%p3 bra 	$L__BB103_6;
	ld.volatile.shared.f64 	%fd9, [%r7+256];
	add.f64 	%fd10, %fd23, %fd9;
	st.volatile.shared.f64 	[%r7], %fd10;
	ld.volatile.shared.f64 	%fd11, [%r7+128];
	add.f64 	%fd12, %fd10, %fd11;
	st.volatile.shared.f64 	[%r7], %fd12;
	ld.volatile.shared.f64 	%fd13, [%r7+64];
	add.f64 	%fd14, %fd12, %fd13;
	st.volatile.shared.f64 	[%r7], %fd14;
	ld.volatile.shared.f64 	%fd15, [%r7+32];
	add.f64 	%fd16, %fd14, %fd15;
	st.volatile.shared.f64 	[%r7], %fd16;
	ld.volatile.shared.f64 	%fd17, [%r7+16];
	add.f64 	%fd18, %fd16, %fd17;
	st.volatile.shared.f64 	[%r7], %fd18;
	ld.volatile.shared.f64 	%fd19, [%r7+8];
	add.f64 	%fd20, %fd18, %fd19;
	st.volatile.shared.f64 	[%r7], %fd20;
	setp.ne.s32 	%p4, %r1, 0;
	@%p4 bra 	$L__BB103_6;
	ld.shared.f64 	%fd21, [__smem_d];
	cvta.to.global.u64 	%rd8, %rd3;
	mul.wide.u32 	%rd9, %r2, 8;
	add.s64 	%rd10, %rd8, %rd9;
	st.global.f64 	[%rd10], %fd21;
$L__BB103_6:
	ret;

}
	// .globl	_Z10minreduce6IdLj32ELb1EEvPT_S1_j
.visible .entry _Z10minreduce6IdLj32ELb1EEvPT_S1_j(
	.param .u64 .ptr .align 1 _Z10minreduce6IdLj32ELb1EEvPT_S1_j_param_0,
	.param .u64 .ptr .align 1 _Z10minreduce6IdLj32ELb1EEvPT_S1_j_param_1,
	.param .u32 _Z10minreduce6IdLj32ELb1EEvPT_S1_j_param_2
)
{
	.reg .pred 	%p<5>;
	.reg .b32 	%r<15>;
	.reg .b64 	%rd<11>;
	.reg .b64 	%fd<22>;

	ld.param.u64 	%rd2, [_Z10minreduce6IdLj32ELb1EEvPT_S1_j_param_0];
	ld.param.u64 	%rd3, [_Z10minreduce6IdLj32ELb1EEvPT_S1_j_param_1];
	ld.param.u32 	%r8, [_Z10minreduce6IdLj32ELb1EEvPT_S1_j_param_2];
	mov.u32 	%r1, %tid.x;
	mov.u32 	%r2, %ctaid.x;
	shl.b32 	%r9, %r2, 6;
	add.s32 	%r14, %r9, %r1;
	setp.ge.u32 	%p1, %r14, %r8;
	mov.f64 	%fd21, 0d0000000000000000;
	@%p1 bra 	$L__BB104_3;
	cvta.to.global.u64 	%rd1, %rd2;
	mov.u32 	%r10, %nctaid.x;
	shl.b32 	%r4, %r10, 6;
	mov.f64 	%fd21, 0d0000000000000000;
$L__BB104_2:
	mul.wide.u32 	%rd4, %r14, 8;
	add.s64 	%rd5, %rd1, %rd4;
	ld.global.f64 	%fd6, [%rd5];
	add.f64 	%fd7, %fd21, %fd6;
	add.s32 	%r11, %r14, 32;
	mul.wide.u32 	%rd6, %r11, 8;
	add.s64 	%rd7, %rd1, %rd6;
	ld.global.f64 	%fd8, [%rd7];
	add.f64 	%fd21, %fd7, %fd8;
	add.s32 	%r14, %r14, %r4;
	setp.lt.u32 	%p2, %r14, %r8;
	@%p2 bra 	$L__BB104_2;
$L__BB104_3:
	shl.b32 	%r12, %r1, 3;
	mov.u32 	%r13, __smem_d;
	add.s32 	%r7, %r13, %r12;
	st.shared.f64 	[%r7], %fd21;
	bar.sync 	0;
	setp.gt.u32 	%p3, %r1, 31;
	@%p3 bra 	$L__BB104_6;
	ld.volatile.shared.f64 	%fd9, [%r7+128];
	add.f64 	%fd10, %fd21, %fd9;
	st.volatile.shared.f64 	[%r7], %fd10;
	ld.volatile.shared.f64 	%fd11, [%r7+64];
	add.f64 	%fd12, %fd10, %fd11;
	st.volatile.shared.f64 	[%r7], %fd12;
	ld.volatile.shared.f64 	%fd13, [%r7+32];
	add.f64 	%fd14, %fd12, %fd13;
	st.volatile.shared.f64 	[%r7], %fd14;
	ld.volatile.shared.f64 	%fd15, [%r7+16];
	add.f64 	%fd16, %fd14, %fd15;
	st.volatile.shared.f64 	[%r7], %fd16;
	ld.volatile.shared.f64 	%fd17, [%r7+8];
	add.f64 	%fd18, %fd16, %fd17;
	st.volatile.shared.f64 	[%r7], %fd18;
	setp.ne.s32 	%p4, %r1, 0;
	@%p4 bra 	$L__BB104_6;
	ld.shared.f64 	%fd19, [__smem_d];
	cvta.to.global.u64 	%rd8, %rd3;
	mul.wide.u32 	%rd9, %r2, 8;
	add.s64 	%rd10, %rd8, %rd9;
	st.global.f64 	[%rd10], %fd19;
$L__BB104_6:
	ret;

}
	// .globl	_Z10minreduce6IdLj16ELb1EEvPT_S1_j
.visible .entry _Z10minreduce6IdLj16ELb1EEvPT_S1_j(
	.param .u64 .ptr .align 1 _Z10minreduce6IdLj16ELb1EEvPT_S1_j_param_0,
	.param .u64 .ptr .align 1 _Z10minreduce6IdLj16ELb1EEvPT_S1_j_param_1,
	.param .u32 _Z10minreduce6IdLj16ELb1EEvPT_S1_j_param_2
)
{
	.reg .pred 	%p<5>;
	.reg .b32 	%r<15>;
	.reg .b64 	%rd<11>;
	.reg .b64 	%fd<20>;

	ld.param.u64 	%rd2, [_Z10minreduce6IdLj16ELb1EEvPT_S1_j_param_0];
	ld.param.u64 	%rd3, [_Z10minreduce6IdLj16ELb1EEvPT_S1_j_param_1];
	ld.param.u32 	%r8, [_Z10minreduce6IdLj16ELb1EEvPT_S1_j_param_2];
	mov.u32 	%r1, %tid.x;
	mov.u32 	%r2, %ctaid.x;
	shl.b32 	%r9, %r2, 5;
	add.s32 	%r14, %r9, %r1;
	setp.ge.u32 	%p1, %r14, %r8;
	mov.f64 	%fd19, 0d0000000000000000;
	@%p1 bra 	$L__BB105_3;
	cvta.to.global.u64 	%rd1, %rd2;
	mov.u32 	%r10, %nctaid.x;
	shl.b32 	%r4, %r10, 5;
	mov.f64 	%fd19, 0d0000000000000000;
$L__BB105_2:
	mul.wide.u32 	%rd4, %r14, 8;
	add.s64 	%rd5, %rd1, %rd4;
	ld.global.f64 	%fd6, [%rd5];
	add.f64 	%fd7, %fd19, %fd6;
	add.s32 	%r11, %r14, 16;
	mul.wide.u32 	%rd6, %r11, 8;
	add.s64 	%rd7, %rd1, %rd6;
	ld.global.f64 	%fd8, [%rd7];
	add.f64 	%fd19, %fd7, %fd8;
	add.s32 	%r14, %r14, %r4;
	setp.lt.u32 	%p2, %r14, %r8;
	@%p2 bra 	$L__BB105_2;
$L__BB105_3:
	shl.b32 	%r12, %r1, 3;
	mov.u32 	%r13, __smem_d;
	add.s32 	%r7, %r13, %r12;
	st.shared.f64 	[%r7], %fd19;
	bar.sync 	0;
	setp.gt.u32 	%p3, %r1, 31;
	@%p3 bra 	$L__BB105_6;
	ld.volatile.shared.f64 	%fd9, [%r7+64];
	add.f64 	%fd10, %fd19, %fd9;
	st.volatile.shared.f64 	[%r7], %fd10;
	ld.volatile.shared.f64 	%fd11, [%r7+32];
	add.f64 	%fd12, %fd10, %fd11;
	st.volatile.shared.f64 	[%r7], %fd12;
	ld.volatile.shared.f64 	%fd13, [%r7+16];
	add.f64 	%fd14, %fd12, %fd13;
	st.volatile.shared.f64 	[%r7], %fd14;
	ld.volatile.shared.f64 	%fd15, [%r7+8];
	add.f64 	%fd16, %fd14, %fd15;
	st.volatile.shared.f64 	[%r7], %fd16;
	setp.ne.s32 	%p4, %r1, 0;
	@%p4 bra 	$L__BB105_6;
	ld.shared.f64 	%fd17, [__smem_d];
	cvta.to.global.u64 	%rd8, %rd3;
	mul.wide.u32 	%rd9, %r2, 8;
	add.s64 	%rd10, %rd8, %rd9;
	st.global.f64 	[%rd10], %fd17;
$L__BB105_6:
	ret;

}
	// .globl	_Z10minreduce6IdLj8ELb1EEvPT_S1_j
.visible .entry _Z10minreduce6IdLj8ELb1EEvPT_S1_j(
	.param .u64 .ptr .align 1 _Z10minreduce6IdLj8ELb1EEvPT_S1_j_param_0,
	.param .u64 .ptr .align 1 _Z10minreduce6IdLj8ELb1EEvPT_S1_j_param_1,
	.param .u32 _Z10minreduce6IdLj8ELb1EEvPT_S1_j_param_2
)
{
	.reg .pred 	%p<5>;
	.reg .b32 	%r<15>;
	.reg .b64 	%rd<11>;
	.reg .b64 	%fd<18>;

	ld.param.u64 	%rd2, [_Z10minreduce6IdLj8ELb1EEvPT_S1_j_param_0];
	ld.param.u64 	%rd3, [_Z10minreduce6IdLj8ELb1EEvPT_S1_j_param_1];
	ld.param.u32 	%r8, [_Z10minreduce6IdLj8ELb1EEvPT_S1_j_param_2];
	mov.u32 	%r1, %tid.x;
	mov.u32 	%r2, %ctaid.x;
	shl.b32 	%r9, %r2, 4;
	add.s32 	%r14, %r9, %r1;
	setp.ge.u32 	%p1, %r14, %r8;
	mov.f64 	%fd17, 0d0000000000000000;
	@%p1 bra 	$L__BB106_3;
	cvta.to.global.u64 	%rd1, %rd2;
	mov.u32 	%r10, %nctaid.x;
	shl.b32 	%r4, %r10, 4;
	mov.f64 	%fd17, 0d0000000000000000;
$L__BB106_2:
	mul.wide.u32 	%rd4, %r14, 8;
	add.s64 	%rd5, %rd1, %rd4;
	ld.global.f64 	%fd6, [%rd5];
	add.f64 	%fd7, %fd17, %fd6;
	add.s32 	%r11, %r14, 8;
	mul.wide.u32 	%rd6, %r11, 8;
	add.s64 	%rd7, %rd1, %rd6;
	ld.global.f64 	%fd8, [%rd7];
	add.f64 	%fd17, %fd7, %fd8;
	add.s32 	%r14, %r14, %r4;
	setp.lt.u32 	%p2, %r14, %r8;
	@%p2 bra 	$L__BB106_2;
$L__BB106_3:
	shl.b32 	%r12, %r1, 3;
	mov.u32 	%r13, __smem_d;
	add.s32 	%r7, %r13, %r12;
	st.shared.f64 	[%r7], %fd17;
	bar.sync 	0;
	setp.gt.u32 	%p3, %r1, 31;
	@%p3 bra 	$L__BB106_6;
	ld.volatile.shared.f64 	%fd9, [%r7+32];
	add.f64 	%fd10, %fd17, %fd9;
	st.volatile.shared.f64 	[%r7], %fd10;
	ld.volatile.shared.f64 	%fd11, [%r7+16];
	add.f64 	%fd12, %fd10, %fd11;
	st.volatile.shared.f64 	[%r7], %fd12;
	ld.volatile.shared.f64 	%fd13, [%r7+8];
	add.f64 	%fd14, %fd12, %fd13;
	st.volatile.shared.f64 	[%r7], %fd14;
	setp.ne.s32 	%p4, %r1, 0;
	@%p4 bra 	$L__BB106_6;
	ld.shared.f64 	%fd15, [__smem_d];
	cvta.to.global.u64 	%rd8, %rd3;
	mul.wide.u32 	%rd9, %r2, 8;
	add.s64 	%rd10, %rd8, %rd9;
	st.global.f64 	[%rd10], %fd15;
$L__BB106_6:
	ret;

}
	// .globl	_Z10minreduce6IdLj4ELb1EEvPT_S1_j
.visible .entry _Z10minreduce6IdLj4ELb1EEvPT_S1_j(
	.param .u64 .ptr .align 1 _Z10minreduce6IdLj4ELb1EEvPT_S1_j_param_0,
	.param .u64 .ptr .align 1 _Z10minreduce6IdLj4ELb1EEvPT_S1_j_param_1,
	.param .u32 _Z10minreduce6IdLj4ELb1EEvPT_S1_j_param_2
)
{
	.reg .pred 	%p<5>;
	.reg .b32 	%r<15>;
	.reg .b64 	%rd<11>;
	.reg .b64 	%fd<16>;

	ld.param.u64 	%rd2, [_Z10minreduce6IdLj4ELb1EEvPT_S1_j_param_0];
	ld.param.u64 	%rd3, [_Z10minreduce6IdLj4ELb1EEvPT_S1_j_param_1];
	ld.param.u32 	%r8, [_Z10minreduce6IdLj4ELb1EEvPT_S1_j_param_2];
	mov.u32 	%r1, %tid.x;
	mov.u32 	%r2, %ctaid.x;
	shl.b32 	%r9, %r2, 3;
	add.s32 	%r14, %r9, %r1;
	setp.ge.u32 	%p1, %r14, %r8;
	mov.f64 	%fd15, 0d0000000000000000;
	@%p1 bra 	$L__BB107_3;
	cvta.to.global.u64 	%rd1, %rd2;
	mov.u32 	%r10, %nctaid.x;
	shl.b32 	%r4, %r10, 3;
	mov.f64 	%fd15, 0d0000000000000000;
$L__BB107_2:
	mul.wide.u32 	%rd4, %r14, 8;
	add.s64 	%rd5, %rd1, %rd4;
	ld.global.f64 	%fd6, [%rd5];
	add.f64 	%fd7, %fd15, %fd6;
	add.s32 	%r11, %r14, 4;
	mul.wide.u32 	%rd6, %r11, 8;
	add.s64 	%rd7, %rd1, %rd6;
	ld.global.f64 	%fd8, [%rd7];
	add.f64 	%fd15, %fd7, %fd8;
	add.s32 	%r14, %r14, %r4;
	setp.lt.u32 	%p2, %r14, %r8;
	@%p2 bra 	$L__BB107_2;
$L__BB107_3:
	shl.b32 	%r12, %r1, 3;
	mov.u32 	%r13, __smem_d;
	add.s32 	%r7, %r13, %r12;
	st.shared.f64 	[%r7], %fd15;
	bar.sync 	0;
	setp.gt.u32 	%p3, %r1, 31;
	@%p3 bra 	$L__BB107_6;
	ld.volatile.shared.f64 	%fd9, [%r7+16];
	add.f64 	%fd10, %fd15, %fd9;
	st.volatile.shared.f64 	[%r7], %fd10;
	ld.volatile.shared.f64 	%fd11, [%r7+8];
	add.f64 	%fd12, %fd10, %fd11;
	st.volatile.shared.f64 	[%r7], %fd12;
	setp.ne.s32 	%p4, %r1, 0;
	@%p4 bra 	$L__BB107_6;
	ld.shared.f64 	%fd13, [__smem_d];
	cvta.to.global.u64 	%rd8, %rd3;
	mul.wide.u32 	%rd9, %r2, 8;
	add.s64 	%rd10, %rd8, %rd9;
	st.global.f64 	[%rd10], %fd13;
$L__BB107_6:
	ret;

}
	// .globl	_Z10minreduce6IdLj2ELb1EEvPT_S1_j
.visible .entry _Z10minreduce6IdLj2ELb1EEvPT_S1_j(
	.param .u64 .ptr .align 1 _Z10minreduce6IdLj2ELb1EEvPT_S1_j_param_0,
	.param .u64 .ptr .align 1 _Z10minreduce6IdLj2ELb1EEvPT_S1_j_param_1,
	.param .u32 _Z10minreduce6IdLj2ELb1EEvPT_S1_j_param_2
)
{
	.reg .pred 	%p<5>;
	.reg .b32 	%r<15>;
	.reg .b64 	%rd<11>;
	.reg .b64 	%fd<14>;

	ld.param.u64 	%rd2, [_Z10minreduce6IdLj2ELb1EEvPT_S1_j_param_0];
	ld.param.u64 	%rd3, [_Z10minreduce6IdLj2ELb1EEvPT_S1_j_param_1];
	ld.param.u32 	%r8, [_Z10minreduce6IdLj2ELb1EEvPT_S1_j_param_2];
	mov.u32 	%r1, %tid.x;
	mov.u32 	%r2, %ctaid.x;
	shl.b32 	%r9, %r2, 2;
	add.s32 	%r14, %r9, %r1;
	setp.ge.u32 	%p1, %r14, %r8;
	mov.f64 	%fd13, 0d0000000000000000;
	@%p1 bra 	$L__BB108_3;
	cvta.to.global.u64 	%rd1, %rd2;
	mov.u32 	%r10, %nctaid.x;
	shl.b32 	%r4, %r10, 2;
	mov.f64 	%fd13, 0d0000000000000000;
$L__BB108_2:
	mul.wide.u32 	%rd4, %r14, 8;
	add.s64 	%rd5, %rd1, %rd4;
	ld.global.f64 	%fd6, [%rd5];
	add.f64 	%fd7, %fd13, %fd6;
	add.s32 	%r11, %r14, 2;
	mul.wide.u32 	%rd6, %r11, 8;
	add.s64 	%rd7, %rd1, %rd6;
	ld.global.f64 	%fd8, [%rd7];
	add.f64 	%fd13, %fd7, %fd8;
	add.s32 	%r14, %r14, %r4;
	setp.lt.u32 	%p2, %r14, %r8;
	@%p2 bra 	$L__BB108_2;
$L__BB108_3:
	shl.b32 	%r12, %r1, 3;
	mov.u32 	%r13, __smem_d;
	add.s32 	%r7, %r13, %r12;
	st.shared.f64 	[%r7], %fd13;
	bar.sync 	0;
	setp.gt.u32 	%p3, %r1, 31;
	@%p3 bra 	$L__BB108_6;
	ld.volatile.shared.f64 	%fd9, [%r7+8];
	add.f64 	%fd10, %fd13, %fd9;
	st.volatile.shared.f64 	[%r7], %fd10;
	setp.ne.s32 	%p4, %r1, 0;
	@%p4 bra 	$L__BB108_6;
	ld.shared.f64 	%fd11, [__smem_d];
	cvta.to.global.u64 	%rd8, %rd3;
	mul.wide.u32 	%rd9, %r2, 8;
	add.s64 	%rd10, %rd8, %rd9;
	st.global.f64 	[%rd10], %fd11;
$L__BB108_6:
	ret;

}
	// .globl	_Z10minreduce6IdLj1ELb1EEvPT_S1_j
.visible .entry _Z10minreduce6IdLj1ELb1EEvPT_S1_j(
	.param .u64 .ptr .align 1 _Z10minreduce6IdLj1ELb1EEvPT_S1_j_param_0,
	.param .u64 .ptr .align 1 _Z10minreduce6IdLj1ELb1EEvPT_S1_j_param_1,
	.param .u32 _Z10minreduce6IdLj1ELb1EEvPT_S1_j_param_2
)
{
	.reg .pred 	%p<4>;
	.reg .b32 	%r<14>;
	.reg .b64 	%rd<9>;
	.reg .b64 	%fd<12>;

	ld.param.u64 	%rd2, [_Z10minreduce6IdLj1ELb1EEvPT_S1_j_param_0];
	ld.param.u64 	%rd3, [_Z10minreduce6IdLj1ELb1EEvPT_S1_j_param_1];
	ld.param.u32 	%r7, [_Z10minreduce6IdLj1ELb1EEvPT_S1_j_param_2];
	mov.u32 	%r1, %tid.x;
	mov.u32 	%r2, %ctaid.x;
	shl.b32 	%r8, %r2, 1;
	add.s32 	%r13, %r8, %r1;
	setp.ge.u32 	%p1, %r13, %r7;
	mov.f64 	%fd11, 0d0000000000000000;
	@%p1 bra 	$L__BB109_3;
	mov.u32 	%r9, %nctaid.x;
	shl.b32 	%r4, %r9, 1;
	cvta.to.global.u64 	%rd1, %rd2;
	mov.f64 	%fd11, 0d0000000000000000;
$L__BB109_2:
	mul.wide.u32 	%rd4, %r13, 8;
	add.s64 	%rd5, %rd1, %rd4;
	ld.global.f64 	%fd6, [%rd5];
	add.f64 	%fd7, %fd11, %fd6;
	ld.global.f64 	%fd8, [%rd5+8];
	add.f64 	%fd11, %fd7, %fd8;
	add.s32 	%r13, %r13, %r4;
	setp.lt.u32 	%p2, %r13, %r7;
	@%p2 bra 	$L__BB109_2;
$L__BB109_3:
	shl.b32 	%r10, %r1, 3;
	mov.u32 	%r11, __smem_d;
	add.s32 	%r12, %r11, %r10;
	st.shared.f64 	[%r12], %fd11;
	bar.sync 	0;
	setp.ne.s32 	%p3, %r1, 0;
	@%p3 bra 	$L__BB109_5;
	ld.shared.f64 	%fd9, [__smem_d];
	cvta.to.global.u64 	%rd6, %rd3;
	mul.wide.u32 	%rd7, %r2, 8;
	add.s64 	%rd8, %rd6, %rd7;
	st.global.f64 	[%rd8], %fd9;
$L__BB109_5:
	ret;

}
	// .globl	_Z10minreduce6IdLj512ELb0EEvPT_S1_j
.visible .entry _Z10minreduce6IdLj512ELb0EEvPT_S1_j(
	.param .u64 .ptr .align 1 _Z10minreduce6IdLj512ELb0EEvPT_S1_j_param_0,
	.param .u64 .ptr .align 1 _Z10minreduce6IdLj512ELb0EEvPT_S1_j_param_1,
	.param .u32 _Z10minreduce6IdLj512ELb0EEvPT_S1_j_param_2
)
{
	.reg .pred 	%p<9>;
	.reg .b32 	%r<15>;
	.reg .b64 	%rd<11>;
	.reg .b64 	%fd<38>;

	ld.param.u64 	%rd3, [_Z10minreduce6IdLj512ELb0EEvPT_S1_j_param_0];
	ld.param.u64 	%rd2, [_Z10minreduce6IdLj512ELb0EEvPT_S1_j_param_1];
	ld.param.u32 	%r9, [_Z10minreduce6IdLj512ELb0EEvPT_S1_j_param_2];
	cvta.to.global.u64 	%rd1, %rd3;
	mov.u32 	%r1, %tid.x;
	mov.u32 	%r2, %ctaid.x;
	shl.b32 	%r10, %r2, 10;
	or.b32  	%r14, %r10, %r1;
	setp.ge.u32 	%p1, %r14, %r9;
	mov.f64 	%fd32, 0d0000000000000000;
	@%p1 bra 	$L__BB110_5;
	mov.u32 	%r11, %nctaid.x;
	shl.b32 	%r4, %r11, 10;
	mov.f64 	%fd32, 0d0000000000000000;
$L__BB110_2:
	mul.wide.u32 	%rd4, %r14, 8;
	add.s64 	%rd5, %rd1, %rd4;
	ld.global.f64 	%fd14, [%rd5];
	add.f64 	%fd32, %fd32, %fd14;
	add.s32 	%r6, %r14, 512;
	setp.ge.u32 	%p2, %r6, %r9;
	@%p2 bra 	$L__BB110_4;
	mul.wide.u32 	%rd6, %r6, 8;
	add.s64 	%rd7, %rd1, %rd6;
	ld.global.f64 	%fd15, [%rd7];
	add.f64 	%fd32, %fd32, %fd15;
$L__BB110_4:
	add.s32 	%r14, %r14, %r4;
	setp.lt.u32 	%p3, %r14, %r9;
	@%p3 bra 	$L__BB110_2;
$L__BB110_5:
	shl.b32 	%r12, %r1, 3;
	mov.u32 	%r13, __smem_d;
	add.s32 	%r8, %r13, %r12;
	st.shared.f64 	[%r8], %fd32;
	bar.sync 	0;
	setp.gt.u32 	%p4, %r1, 255;
	@%p4 bra 	$L__BB110_7;
	ld.shared.f64 	%fd16, [%r8+2048];
	add.f64 	%fd32, %fd32, %fd16;
	st.shared.f64 	[%r8], %fd32;
$L__BB110_7:
	bar.sync 	0;
	setp.gt.u32 	%p5, %r1, 127;
	@%p5 bra 	$L__BB110_9;
	ld.shared.f64 	%fd17, [%r8+1024];
	add.f64 	%fd32, %fd32, %fd17;
	st.shared.f64 	[%r8], %fd32;
$L__BB110_9:
	bar.sync 	0;
	setp.gt.u32 	%p6, %r1, 63;
	@%p6 bra 	$L__BB110_11;
	ld.shared.f64 	%fd18, [%r8+512];
	add.f64 	%fd32, %fd32, %fd18;
	st.shared.f64 	[%r8], %fd32;
$L__BB110_11:
	bar.sync 	0;
	setp.gt.u32 	%p7, %r1, 31;
	@%p7 bra 	$L__BB110_14;
	ld.volatile.shared.f64 	%fd19, [%r8+256];
	add.f64 	%fd20, %fd32, %fd19;
	st.volatile.shared.f64 	[%r8], %fd20;
	ld.volatile.shared.f64 	%fd21, [%r8+128];
	add.f64 	%fd22, %fd20, %fd21;
	st.volatile.shared.f64 	[%r8], %fd22;
	ld.volatile.shared.f64 	%fd23, [%r8+64];
	add.f64 	%fd24, %fd22, %fd23;
	st.volatile.shared.f64 	[%r8], %fd24;
	ld.volatile.shared.f64 	%fd25, [%r8+32];
	add.f64 	%fd26, %fd24, %fd25;
	st.volatile.shared.f64 	[%r8], %fd26;
	ld.volatile.shared.f64 	%fd27, [%r8+16];
	add.f64 	%fd28, %fd26, %fd27;
	st.volatile.shared.f64 	[%r8], %fd28;
	ld.volatile.shared.f64 	%fd29, [%r8+8];
	add.f64 	%fd30, %fd28, %fd29;
	st.volatile.shared.f64 	[%r8], %fd30;
	setp.ne.s32 	%p8, %r1, 0;
	@%p8 bra 	$L__BB110_14;
	ld.shared.f64 	%fd31, [__smem_d];
	cvta.to.global.u64 	%rd8, %rd2;
	mul.wide.u32 	%rd9, %r2, 8;
	add.s64 	%rd10, %rd8, %rd9;
	st.global.f64 	[%rd10], %fd31;
$L__BB110_14:
	ret;

}
	// .globl	_Z10minreduce6IdLj256ELb0EEvPT_S1_j
.visible .entry _Z10minreduce6IdLj256ELb0EEvPT_S1_j(
	.param .u64 .ptr .align 1 _Z10minreduce6IdLj256ELb0EEvPT_S1_j_param_0,
	.param .u64 .ptr .align 1 _Z10minreduce6IdLj256ELb0EEvPT_S1_j_param_1,
	.param .u32 _Z10minreduce6IdLj256ELb0EEvPT_S1_j_param_2
)
{
	.reg .pred 	%p<8>;
	.reg .b32 	%r<15>;
	.reg .b64 	%rd<11>;
	.reg .b64 	%fd<34>;

	ld.param.u64 	%rd3, [_Z10minreduce6IdLj256ELb0EEvPT_S1_j_param_0];
	ld.param.u64 	%rd2, [_Z10minreduce6IdLj256ELb0EEvPT_S1_j_param_1];
	ld.param.u32 	%r9, [_Z10minreduce6IdLj256ELb0EEvPT_S1_j_param_2];
	cvta.to.global.u64 	%rd1, %rd3;
	mov.u32 	%r1, %tid.x;
	mov.u32 	%r2, %ctaid.x;
	shl.b32 	%r10, %r2, 9;
	add.s32 	%r14, %r10, %r1;
	setp.ge.u32 	%p1, %r14, %r9;
	mov.f64 	%fd29, 0d0000000000000000;
	@%p1 bra 	$L__BB111_5;
	mov.u32 	%r11, %nctaid.x;
	shl.b32 	%r4, %r11, 9;
	mov.f64 	%fd29, 0d0000000000000000;
$L__BB111_2:
	mul.wide.u32 	%rd4, %r14, 8;
	add.s64 	%rd5, %rd1, %rd4;
	ld.global.f64 	%fd12, [%rd5];
	add.f64 	%fd29, %fd29, %fd12;
	add.s32 	%r6, %r14, 256;
	setp.ge.u32 	%p2, %r6, %r9;
	@%p2 bra 	$L__BB111_4;
	mul.wide.u32 	%rd6, %r6, 8;
	add.s64 	%rd7, %rd1, %rd6;
	ld.global.f64 	%fd13, [%rd7];
	add.f64 	%fd29, %fd29, %fd13;
$L__BB111_4:
	add.s32 	%r14, %r14, %r4;
	setp.lt.u32 	%p3, %r14, %r9;
	@%p3 bra 	$L__BB111_2;
$L__BB111_5:
	shl.b32 	%r12, %r1, 3;
	mov.u32 	%r13, __smem_d;
	add.s32 	%r8, %r13, %r12;
	st.shared.f64 	[%r8], %fd29;
	bar.sync 	0;
	setp.gt.u32 	%p4, %r1, 127;
	@%p4 bra 	$L__BB111_7;
	ld.shared.f64 	%fd14, [%r8+1024];
	add.f64 	%fd29, %fd29, %fd14;
	st.shared.f64 	[%r8], %fd29;
$L__BB111_7:
	bar.sync 	0;
	setp.gt.u32 	%p5, %r1, 63;
	@%p5 bra 	$L__BB111_9;
	ld.shared.f64 	%fd15, [%r8+512];
	add.f64 	%fd29, %fd29, %fd15;
	st.shared.f64 	[%r8], %fd29;
$L__BB111_9:
	bar.sync 	0;
	setp.gt.u32 	%p6, %r1, 31;
	@%p6 bra 	$L__BB111_12;
	ld.volatile.shared.f64 	%fd16, [%r8+256];
	add.f64 	%fd17, %fd29, %fd16;
	st.volatile.shared.f64 	[%r8], %fd17;
	ld.volatile.shared.f64 	%fd18, [%r8+128];
	add.f64 	%fd19, %fd17, %fd18;
	st.volatile.shared.f64 	[%r8], %fd19;
	ld.volatile.shared.f64 	%fd20, [%r8+64];
	add.f64 	%fd21, %fd19, %fd20;
	st.volatile.shared.f64 	[%r8], %fd21;
	ld.volatile.shared.f64 	%fd22, [%r8+32];
	add.f64 	%fd23, %fd21, %fd22;
	st.volatile.shared.f64 	[%r8], %fd23;
	ld.volatile.shared.f64 	%fd24, [%r8+16];
	add.f64 	%fd25, %fd23, %fd24;
	st.volatile.shared.f64 	[%r8], %fd25;
	ld.volatile.shared.f64 	%fd26, [%r8+8];
	add.f64 	%fd27, %fd25, %fd26;
	st.volatile.shared.f64 	[%r8], %fd27;
	setp.ne.s32 	%p7, %r1, 0;
	@%p7 bra 	$L__BB111_12;
	ld.shared.f64 	%fd28, [__smem_d];
	cvta.to.global.u64 	%rd8, %rd2;
	mul.wide.u32 	%rd9, %r2, 8;
	add.s64 	%rd10, %rd8, %rd9;
	st.global.f64 	[%rd10], %fd28;
$L__BB111_12:
	ret;

}
	// .globl	_Z10minreduce6IdLj128ELb0EEvPT_S1_j
.visible .entry _Z10minreduce6IdLj128ELb0EEvPT_S1_j(
	.param .u64 .ptr .align 1 _Z10minreduce6IdLj128ELb0EEvPT_S1_j_param_0,
	.param .u64 .ptr .align 1 _Z10minreduce6IdLj128ELb0EEvPT_S1_j_param_1,
	.param .u32 _Z10minreduce6IdLj128ELb0EEvPT_S1_j_param_2
)
{
	.reg .pred 	%p<7>;
	.reg .b32 	%r<15>;
	.reg .b64 	%rd<11>;
	.reg .b64 	%fd<30>;

	ld.param.u64 	%rd3, [_Z10minreduce6IdLj128ELb0EEvPT_S1_j_param_0];
	ld.param.u64 	%rd2, [_Z10minreduce6IdLj128ELb0EEvPT_S1_j_param_1];
	ld.param.u32 	%r9, [_Z10minreduce6IdLj128ELb0EEvPT_S1_j_param_2];
	cvta.to.global.u64 	%rd1, %rd3;
	mov.u32 	%r1, %tid.x;
	mov.u32 	%r2, %ctaid.x;
	shl.b32 	%r10, %r2, 8;
	add.s32 	%r14, %r10, %r1;
	setp.ge.u32 	%p1, %r14, %r9;
	mov.f64 	%fd26, 0d0000000000000000;
	@%p1 bra 	$L__BB112_5;
	mov.u32 	%r11, %nctaid.x;
	shl.b32 	%r4, %r11, 8;
	mov.f64 	%fd26, 0d0000000000000000;
$L__BB112_2:
	mul.wide.u32 	%rd4, %r14, 8;
	add.s64 	%rd5, %rd1, %rd4;
	ld.global.f64 	%fd10, [%rd5];
	add.f64 	%fd26, %fd26, %fd10;
	add.s32 	%r6, %r14, 128;
	setp.ge.u32 	%p2, %r6, %r9;
	@%p2 bra 	$L__BB112_4;
	mul.wide.u32 	%rd6, %r6, 8;
	add.s64 	%rd7, %rd1, %rd6;
	ld.global.f64 	%fd11, [%rd7];
	add.f64 	%fd26, %fd26, %fd11;
$L__BB112_4:
	add.s32 	%r14, %r14, %r4;
	setp.lt.u32 	%p3, %r14, %r9;
	@%p3 bra 	$L__BB112_2;
$L__BB112_5:
	shl.b32 	%r12, %r1, 3;
	mov.u32 	%r13, __smem_d;
	add.s32 	%r8, %r13, %r12;
	st.shared.f64 	[%r8], %fd26;
	bar.sync 	0;
	setp.gt.u32 	%p4, %r1, 63;
	@%p4 bra 	$L__BB112_7;
	ld.shared.f64 	%fd12, [%r8+512];
	add.f64 	%fd26, %fd26, %fd12;
	st.shared.f64 	[%r8], %fd26;
$L__BB112_7:
	bar.sync 	0;
	setp.gt.u32 	%p5, %r1, 31;
	@%p5 bra 	$L__BB112_10;
	ld.volatile.shared.f64 	%fd13, [%r8+256];
	add.f64 	%fd14, %fd26, %fd13;
	st.volatile.shared.f64 	[%r8], %fd14;
	ld.volatile.shared.f64 	%fd15, [%r8+128];
	add.f64 	%fd16, %fd14, %fd15;
	st.volatile.shared.f64 	[%r8], %fd16;
	ld.volatile.shared.f64 	%fd17, [%r8+64];
	add.f64 	%fd18, %fd16, %fd17;
	st.volatile.shared.f64 	[%r8], %fd18;
	ld.volatile.shared.f64 	%fd19, [%r8+32];
	add.f64 	%fd20, %fd18, %fd19;
	st.volatile.shared.f64 	[%r8], %fd20;
	ld.volatile.shared.f64 	%fd21, [%r8+16];
	add.f64 	%fd22, %fd20, %fd21;
	st.volatile.shared.f64 	[%r8], %fd22;
	ld.volatile.shared.f64 	%fd23, [%r8+8];
	add.f64 	%fd24, %fd22, %fd23;
	st.volatile.shared.f64 	[%r8], %fd24;
	setp.ne.s32 	%p6, %r1, 0;
	@%p6 bra 	$L__BB112_10;
	ld.shared.f64 	%fd25, [__smem_d];
	cvta.to.global.u64 	%rd8, %rd2;
	mul.wide.u32 	%rd9, %r2, 8;
	add.s64 	%rd10, %rd8, %rd9;
	st.global.f64 	[%rd10], %fd25;
$L__BB112_10:
	ret;

}
	// .globl	_Z10minreduce6IdLj64ELb0EEvPT_S1_j
.visible .entry _Z10minreduce6IdLj64ELb0EEvPT_S1_j(
	.param .u64 .ptr .align 1 _Z10minreduce6IdLj64ELb0EEvPT_S1_j_param_0,
	.param .u64 .ptr .align 1 _Z10minreduce6IdLj64ELb0EEvPT_S1_j_param_1,
	.param .u32 _Z10minreduce6IdLj64ELb0EEvPT_S1_j_param_2
)
{
	.reg .pred 	%p<6>;
	.reg .b32 	%r<15>;
	.reg .b64 	%rd<11>;
	.reg .b64 	%fd<26>;

	ld.param.u64 	%rd3, [_Z10minreduce6IdLj64ELb0EEvPT_S1_j_param_0];
	ld.param.u64 	%rd2, [_Z10minreduce6IdLj64ELb0EEvPT_S1_j_param_1];
	ld.param.u32 	%r9, [_Z10minreduce6IdLj64ELb0EEvPT_S1_j_param_2];
	cvta.to.global.u64 	%rd1, %rd3;
	mov.u32 	%r1, %tid.x;
	mov.u32 	%r2, %ctaid.x;
	shl.b32 	%r10, %r2, 7;
	add.s32 	%r14, %r10, %r1;
	setp.ge.u32 	%p1, %r14, %r9;
	mov.f64 	%fd23, 0d0000000000000000;
	@%p1 bra 	$L__BB113_5;
	mov.u32 	%r11, %nctaid.x;
	shl.b32 	%r4, %r11, 7;
	mov.f64 	%fd23, 0d0000000000000000;
$L__BB113_2:
	mul.wide.u32 	%rd4, %r14, 8;
	add.s64 	%rd5, %rd1, %rd4;
	ld.global.f64 	%fd8, [%rd5];
	add.f64 	%fd23, %fd23, %fd8;
	add.s32 	%r6, %r14, 64;
	setp.ge.u32 	%p2, %r6, %r9;
	@%p2 bra 	$L__BB113_4;
	mul.wide.u32 	%rd6, %r6, 8;
	add.s64 	%rd7, %rd1, %rd6;
	ld.global.f64 	%fd9, [%rd7];
	add.f64 	%fd23, %fd23, %fd9;
$L__BB113_4:
	add.s32 	%r14, %r14, %r4;
	setp.lt.u32 	%p3, %r14, %r9;
	@%p3 bra 	$L__BB113_2;
$L__BB113_5:
	shl.b32 	%r12, %r1, 3;
	mov.u32 	%r13, __smem_d;
	add.s32 	%r8, %r13, %r12;
	st.shared.f64 	[%r8], %fd23;
	bar.sync 	0;
	setp.gt.u32 	%p4, %r1, 31;
	@%p4 bra 	$L__BB113_8;
	ld.volatile.shared.f64 	%fd10, [%r8+256];
	add.f64 	%fd11, %fd23, %fd10;
	st.volatile.shared.f64 	[%r8], %fd11;
	ld.volatile.shared.f64 	%fd12, [%r8+128];
	add.f64 	%fd13, %fd11, %fd12;
	st.volatile.shared.f64 	[%r8], %fd13;
	ld.volatile.shared.f64 	%fd14, [%r8+64];
	add.f64 	%fd15, %fd13, %fd14;
	st.volatile.shared.f64 	[%r8], %fd15;
	ld.volatile.shared.f64 	%fd16, [%r8+32];
	add.f64 	%fd17, %fd15, %fd16;
	st.volatile.shared.f64 	[%r8], %fd17;
	ld.volatile.shared.f64 	%fd18, [%r8+16];
	add.f64 	%fd19, %fd17, %fd18;
	st.volatile.shared.f64 	[%r8], %fd19;
	ld.volatile.shared.f64 	%fd20, [%r8+8];
	add.f64 	%fd21, %fd19, %fd20;
	st.volatile.shared.f64 	[%r8], %fd21;
	setp.ne.s32 	%p5, %r1, 0;
	@%p5 bra 	$L__BB113_8;
	ld.shared.f64 	%fd22, [__smem_d];
	cvta.to.global.u64 	%rd8, %rd2;
	mul.wide.u32 	%rd9, %r2, 8;
	add.s64 	%rd10, %rd8, %rd9;
	st.global.f64 	[%rd10], %fd22;
$L__BB113_8:
	ret;

}
	// .globl	_Z10minreduce6IdLj32ELb0EEvPT_S1_j
.visible .entry _Z10minreduce6IdLj32ELb0EEvPT_S1_j(
	.param .u64 .ptr .align 1 _Z10minreduce6IdLj32ELb0EEvPT_S1_j_param_0,
	.param .u64 .ptr .align 1 _Z10minreduce6IdLj32ELb0EEvPT_S1_j_param_1,
	.param .u32 _Z10minreduce6IdLj32ELb0EEvPT_S1_j_param_2
)
{
	.reg .pred 	%p<6>;
	.reg .b32 	%r<15>;
	.reg .b64 	%rd<11>;
	.reg .b64 	%fd<24>;

	ld.param.u64 	%rd3, [_Z10minreduce6IdLj32ELb0EEvPT_S1_j_param_0];
	ld.param.u64 	%rd2, [_Z10minreduce6IdLj32ELb0EEvPT_S1_j_param_1];
	ld.param.u32 	%r9, [_Z10minreduce6IdLj32ELb0EEvPT_S1_j_param_2];
	cvta.to.global.u64 	%rd1, %rd3;
	mov.u32 	%r1, %tid.x;
	mov.u32 	%r2, %ctaid.x;
	shl.b32 	%r10, %r2, 6;
	add.s32 	%r14, %r10, %r1;
	setp.ge.u32 	%p1, %r14, %r9;
	mov.f64 	%fd21, 0d0000000000000000;
	@%p1 bra 	$L__BB114_5;
	mov.u32 	%r11, %nctaid.x;
	shl.b32 	%r4, %r11, 6;
	mov.f64 	%fd21, 0d0000000000000000;
$L__BB114_2:
	mul.wide.u32 	%rd4, %r14, 8;
	add.s64 	%rd5, %rd1, %rd4;
	ld.global.f64 	%fd8, [%rd5];
	add.f64 	%fd21, %fd21, %fd8;
	add.s32 	%r6, %r14, 32;
	setp.ge.u32 	%p2, %r6, %r9;
	@%p2 bra 	$L__BB114_4;
	mul.wide.u32 	%rd6, %r6, 8;
	add.s64 	%rd7, %rd1, %rd6;
	ld.global.f64 	%fd9, [%rd7];
	add.f64 	%fd21, %fd21, %fd9;
$L__BB114_4:
	add.s32 	%r14, %r14, %r4;
	setp.lt.u32 	%p3, %r14, %r9;
	@%p3 bra 	$L__BB114_2;
$L__BB114_5:
	shl.b32 	%r12, %r1, 3;
	mov.u32 	%r13, __smem_d;
	add.s32 	%r8, %r13, %r12;
	st.shared.f64 	[%r8], %fd21;
	bar.sync 	0;
	setp.gt.u32 	%p4, %r1, 31;
	@%p4 bra 	$L__BB114_8;
	ld.volatile.shared.f64 	%fd10, [%r8+128];
	add.f64 	%fd11, %fd21, %fd10;
	st.volatile.shared.f64 	[%r8], %fd11;
	ld.volatile.shared.f64 	%fd12, [%r8+64];
	add.f64 	%fd13, %fd11, %fd12;
	st.volatile.shared.f64 	[%r8], %fd13;
	ld.volatile.shared.f64 	%fd14, [%r8+32];
	add.f64 	%fd15, %fd13, %fd14;
	st.volatile.shared.f64 	[%r8], %fd15;
	ld.volatile.shared.f64 	%fd16, [%r8+16];
	add.f64 	%fd17, %fd15, %fd16;
	st.volatile.shared.f64 	[%r8], %fd17;
	ld.volatile.shared.f64 	%fd18, [%r8+8];
	add.f64 	%fd19, %fd17, %fd18;
	st.volatile.shared.f64 	[%r8], %fd19;
	setp.ne.s32 	%p5, %r1, 0;
	@%p5 bra 	$L__BB114_8;
	ld.shared.f64 	%fd20, [__smem_d];
	cvta.to.global.u64 	%rd8, %rd2;
	mul.wide.u32 	%rd9, %r2, 8;
	add.s64 	%rd10, %rd8, %rd9;
	st.global.f64 	[%rd10], %fd20;
$L__BB114_8:
	ret;

}
	// .globl	_Z10minreduce6IdLj16ELb0EEvPT_S1_j
.visible .entry _Z10minreduce6IdLj16ELb0EEvPT_S1_j(
	.param .u64 .ptr .align 1 _Z10minreduce6IdLj16ELb0EEvPT_S1_j_param_0,
	.param .u64 .ptr .align 1 _Z10minreduce6IdLj16ELb0EEvPT_S1_j_param_1,
	.param .u32 _Z10minreduce6IdLj16ELb0EEvPT_S1_j_param_2
)
{
	.reg .pred 	%p<6>;
	.reg .b32 	%r<15>;
	.reg .b64 	%rd<11>;
	.reg .b64 	%fd<22>;

	ld.param.u64 	%rd3, [_Z10minreduce6IdLj16ELb0EEvPT_S1_j_param_0];
	ld.param.u64 	%rd2, [_Z10minreduce6IdLj16ELb0EEvPT_S1_j_param_1];
	ld.param.u32 	%r9, [_Z10minreduce6IdLj16ELb0EEvPT_S1_j_param_2];
	cvta.to.global.u64 	%rd1, %rd3;
	mov.u32 	%r1, %tid.x;
	mov.u32 	%r2, %ctaid.x;
	shl.b32 	%r10, %r2, 5;
	add.s32 	%r14, %r10, %r1;
	setp.ge.u32 	%p1, %r14, %r9;
	mov.f64 	%fd19, 0d0000000000000000;
	@%p1 bra 	$L__BB115_5;
	mov.u32 	%r11, %nctaid.x;
	shl.b32 	%r4, %r11, 5;
	mov.f64 	%fd19, 0d0000000000000000;
$L__BB115_2:
	mul.wide.u32 	%rd4, %r14, 8;
	add.s64 	%rd5, %rd1, %rd4;
	ld.global.f64 	%fd8, [%rd5];
	add.f64 	%fd19, %fd19, %fd8;
	add.s32 	%r6, %r14, 16;
	setp.ge.u32 	%p2, %r6, %r9;
	@%p2 bra 	$L__BB115_4;
	mul.wide.u32 	%rd6, %r6, 8;
	add.s64 	%rd7, %rd1, %rd6;
	ld.global.f64 	%fd9, [%rd7];
	add.f64 	%fd19, %fd19, %fd9;
$L__BB115_4:
	add.s32 	%r14, %r14, %r4;
	setp.lt.u32 	%p3, %r14, %r9;
	@%p3 bra 	$L__BB115_2;
$L__BB115_5:
	shl.b32 	%r12, %r1, 3;
	mov.u32 	%r13, __smem_d;
	add.s32 	%r8, %r13, %r12;
	st.shared.f64 	[%r8], %fd19;
	bar.sync 	0;
	setp.gt.u32 	%p4, %r1, 31;
	@%p4 bra 	$L__BB115_8;
	ld.volatile.shared.f64 	%fd10, [%r8+64];
	add.f64 	%fd11, %fd19, %fd10;
	st.volatile.shared.f64 	[%r8], %fd11;
	ld.volatile.shared.f64 	%fd12, [%r8+32];
	add.f64 	%fd13, %fd11, %fd12;
	st.volatile.shared.f64 	[%r8], %fd13;
	ld.volatile.shared.f64 	%fd14, [%r8+16];
	add.f64 	%fd15, %fd13, %fd14;
	st.volatile.shared.f64 	[%r8], %fd15;
	ld.volatile.shared.f64 	%fd16, [%r8+8];
	add.f64 	%fd17, %fd15, %fd16;
	st.volatile.shared.f64 	[%r8], %fd17;
	setp.ne.s32 	%p5, %r1, 0;
	@%p5 bra 	$L__BB115_8;
	ld.shared.f64 	%fd18, [__smem_d];
	cvta.to.global.u64 	%rd8, %rd2;
	mul.wide.u32 	%rd9, %r2, 8;
	add.s64 	%rd10, %rd8, %rd9;
	st.global.f64 	[%rd10], %fd18;
$L__BB115_8:
	ret;

}
	// .globl	_Z10minreduce6IdLj8ELb0EEvPT_S1_j
.visible .entry _Z10minreduce6IdLj8ELb0EEvPT_S1_j(
	.param .u64 .ptr .align 1 _Z10minreduce6IdLj8ELb0EEvPT_S1_j_param_0,
	.param .u64 .ptr .align 1 _Z10minreduce6IdLj8ELb0EEvPT_S1_j_param_1,
	.param .u32 _Z10minreduce6IdLj8ELb0EEvPT_S1_j_param_2
)
{
	.reg .pred 	%p<6>;
	.reg .b32 	%r<15>;
	.reg .b64 	%rd<11>;
	.reg .b64 	%fd<20>;

	ld.param.u64 	%rd3, [_Z10minreduce6IdLj8ELb0EEvPT_S1_j_param_0];
	ld.param.u64 	%rd2, [_Z10minreduce6IdLj8ELb0EEvPT_S1_j_param_1];
	ld.param.u32 	%r9, [_Z10minreduce6IdLj8ELb0EEvPT_S1_j_param_2];
	cvta.to.global.u64 	%rd1, %rd3;
	mov.u32 	%r1, %tid.x;
	mov.u32 	%r2, %ctaid.x;
	shl.b32 	%r10, %r2, 4;
	add.s32 	%r14, %r10, %r1;
	setp.ge.u32 	%p1, %r14, %r9;
	mov.f64 	%fd17, 0d0000000000000000;
	@%p1 bra 	$L__BB116_5;
	mov.u32 	%r11, %nctaid.x;
	shl.b32 	%r4, %r11, 4;
	mov.f64 	%fd17, 0d0000000000000000;
$L__BB116_2:
	mul.wide.u32 	%rd4, %r14, 8;
	add.s64 	%rd5, %rd1, %rd4;
	ld.global.f64 	%fd8, [%rd5];
	add.f64 	%fd17, %fd17, %fd8;
	add.s32 	%r6, %r14, 8;
	setp.ge.u32 	%p2, %r6, %r9;
	@%p2 bra 	$L__BB116_4;
	mul.wide.u32 	%rd6, %r6, 8;
	add.s64 	%rd7, %rd1, %rd6;
	ld.global.f64 	%fd9, [%rd7];
	add.f64 	%fd17, %fd17, %fd9;
$L__BB116_4:
	add.s32 	%r14, %r14, %r4;
	setp.lt.u32 	%p3, %r14, %r9;
	@%p3 bra 	$L__BB116_2;
$L__BB116_5:
	shl.b32 	%r12, %r1, 3;
	mov.u32 	%r13, __smem_d;
	add.s32 	%r8, %r13, %r12;
	st.shared.f64 	[%r8], %fd17;
	bar.sync 	0;
	setp.gt.u32 	%p4, %r1, 31;
	@%p4 bra 	$L__BB116_8;
	ld.volatile.shared.f64 	%fd10, [%r8+32];
	add.f64 	%fd11, %fd17, %fd10;
	st.volatile.shared.f64 	[%r8], %fd11;
	ld.volatile.shared.f64 	%fd12, [%r8+16];
	add.f64 	%fd13, %fd11, %fd12;
	st.volatile.shared.f64 	[%r8], %fd13;
	ld.volatile.shared.f64 	%fd14, [%r8+8];
	add.f64 	%fd15, %fd13, %fd14;
	st.volatile.shared.f64 	[%r8], %fd15;
	setp.ne.s32 	%p5, %r1, 0;
	@%p5 bra 	$L__BB116_8;
	ld.shared.f64 	%fd16, [__smem_d];
	cvta.to.global.u64 	%rd8, %rd2;
	mul.wide.u32 	%rd9, %r2, 8;
	add.s64 	%rd10, %rd8, %rd9;
	st.global.f64 	[%rd10], %fd16;
$L__BB116_8:
	ret;

}
	// .globl	_Z10minreduce6IdLj4ELb0EEvPT_S1_j
.visible .entry _Z10minreduce6IdLj4ELb0EEvPT_S1_j(
	.param .u64 .ptr .align 1 _Z10minreduce6IdLj4ELb0EEvPT_S1_j_param_0,
	.param .u64 .ptr .align 1 _Z10minreduce6IdLj4ELb0EEvPT_S1_j_param_1,
	.param .u32 _Z10minreduce6IdLj4ELb0EEvPT_S1_j_param_2
)
{
	.reg .pred 	%p<6>;
	.reg .b32 	%r<15>;
	.reg .b64 	%rd<11>;
	.reg .b64 	%fd<18>;

	ld.param.u64 	%rd3, [_Z10minreduce6IdLj4ELb0EEvPT_S1_j_param_0];
	ld.param.u64 	%rd2, [_Z10minreduce6IdLj4ELb0EEvPT_S1_j_param_1];
	ld.param.u32 	%r9, [_Z10minreduce6IdLj4ELb0EEvPT_S1_j_param_2];
	cvta.to.global.u64 	%rd1, %rd3;
	mov.u32 	%r1, %tid.x;
	mov.u32 	%r2, %ctaid.x;
	shl.b32 	%r10, %r2, 3;
	add.s32 	%r14, %r10, %r1;
	setp.ge.u32 	%p1, %r14, %r9;
	mov.f64 	%fd15, 0d0000000000000000;
	@%p1 bra 	$L__BB117_5;
	mov.u32 	%r11, %nctaid.x;
	shl.b32 	%r4, %r11, 3;
	mov.f64 	%fd15, 0d0000000000000000;
$L__BB117_2:
	mul.wide.u32 	%rd4, %r14, 8;
	add.s64 	%rd5, %rd1, %rd4;
	ld.global.f64 	%fd8, [%rd5];
	add.f64 	%fd15, %fd15, %fd8;
	add.s32 	%r6, %r14, 4;
	setp.ge.u32 	%p2, %r6, %r9;
	@%p2 bra 	$L__BB117_4;
	mul.wide.u32 	%rd6, %r6, 8;
	add.s64 	%rd7, %rd1, %rd6;
	ld.global.f64 	%fd9, [%rd7];
	add.f64 	%fd15, %fd15, %fd9;
$L__BB117_4:
	add.s32 	%r14, %r14, %r4;
	setp.lt.u32 	%p3, %r14, %r9;
	@%p3 bra 	$L__BB117_2;
$L__BB117_5:
	shl.b32 	%r12, %r1, 3;
	mov.u32 	%r13, __smem_d;
	add.s32 	%r8, %r13, %r12;
	st.shared.f64 	[%r8], %fd15;
	bar.sync 	0;
	setp.gt.u32 	%p4, %r1, 31;
	@%p4 bra 	$L__BB117_8;
	ld.volatile.shared.f64 	%fd10, [%r8+16];
	add.f64 	%fd11, %fd15, %fd10;
	st.volatile.shared.f64 	[%r8], %fd11;
	ld.volatile.shared.f64 	%fd12, [%r8+8];
	add.f64 	%fd13, %fd11, %fd12;
	st.volatile.shared.f64 	[%r8], %fd13;
	setp.ne.s32 	%p5, %r1, 0;
	@%p5 bra 	$L__BB117_8;
	ld.shared.f64 	%fd14, [__smem_d];
	cvta.to.global.u64 	%rd8, %rd2;
	mul.wide.u32 	%rd9, %r2, 8;
	add.s64 	%rd10, %rd8, %rd9;
	st.global.f64 	[%rd10], %fd14;
$L__BB117_8:
	ret;

}
	// .globl	_Z10minreduce6IdLj2ELb0EEvPT_S1_j
.visible .entry _Z10minreduce6IdLj2ELb0EEvPT_S1_j(
	.param .u64 .ptr .align 1 _Z10minreduce6IdLj2ELb0EEvPT_S1_j_param_0,
	.param .u64 .ptr .align 1 _Z10minreduce6IdLj2ELb0EEvPT_S1_j_param_1,
	.param .u32 _Z10minreduce6IdLj2ELb0EEvPT_S1_j_param_2
)
{
	.reg .pred 	%p<6>;
	.reg .b32 	%r<15>;
	.reg .b64 	%rd<11>;
	.reg .b64 	%fd<16>;

	ld.param.u64 	%rd3, [_Z10minreduce6IdLj2ELb0EEvPT_S1_j_param_0];
	ld.param.u64 	%rd2, [_Z10minreduce6IdLj2ELb0EEvPT_S1_j_param_1];
	ld.param.u32 	%r9, [_Z10minreduce6IdLj2ELb0EEvPT_S1_j_param_2];
	cvta.to.global.u64 	%rd1, %rd3;
	mov.u32 	%r1, %tid.x;
	mov.u32 	%r2, %ctaid.x;
	shl.b32 	%r10, %r2, 2;
	add.s32 	%r14, %r10, %r1;
	setp.ge.u32 	%p1, %r14, %r9;
	mov.f64 	%fd13, 0d0000000000000000;
	@%p1 bra 	$L__BB118_5;
	mov.u32 	%r11, %nctaid.x;
	shl.b32 	%r4, %r11, 2;
	mov.f64 	%fd13, 0d0000000000000000;
$L__BB118_2:
	mul.wide.u32 	%rd4, %r14, 8;
	add.s64 	%rd5, %rd1, %rd4;
	ld.global.f64 	%fd8, [%rd5];
	add.f64 	%fd13, %fd13, %fd8;
	add.s32 	%r6, %r14, 2;
	setp.ge.u32 	%p2, %r6, %r9;
	@%p2 bra 	$L__BB118_4;
	mul.wide.u32 	%rd6, %r6, 8;
	add.s64 	%rd7, %rd1, %rd6;
	ld.global.f64 	%fd9, [%rd7];
	add.f64 	%fd13, %fd13, %fd9;
$L__BB118_4:
	add.s32 	%r14, %r14, %r4;
	setp.lt.u32 	%p3, %r14, %r9;
	@%p3 bra 	$L__BB118_2;
$L__BB118_5:
	shl.b32 	%r12, %r1, 3;
	mov.u32 	%r13, __smem_d;
	add.s32 	%r8, %r13, %r12;
	st.shared.f64 	[%r8], %fd13;
	bar.sync 	0;
	setp.gt.u32 	%p4, %r1, 31;
	@%p4 bra 	$L__BB118_8;
	ld.volatile.shared.f64 	%fd10, [%r8+8];
	add.f64 	%fd11, %fd13, %fd10;
	st.volatile.shared.f64 	[%r8], %fd11;
	setp.ne.s32 	%p5, %r1, 0;
	@%p5 bra 	$L__BB118_8;
	ld.shared.f64 	%fd12, [__smem_d];
	cvta.to.global.u64 	%rd8, %rd2;
	mul.wide.u32 	%rd9, %r2, 8;
	add.s64 	%rd10, %rd8, %rd9;
	st.global.f64 	[%rd10], %fd12;
$L__BB118_8:
	ret;

}
	// .globl	_Z10minreduce6IdLj1ELb0EEvPT_S1_j
.visible .entry _Z10minreduce6IdLj1ELb0EEvPT_S1_j(
	.param .u64 .ptr .align 1 _Z10minreduce6IdLj1ELb0EEvPT_S1_j_param_0,
	.param .u64 .ptr .align 1 _Z10minreduce6IdLj1ELb0EEvPT_S1_j_param_1,
	.param .u32 _Z10minreduce6IdLj1ELb0EEvPT_S1_j_param_2
)
{
	.reg .pred 	%p<5>;
	.reg .b32 	%r<15>;
	.reg .b64 	%rd<9>;
	.reg .b64 	%fd<14>;

	ld.param.u64 	%rd3, [_Z10minreduce6IdLj1ELb0EEvPT_S1_j_param_0];
	ld.param.u64 	%rd4, [_Z10minreduce6IdLj1ELb0EEvPT_S1_j_param_1];
	ld.param.u32 	%r7, [_Z10minreduce6IdLj1ELb0EEvPT_S1_j_param_2];
	mov.u32 	%r1, %tid.x;
	mov.u32 	%r2, %ctaid.x;
	shl.b32 	%r8, %r2, 1;
	add.s32 	%r14, %r8, %r1;
	setp.ge.u32 	%p1, %r14, %r7;
	mov.f64 	%fd11, 0d0000000000000000;
	@%p1 bra 	$L__BB119_5;
	mov.u32 	%r9, %nctaid.x;
	shl.b32 	%r4, %r9, 1;
	cvta.to.global.u64 	%rd1, %rd3;
	mov.f64 	%fd11, 0d0000000000000000;
$L__BB119_2:
	mul.wide.u32 	%rd5, %r14, 8;
	add.s64 	%rd2, %rd1, %rd5;
	ld.global.f64 	%fd8, [%rd2];
	add.f64 	%fd11, %fd11, %fd8;
	add.s32 	%r10, %r14, 1;
	setp.ge.u32 	%p2, %r10, %r7;
	@%p2 bra 	$L__BB119_4;
	ld.global.f64 	%fd9, [%rd2+8];
	add.f64 	%fd11, %fd11, %fd9;
$L__BB119_4:
	add.s32 	%r14, %r14, %r4;
	setp.lt.u32 	%p3, %r14, %r7;
	@%p3 bra 	$L__BB119_2;
$L__BB119_5:
	shl.b32 	%r11, %r1, 3;
	mov.u32 	%r12, __smem_d;
	add.s32 	%r13, %r12, %r11;
	st.shared.f64 	[%r13], %fd11;
	bar.sync 	0;
	setp.ne.s32 	%p4, %r1, 0;
	@%p4 bra 	$L__BB119_7;
	ld.shared.f64 	%fd10, [__smem_d];
	cvta.to.global.u64 	%rd6, %rd4;
	mul.wide.u32 	%rd7, %r2, 8;
	add.s64 	%rd8, %rd6, %rd7;
	st.global.f64 	[%rd8], %fd10;
$L__BB119_7:
	ret;

}
	// .globl	_Z10maxreduce6IiLj512ELb1EEvPT_S1_j
.visible .entry _Z10maxreduce6IiLj512ELb1EEvPT_S1_j(
	.param .u64 .ptr .align 1 _Z10maxreduce6IiLj512ELb1EEvPT_S1_j_param_0,
	.param .u64 .ptr .align 1 _Z10maxreduce6IiLj512ELb1EEvPT_S1_j_param_1,
	.param .u32 _Z10maxreduce6IiLj512ELb1EEvPT_S1_j_param_2
)
{
	.reg .pred 	%p<8>;
	.reg .b32 	%r<50>;
	.reg .b64 	%rd<11>;

	ld.param.u64 	%rd2, [_Z10maxreduce6IiLj512ELb1EEvPT_S1_j_param_0];
	ld.param.u64 	%rd3, [_Z10maxreduce6IiLj512ELb1EEvPT_S1_j_param_1];
	ld.param.u32 	%r17, [_Z10maxreduce6IiLj512ELb1EEvPT_S1_j_param_2];
	mov.u32 	%r1, %tid.x;
	mov.u32 	%r2, %ctaid.x;
	shl.b32 	%r19, %r2, 10;
	or.b32  	%r45, %r19, %r1;
	setp.ge.u32 	%p1, %r45, %r17;
	mov.b32 	%r46, 0;
	@%p1 bra 	$L__BB120_3;
	cvta.to.global.u64 	%rd1, %rd2;
	mov.u32 	%r21, %nctaid.x;
	shl.b32 	%r4, %r21, 10;
	mov.b32 	%r46, 0;
$L__BB120_2:
	mul.wide.u32 	%rd4, %r45, 4;
	add.s64 	%rd5, %rd1, %rd4;
	ld.global.u32 	%r22, [%rd5];
	add.s32 	%r23, %r22, %r46;
	add.s32 	%r24, %r45, 512;
	mul.wide.u32 	%rd6, %r24, 4;
	add.s64 	%rd7, %rd1, %rd6;
	ld.global.u32 	%r25, [%rd7];
	add.s32 	%r46, %r23, %r25;
	add.s32 	%r45, %r45, %r4;
	setp.lt.u32 	%p2, %r45, %r17;
	@%p2 bra 	$L__BB120_2;
$L__BB120_3:
	shl.b32 	%r26, %r1, 2;
	mov.u32 	%r27, __smem;
	add.s32 	%r10, %r27, %r26;
	st.shared.u32 	[%r10], %r46;
	bar.sync 	0;
	setp.gt.u32 	%p3, %r1, 255;
	@%p3 bra 	$L__BB120_5;
	ld.shared.u32 	%r28, [%r10+1024];
	add.s32 	%r46, %r28, %r46;
	st.shared.u32 	[%r10], %r46;
$L__BB120_5:
	bar.sync 	0;
	setp.gt.u32 	%p4, %r1, 127;
	@%p4 bra 	$L__BB120_7;
	ld.shared.u32 	%r29, [%r10+512];
	add.s32 	%r46, %r29, %r46;
	st.shared.u32 	[%r10], %r46;
$L__BB120_7:
	bar.sync 	0;
	setp.gt.u32 	%p5, %r1, 63;
	@%p5 bra 	$L__BB120_9;
	ld.shared.u32 	%r30, [%r10+256];
	add.s32 	%r46, %r30, %r46;
	st.shared.u32 	[%r10], %r46;
$L__BB120_9:
	bar.sync 	0;
	setp.gt.u32 	%p6, %r1, 31;
	@%p6 bra 	$L__BB120_12;
	ld.volatile.shared.u32 	%r31, [%r10+128];
	add.s32 	%r32, %r31, %r46;
	st.volatile.shared.u32 	[%r10], %r32;
	ld.volatile.shared.u32 	%r33, [%r10+64];
	add.s32 	%r34, %r33, %r32;
	st.volatile.shared.u32 	[%r10], %r34;
	ld.volatile.shared.u32 	%r35, [%r10+32];
	add.s32 	%r36, %r35, %r34;
	st.volatile.shared.u32 	[%r10], %r36;
	ld.volatile.shared.u32 	%r37, [%r10+16];
	add.s32 	%r38, %r37, %r36;
	st.volatile.shared.u32 	[%r10], %r38;
	ld.volatile.shared.u32 	%r39, [%r10+8];
	add.s32 	%r40, %r39, %r38;
	st.volatile.shared.u32 	[%r10], %r40;
	ld.volatile.shared.u32 	%r41, [%r10+4];
	add.s32 	%r42, %r41, %r40;
	st.volatile.shared.u32 	[%r10], %r42;
	setp.ne.s32 	%p7, %r1, 0;
	@%p7 bra 	$L__BB120_12;
	ld.shared.u32 	%r43, [__smem];
	cvta.to.global.u64 	%rd8, %rd3;
	mul.wide.u32 	%rd9, %r2, 4;
	add.s64 	%rd10, %rd8, %rd9;
	st.global.u32 	[%rd10], %r43;
$L__BB120_12:
	ret;

}
	// .globl	_Z10maxreduce6IiLj256ELb1EEvPT_S1_j
.visible .entry _Z10maxreduce6IiLj256ELb1EEvPT_S1_j(
	.param .u64 .ptr .align 1 _Z10maxreduce6IiLj256ELb1EEvPT_S1_j_param_0,
	.param .u64 .ptr .align 1 _Z10maxreduce6IiLj256ELb1EEvPT_S1_j_param_1,
	.param .u32 _Z10maxreduce6IiLj256ELb1EEvPT_S1_j_param_2
)
{
	.reg .pred 	%p<7>;
	.reg .b32 	%r<46>;
	.reg .b64 	%rd<11>;

	ld.param.u64 	%rd2, [_Z10maxreduce6IiLj256ELb1EEvPT_S1_j_param_0];
	ld.param.u64 	%rd3, [_Z10maxreduce6IiLj256ELb1EEvPT_S1_j_param_1];
	ld.param.u32 	%r15, [_Z10maxreduce6IiLj256ELb1EEvPT_S1_j_param_2];
	mov.u32 	%r1, %tid.x;
	mov.u32 	%r2, %ctaid.x;
	shl.b32 	%r17, %r2, 9;
	add.s32 	%r42, %r17, %r1;
	setp.ge.u32 	%p1, %r42, %r15;
	mov.b32 	%r43, 0;
	@%p1 bra 	$L__BB121_3;
	cvta.to.global.u64 	%rd1, %rd2;
	mov.u32 	%r19, %nctaid.x;
	shl.b32 	%r4, %r19, 9;
	mov.b32 	%r43, 0;
$L__BB121_2:
	mul.wide.u32 	%rd4, %r42, 4;
	add.s64 	%rd5, %rd1, %rd4;
	ld.global.u32 	%r20, [%rd5];
	add.s32 	%r21, %r20, %r43;
	add.s32 	%r22, %r42, 256;
	mul.wide.u32 	%rd6, %r22, 4;
	add.s64 	%rd7, %rd1, %rd6;
	ld.global.u32 	%r23, [%rd7];
	add.s32 	%r43, %r21, %r23;
	add.s32 	%r42, %r42, %r4;
	setp.lt.u32 	%p2, %r42, %r15;
	@%p2 bra 	$L__BB121_2;
$L__BB121_3:
	shl.b32 	%r24, %r1, 2;
	mov.u32 	%r25, __smem;
	add.s32 	%r10, %r25, %r24;
	st.shared.u32 	[%r10], %r43;
	bar.sync 	0;
	setp.gt.u32 	%p3, %r1, 127;
	@%p3 bra 	$L__BB121_5;
	ld.shared.u32 	%r26, [%r10+512];
	add.s32 	%r43, %r26, %r43;
	st.shared.u32 	[%r10], %r43;
$L__BB121_5:
	bar.sync 	0;
	setp.gt.u32 	%p4, %r1, 63;
	@%p4 bra 	$L__BB121_7;
	ld.shared.u32 	%r27, [%r10+256];
	add.s32 	%r43, %r27, %r43;
	st.shared.u32 	[%r10], %r43;
$L__BB121_7:
	bar.sync 	0;
	setp.gt.u32 	%p5, %r1, 31;
	@%p5 bra 	$L__BB121_10;
	ld.volatile.shared.u32 	%r28, [%r10+128];
	add.s32 	%r29, %r28, %r43;
	st.volatile.shared.u32 	[%r10], %r29;
	ld.volatile.shared.u32 	%r30, [%r10+64];
	add.s32 	%r31, %r30, %r29;
	st.volatile.shared.u32 	[%r10], %r31;
	ld.volatile.shared.u32 	%r32, [%r10+32];
	add.s32 	%r33, %r32, %r31;
	st.volatile.shared.u32 	[%r10], %r33;
	ld.volatile.shared.u32 	%r34, [%r10+16];
	add.s32 	%r35, %r34, %r33;
	st.volatile.shared.u32 	[%r10], %r35;
	ld.volatile.shared.u32 	%r36, [%r10+8];
	add.s32 	%r37, %r36, %r35;
	st.volatile.shared.u32 	[%r10], %r37;
	ld.volatile.shared.u32 	%r38, [%r10+4];
	add.s32 	%r39, %r38, %r37;
	st.volatile.shared.u32 	[%r10], %r39;
	setp.ne.s32 	%p6, %r1, 0;
	@%p6 bra 	$L__BB121_10;
	ld.shared.u32 	%r40, [__smem];
	cvta.to.global.u64 	%rd8, %rd3;
	mul.wide.u32 	%rd9, %r2, 4;
	add.s64 	%rd10, %rd8, %rd9;
	st.global.u32 	[%rd10], %r40;
$L__BB121_10:
	ret;

}
	// .globl	_Z10maxreduce6IiLj128ELb1EEvPT_S1_j
.visible .entry _Z10maxreduce6IiLj128ELb1EEvPT_S1_j(
	.param .u64 .ptr .align 1 _Z10maxreduce6IiLj128ELb1EEvPT_S1_j_param_0,
	.param .u64 .ptr .align 1 _Z10maxreduce6IiLj128ELb1EEvPT_S1_j_param_1,
	.param .u32 _Z10maxreduce6IiLj128ELb1EEvPT_S1_j_param_2
)
{
	.reg .pred 	%p<6>;
	.reg .b32 	%r<42>;
	.reg .b64 	%rd<11>;

	ld.param.u64 	%rd2, [_Z10maxreduce6IiLj128ELb1EEvPT_S1_j_param_0];
	ld.param.u64 	%rd3, [_Z10maxreduce6IiLj128ELb1EEvPT_S1_j_param_1];
	ld.param.u32 	%r13, [_Z10maxreduce6IiLj128ELb1EEvPT_S1_j_param_2];
	mov.u32 	%r1, %tid.x;
	mov.u32 	%r2, %ctaid.x;
	shl.b32 	%r15, %r2, 8;
	add.s32 	%r39, %r15, %r1;
	setp.ge.u32 	%p1, %r39, %r13;
	mov.b32 	%r40, 0;
	@%p1 bra 	$L__BB122_3;
	cvta.to.global.u64 	%rd1, %rd2;
	mov.u32 	%r17, %nctaid.x;
	shl.b32 	%r4, %r17, 8;
	mov.b32 	%r40, 0;
$L__BB122_2:
	mul.wide.u32 	%rd4, %r39, 4;
	add.s64 	%rd5, %rd1, %rd4;
	ld.global.u32 	%r18, [%rd5];
	add.s32 	%r19, %r18, %r40;
	add.s32 	%r20, %r39, 128;
	mul.wide.u32 	%rd6, %r20, 4;
	add.s64 	%rd7, %rd1, %rd6;
	ld.global.u32 	%r21, [%rd7];
	add.s32 	%r40, %r19, %r21;
	add.s32 	%r39, %r39, %r4;
	setp.lt.u32 	%p2, %r39, %r13;
	@%p2 bra 	$L__BB122_2;
$L__BB122_3:
	shl.b32 	%r22, %r1, 2;
	mov.u32 	%r23, __smem;
	add.s32 	%r10, %r23, %r22;
	st.shared.u32 	[%r10], %r40;
	bar.sync 	0;
	setp.gt.u32 	%p3, %r1, 63;
	@%p3 bra 	$L__BB122_5;
	ld.shared.u32 	%r24, [%r10+256];
	add.s32 	%r40, %r24, %r40;
	st.shared.u32 	[%r10], %r40;
$L__BB122_5:
	bar.sync 	0;
	setp.gt.u32 	%p4, %r1, 31;
	@%p4 bra 	$L__BB122_8;
	ld.volatile.shared.u32 	%r25, [%r10+128];
	add.s32 	%r26, %r25, %r40;
	st.volatile.shared.u32 	[%r10], %r26;
	ld.volatile.shared.u32 	%r27, [%r10+64];
	add.s32 	%r28, %r27, %r26;
	st.volatile.shared.u32 	[%r10], %r28;
	ld.volatile.shared.u32 	%r29, [%r10+32];
	add.s32 	%r30, %r29, %r28;
	st.volatile.shared.u32 	[%r10], %r30;
	ld.volatile.shared.u32 	%r31, [%r10+16];
	add.s32 	%r32, %r31, %r30;
	st.volatile.shared.u32 	[%r10], %r32;
	ld.volatile.shared.u32 	%r33, [%r10+8];
	add.s32 	%r34, %r33, %r32;
	st.volatile.shared.u32 	[%r10], %r34;
	ld.volatile.shared.u32 	%r35, [%r10+4];
	add.s32 	%r36, %r35, %r34;
	st.volatile.shared.u32 	[%r10], %r36;
	setp.ne.s32 	%p5, %r1, 0;
	@%p5 bra 	$L__BB122_8;
	ld.shared.u32 	%r37, [__smem];
	cvta.to.global.u64 	%rd8, %rd3;
	mul.wide.u32 	%rd9, %r2, 4;
	add.s64 	%rd10, %rd8, %rd9;
	st.global.u32 	[%rd10], %r37;
$L__BB122_8:
	ret;

}
	// .globl	_Z10maxreduce6IiLj64ELb1EEvPT_S1_j
.visible .entry _Z10maxreduce6IiLj64ELb1EEvPT_S1_j(
	.param .u64 .ptr .align 1 _Z10maxreduce6IiLj64ELb1EEvPT_S1_j_param_0,
	.param .u64 .ptr .align 1 _Z10maxreduce6IiLj64ELb1EEvPT_S1_j_param_1,
	.param .u32 _Z10maxreduce6IiLj64ELb1EEvPT_S1_j_param_2
)
{
	.reg .pred 	%p<5>;
	.reg .b32 	%r<38>;
	.reg .b64 	%rd<11>;

	ld.param.u64 	%rd2, [_Z10maxreduce6IiLj64ELb1EEvPT_S1_j_param_0];
	ld.param.u64 	%rd3, [_Z10maxreduce6IiLj64ELb1EEvPT_S1_j_param_1];
	ld.param.u32 	%r11, [_Z10maxreduce6IiLj64ELb1EEvPT_S1_j_param_2];
	mov.u32 	%r1, %tid.x;
	mov.u32 	%r2, %ctaid.x;
	shl.b32 	%r13, %r2, 7;
	add.s32 	%r36, %r13, %r1;
	setp.ge.u32 	%p1, %r36, %r11;
	mov.b32 	%r37, 0;
	@%p1 bra 	$L__BB123_3;
	cvta.to.global.u64 	%rd1, %rd2;
	mov.u32 	%r15, %nctaid.x;
	shl.b32 	%r4, %r15, 7;
	mov.b32 	%r37, 0;
$L__BB123_2:
	mul.wide.u32 	%rd4, %r36, 4;
	add.s64 	%rd5, %rd1, %rd4;
	ld.global.u32 	%r16, [%rd5];
	add.s32 	%r17, %r16, %r37;
	add.s32 	%r18, %r36, 64;
	mul.wide.u32 	%rd6, %r18, 4;
	add.s64 	%rd7, %rd1, %rd6;
	ld.global.u32 	%r19, [%rd7];
	add.s32 	%r37, %r17, %r19;
	add.s32 	%r36, %r36, %r4;
	setp.lt.u32 	%p2, %r36, %r11;
	@%p2 bra 	$L__BB123_2;
$L__BB123_3:
	shl.b32 	%r20, %r1, 2;
	mov.u32 	%r21, __smem;
	add.s32 	%r10, %r21, %r20;
	st.shared.u32 	[%r10], %r37;
	bar.sync 	0;
	setp.gt.u32 	%p3, %r1, 31;
	@%p3 bra 	$L__BB123_6;
	ld.volatile.shared.u32 	%r22, [%r10+128];
	add.s32 	%r23, %r22, %r37;
	st.volatile.shared.u32 	[%r10], %r23;
	ld.volatile.shared.u32 	%r24, [%r10+64];
	add.s32 	%r25, %r24, %r23;
	st.volatile.shared.u32 	[%r10], %r25;
	ld.volatile.shared.u32 	%r26, [%r10+32];
	add.s32 	%r27, %r26, %r25;
	st.volatile.shared.u32 	[%r10], %r27;
	ld.volatile.shared.u32 	%r28, [%r10+16];
	add.s32 	%r29, %r28, %r27;
	st.volatile.shared.u32 	[%r10], %r29;
	ld.volatile.shared.u32 	%r30, [%r10+8];
	add.s32 	%r31, %r30, %r29;
	st.volatile.shared.u32 	[%r10], %r31;
	ld.volatile.shared.u32 	%r32, [%r10+4];
	add.s32 	%r33, %r32, %r31;
	st.volatile.shared.u32 	[%r10], %r33;
	setp.ne.s32 	%p4, %r1, 0;
	@%p4 bra 	$L__BB123_6;
	ld.shared.u32 	%r34, [__smem];
	cvta.to.global.u64 	%rd8, %rd3;
	mul.wide.u32 	%rd9, %r2, 4;
	add.s64 	%rd10, %rd8, %rd9;
	st.global.u32 	[%rd10], %r34;
$L__BB123_6:
	ret;

}
	// .globl	_Z10maxreduce6IiLj32ELb1EEvPT_S1_j
.visible .entry _Z10maxreduce6IiLj32ELb1EEvPT_S1_j(
	.param .u64 .ptr .align 1 _Z10maxreduce6IiLj32ELb1EEvPT_S1_j_param_0,
	.param .u64 .ptr .align 1 _Z10maxreduce6IiLj32ELb1EEvPT_S1_j_param_1,
	.param .u32 _Z10maxreduce6IiLj32ELb1EEvPT_S1_j_param_2
)
{
	.reg .pred 	%p<5>;
	.reg .b32 	%r<36>;
	.reg .b64 	%rd<11>;

	ld.param.u64 	%rd2, [_Z10maxreduce6IiLj32ELb1EEvPT_S1_j_param_0];
	ld.param.u64 	%rd3, [_Z10maxreduce6IiLj32ELb1EEvPT_S1_j_param_1];
	ld.param.u32 	%r11, [_Z10maxreduce6IiLj32ELb1EEvPT_S1_j_param_2];
	mov.u32 	%r1, %tid.x;
	mov.u32 	%r2, %ctaid.x;
	shl.b32 	%r13, %r2, 6;
	add.s32 	%r34, %r13, %r1;
	setp.ge.u32 	%p1, %r34, %r11;
	mov.b32 	%r35, 0;
	@%p1 bra 	$L__BB124_3;
	cvta.to.global.u64 	%rd1, %rd2;
	mov.u32 	%r15, %nctaid.x;
	shl.b32 	%r4, %r15, 6;
	mov.b32 	%r35, 0;
$L__BB124_2:
	mul.wide.u32 	%rd4, %r34, 4;
	add.s64 	%rd5, %rd1, %rd4;
	ld.global.u32 	%r16, [%rd5];
	add.s32 	%r17, %r16, %r35;
	add.s32 	%r18, %r34, 32;
	mul.wide.u32 	%rd6, %r18, 4;
	add.s64 	%rd7, %rd1, %rd6;
	ld.global.u32 	%r19, [%rd7];
	add.s32 	%r35, %r17, %r19;
	add.s32 	%r34, %r34, %r4;
	setp.lt.u32 	%p2, %r34, %r11;
	@%p2 bra 	$L__BB124_2;
$L__BB124_3:
	shl.b32 	%r20, %r1, 2;
	mov.u32 	%r21, __smem;
	add.s32 	%r10, %r21, %r20;
	st.shared.u32 	[%r10], %r35;
	bar.sync 	0;
	setp.gt.u32 	%p3, %r1, 31;
	@%p3 bra 	$L__BB124_6;
	ld.volatile.shared.u32 	%r22, [%r10+64];
	add.s32 	%r23, %r22, %r35;
	st.volatile.shared.u32 	[%r10], %r23;
	ld.volatile.shared.u32 	%r24, [%r10+32];
	add.s32 	%r25, %r24, %r23;
	st.volatile.shared.u32 	[%r10], %r25;
	ld.volatile.shared.u32 	%r26, [%r10+16];
	add.s32 	%r27, %r26, %r25;
	st.volatile.shared.u32 	[%r10], %r27;
	ld.volatile.shared.u32 	%r28, [%r10+8];
	add.s32 	%r29, %r28, %r27;
	st.volatile.shared.u32 	[%r10], %r29;
	ld.volatile.shared.u32 	%r30, [%r10+4];
	add.s32 	%r31, %r30, %r29;
	st.volatile.shared.u32 	[%r10], %r31;
	setp.ne.s32 	%p4, %r1, 0;
	@%p4 bra 	$L__BB124_6;
	ld.shared.u32 	%r32, [__smem];
	cvta.to.global.u64 	%rd8, %rd3;
	mul.wide.u32 	%rd9, %r2, 4;
	add.s64 	%rd10, %rd8, %rd9;
	st.global.u32 	[%rd10], %r32;
$L__BB124_6:
	ret;

}
	// .globl	_Z10maxreduce6IiLj16ELb1EEvPT_S1_j
.visible .entry _Z10maxreduce6IiLj16ELb1EEvPT_S1_j(
	.param .u64 .ptr .align 1 _Z10maxreduce6IiLj16ELb1EEvPT_S1_j_param_0,
	.param .u64 .ptr .align 1 _Z10maxreduce6IiLj16ELb1EEvPT_S1_j_param_1,
	.param .u32 _Z10maxreduce6IiLj16ELb1EEvPT_S1_j_param_2
)
{
	.reg .pred 	%p<5>;
	.reg .b32 	%r<34>;
	.reg .b64 	%rd<11>;

	ld.param.u64 	%rd2, [_Z10maxreduce6IiLj16ELb1EEvPT_S1_j_param_0];
	ld.param.u64 	%rd3, [_Z10maxreduce6IiLj16ELb1EEvPT_S1_j_param_1];
	ld.param.u32 	%r11, [_Z10maxreduce6IiLj16ELb1EEvPT_S1_j_param_2];
	mov.u32 	%r1, %tid.x;
	mov.u32 	%r2, %ctaid.x;
	shl.b32 	%r13, %r2, 5;
	add.s32 	%r32, %r13, %r1;
	setp.ge.u32 	%p1, %r32, %r11;
	mov.b32 	%r33, 0;
	@%p1 bra 	$L__BB125_3;
	cvta.to.global.u64 	%rd1, %rd2;
	mov.u32 	%r15, %nctaid.x;
	shl.b32 	%r4, %r15, 5;
	mov.b32 	%r33, 0;
$L__BB125_2:
	mul.wide.u32 	%rd4, %r32, 4;
	add.s64 	%rd5, %rd1, %rd4;
	ld.global.u32 	%r16, [%rd5];
	add.s32 	%r17, %r16, %r33;
	add.s32 	%r18, %r32, 16;
	mul.wide.u32 	%rd6, %r18, 4;
	add.s64 	%rd7, %rd1, %rd6;
	ld.global.u32 	%r19, [%rd7];
	add.s32 	%r33, %r17, %r19;
	add.s32 	%r32, %r32, %r4;
	setp.lt.u32 	%p2, %r32, %r11;
	@%p2 bra 	$L__BB125_2;
$L__BB125_3:
	shl.b32 	%r20, %r1, 2;
	mov.u32 	%r21, __smem;
	add.s32 	%r10, %r21, %r20;
	st.shared.u32 	[%r10], %r33;
	bar.sync 	0;
	setp.gt.u32 	%p3, %r1, 31;
	@%p3 bra 	$L__BB125_6;
	ld.volatile.shared.u32 	%r22, [%r10+32];
	add.s32 	%r23, %r22, %r33;
	st.volatile.shared.u32 	[%r10], %r23;
	ld.volatile.shared.u32 	%r24, [%r10+16];
	add.s32 	%r25, %r24, %r23;
	st.volatile.shared.u32 	[%r10], %r25;
	ld.volatile.shared.u32 	%r26, [%r10+8];
	add.s32 	%r27, %r26, %r25;
	st.volatile.shared.u32 	[%r10], %r27;
	ld.volatile.shared.u32 	%r28, [%r10+4];
	add.s32 	%r29, %r28, %r27;
	st.volatile.shared.u32 	[%r10], %r29;
	setp.ne.s32 	%p4, %r1, 0;
	@%p4 bra 	$L__BB125_6;
	ld.shared.u32 	%r30, [__smem];
	cvta.to.global.u64 	%rd8, %rd3;
	mul.wide.u32 	%rd9, %r2, 4;
	add.s64 	%rd10, %rd8, %rd9;
	st.global.u32 	[%rd10], %r30;
$L__BB125_6:
	ret;

}
	// .globl	_Z10maxreduce6IiLj8ELb1EEvPT_S1_j
.visible .entry _Z10maxreduce6IiLj8ELb1EEvPT_S1_j(
	.param .u64 .ptr .align 1 _Z10maxreduce6IiLj8ELb1EEvPT_S1_j_param_0,
	.param .u64 .ptr .align 1 _Z10maxreduce6IiLj8ELb1EEvPT_S1_j_param_1,
	.param .u32 _Z10maxreduce6IiLj8ELb1EEvPT_S1_j_param_2
)
{
	.reg .pred 	%p<5>;
	.reg .b32 	%r<32>;
	.reg .b64 	%rd<11>;

	ld.param.u64 	%rd2, [_Z10maxreduce6IiLj8ELb1EEvPT_S1_j_param_0];
	ld.param.u64 	%rd3, [_Z10maxreduce6IiLj8ELb1EEvPT_S1_j_param_1];
	ld.param.u32 	%r11, [_Z10maxreduce6IiLj8ELb1EEvPT_S1_j_param_2];
	mov.u32 	%r1, %tid.x;
	mov.u32 	%r2, %ctaid.x;
	shl.b32 	%r13, %r2, 4;
	add.s32 	%r30, %r13, %r1;
	setp.ge.u32 	%p1, %r30, %r11;
	mov.b32 	%r31, 0;
	@%p1 bra 	$L__BB126_3;
	cvta.to.global.u64 	%rd1, %rd2;
	mov.u32 	%r15, %nctaid.x;
	shl.b32 	%r4, %r15, 4;
	mov.b32 	%r31, 0;
$L__BB126_2:
	mul.wide.u32 	%rd4, %r30, 4;
	add.s64 	%rd5, %rd1, %rd4;
	ld.global.u32 	%r16, [%rd5];
	add.s32 	%r17, %r16, %r31;
	add.s32 	%r18, %r30, 8;
	mul.wide.u32 	%rd6, %r18, 4;
	add.s64 	%rd7, %rd1, %rd6;
	ld.global.u32 	%r19, [%rd7];
	add.s32 	%r31, %r17, %r19;
	add.s32 	%r30, %r30, %r4;
	setp.lt.u32 	%p2, %r30, %r11;
	@%p2 bra 	$L__BB126_2;
$L__BB126_3:
	shl.b32 	%r20, %r1, 2;
	mov.u32 	%r21, __smem;
	add.s32 	%r10, %r21, %r20;
	st.shared.u32 	[%r10], %r31;
	bar.sync 	0;
	setp.gt.u32 	%p3, %r1, 31;
	@%p3 bra 	$L__BB126_6;
	ld.volatile.shared.u32 	%r22, [%r10+16];
	add.s32 	%r23, %r22, %r31;
	st.volatile.shared.u32 	[%r10], %r23;
	ld.volatile.shared.u32 	%r24, [%r10+8];
	add.s32 	%r25, %r24, %r23;
	st.volatile.shared.u32 	[%r10], %r25;
	ld.volatile.shared.u32 	%r26, [%r10+4];
	add.s32 	%r27, %r26, %r25;
	st.volatile.shared.u32 	[%r10], %r27;
	setp.ne.s32 	%p4, %r1, 0;
	@%p4 bra 	$L__BB126_6;
	ld.shared.u32 	%r28, [__smem];
	cvta.to.global.u64 	%rd8, %rd3;
	mul.wide.u32 	%rd9, %r2, 4;
	add.s64 	%rd10, %rd8, %rd9;
	st.global.u32 	[%rd10], %r28;
$L__BB126_6:
	ret;

}
	// .globl	_Z10maxreduce6IiLj4ELb1EEvPT_S1_j
.visible .entry _Z10maxreduce6IiLj4ELb1EEvPT_S1_j(
	.param .u64 .ptr .align 1 _Z10maxreduce6IiLj4ELb1EEvPT_S1_j_param_0,
	.param .u64 .ptr .align 1 _Z10maxreduce6IiLj4ELb1EEvPT_S1_j_param_1,
	.param .u32 _Z10maxreduce6IiLj4ELb1EEvPT_S1_j_param_2
)
{
	.reg .pred 	%p<5>;
	.reg .b32 	%r<30>;
	.reg .b64 	%rd<11>;

	ld.param.u64 	%rd2, [_Z10maxreduce6IiLj4ELb1EEvPT_S1_j_param_0];
	ld.param.u64 	%rd3, [_Z10maxreduce6IiLj4ELb1EEvPT_S1_j_param_1];
	ld.param.u32 	%r11, [_Z10maxreduce6IiLj4ELb1EEvPT_S1_j_param_2];
	mov.u32 	%r1, %tid.x;
	mov.u32 	%r2, %ctaid.x;
	shl.b32 	%r13, %r2, 3;
	add.s32 	%r28, %r13, %r1;
	setp.ge.u32 	%p1, %r28, %r11;
	mov.b32 	%r29, 0;
	@%p1 bra 	$L__BB127_3;
	cvta.to.global.u64 	%rd1, %rd2;
	mov.u32 	%r15, %nctaid.x;
	shl.b32 	%r4, %r15, 3;
	mov.b32 	%r29, 0;
$L__BB127_2:
	mul.wide.u32 	%rd4, %r28, 4;
	add.s64 	%rd5, %rd1, %rd4;
	ld.global.u32 	%r16, [%rd5];
	add.s32 	%r17, %r16, %r29;
	add.s32 	%r18, %r28, 4;
	mul.wide.u32 	%rd6, %r18, 4;
	add.s64 	%rd7, %rd1, %rd6;
	ld.global.u32 	%r19, [%rd7];
	add.s32 	%r29, %r17, %r19;
	add.s32 	%r28, %r28, %r4;
	setp.lt.u32 	%p2, %r28, %r11;
	@%p2 bra 	$L__BB127_2;
$L__BB127_3:
	shl.b32 	%r20, %r1, 2;
	mov.u32 	%r21, __smem;
	add.s32 	%r10, %r21, %r20;
	st.shared.u32 	[%r10], %r29;
	bar.sync 	0;
	setp.gt.u32 	%p3, %r1, 31;
	@%p3 bra 	$L__BB127_6;
	ld.volatile.shared.u32 	%r22, [%r10+8];
	add.s32 	%r23, %r22, %r29;
	st.volatile.shared.u32 	[%r10], %r23;
	ld.volatile.shared.u32 	%r24, [%r10+4];
	add.s32 	%r25, %r24, %r23;
	st.volatile.shared.u32 	[%r10], %r25;
	setp.ne.s32 	%p4, %r1, 0;
	@%p4 bra 	$L__BB127_6;
	ld.shared.u32 	%r26, [__smem];
	cvta.to.global.u64 	%rd8, %rd3;
	mul.wide.u32 	%rd9, %r2, 4;
	add.s64 	%rd10, %rd8, %rd9;
	st.global.u32 	[%rd10], %r26;
$L__BB127_6:
	ret;

}
	// .globl	_Z10maxreduce6IiLj2ELb1EEvPT_S1_j
.visible .entry _Z10maxreduce6IiLj2ELb1EEvPT_S1_j(
	.param .u64 .ptr .align 1 _Z10maxreduce6IiLj2ELb1EEvPT_S1_j_param_0,
	.param .u64 .ptr .align 1 _Z10maxreduce6IiLj2ELb1EEvPT_S1_j_param_1,
	.param .u32 _Z10maxreduce6IiLj2ELb1EEvPT_S1_j_param_2
)
{
	.reg .pred 	%p<5>;
	.reg .b32 	%r<28>;
	.reg .b64 	%rd<11>;

	ld.param.u64 	%rd2, [_Z10maxreduce6IiLj2ELb1EEvPT_S1_j_param_0];
	ld.param.u64 	%rd3, [_Z10maxreduce6IiLj2ELb1EEvPT_S1_j_param_1];
	ld.param.u32 	%r11, [_Z10maxreduce6IiLj2ELb1EEvPT_S1_j_param_2];
	mov.u32 	%r1, %tid.x;
	mov.u32 	%r2, %ctaid.x;
	shl.b32 	%r13, %r2, 2;
	add.s32 	%r26, %r13, %r1;
	setp.ge.u32 	%p1, %r26, %r11;
	mov.b32 	%r27, 0;
	@%p1 bra 	$L__BB128_3;
	cvta.to.global.u64 	%rd1, %rd2;
	mov.u32 	%r15, %nctaid.x;
	shl.b32 	%r4, %r15, 2;
	mov.b32 	%r27, 0;
$L__BB128_2:
	mul.wide.u32 	%rd4, %r26, 4;
	add.s64 	%rd5, %rd1, %rd4;
	ld.global.u32 	%r16, [%rd5];
	add.s32 	%r17, %r16, %r27;
	add.s32 	%r18, %r26, 2;
	mul.wide.u32 	%rd6, %r18, 4;
	add.s64 	%rd7, %rd1, %rd6;
	ld.global.u32 	%r19, [%rd7];
	add.s32 	%r27, %r17, %r19;
	add.s32 	%r26, %r26, %r4;
	setp.lt.u32 	%p2, %r26, %r11;
	@%p2 bra 	$L__BB128_2;
$L__BB128_3:
	shl.b32 	%r20, %r1, 2;
	mov.u32 	%r21, __smem;
	add.s32 	%r10, %r21, %r20;
	st.shared.u32 	[%r10], %r27;
	bar.sync 	0;
	setp.gt.u32 	%p3, %r1, 31;
	@%p3 bra 	$L__BB128_6;
	ld.volatile.shared.u32 	%r22, [%r10+4];
	add.s32 	%r23, %r22, %r27;
	st.volatile.shared.u32 	[%r10], %r23;
	setp.ne.s32 	%p4, %r1, 0;
	@%p4 bra 	$L__BB128_6;
	ld.shared.u32 	%r24, [__smem];
	cvta.to.global.u64 	%rd8, %rd3;
	mul.wide.u32 	%rd9, %r2, 4;
	add.s64 	%rd10, %rd8, %rd9;
	st.global.u32 	[%rd10], %r24;
$L__BB128_6:
	ret;

}
	// .globl	_Z10maxreduce6IiLj1ELb1EEvPT_S1_j
.visible .entry _Z10maxreduce6IiLj1ELb1EEvPT_S1_j(
	.param .u64 .ptr .align 1 _Z10maxreduce6IiLj1ELb1EEvPT_S1_j_param_0,
	.param .u64 .ptr .align 1 _Z10maxreduce6IiLj1ELb1EEvPT_S1_j_param_1,
	.param .u32 _Z10maxreduce6IiLj1ELb1EEvPT_S1_j_param_2
)
{
	.reg .pred 	%p<4>;
	.reg .b32 	%r<25>;
	.reg .b64 	%rd<9>;

	ld.param.u64 	%rd2, [_Z10maxreduce6IiLj1ELb1EEvPT_S1_j_param_0];
	ld.param.u64 	%rd3, [_Z10maxreduce6IiLj1ELb1EEvPT_S1_j_param_1];
	ld.param.u32 	%r10, [_Z10maxreduce6IiLj1ELb1EEvPT_S1_j_param_2];
	mov.u32 	%r1, %tid.x;
	mov.u32 	%r2, %ctaid.x;
	shl.b32 	%r12, %r2, 1;
	add.s32 	%r23, %r12, %r1;
	setp.ge.u32 	%p1, %r23, %r10;
	mov.b32 	%r24, 0;
	@%p1 bra 	$L__BB129_3;
	mov.u32 	%r14, %nctaid.x;
	shl.b32 	%r4, %r14, 1;
	cvta.to.global.u64 	%rd1, %rd2;
	mov.b32 	%r24, 0;
$L__BB129_2:
	mul.wide.u32 	%rd4, %r23, 4;
	add.s64 	%rd5, %rd1, %rd4;
	ld.global.u32 	%r15, [%rd5];
	add.s32 	%r16, %r15, %r24;
	ld.global.u32 	%r17, [%rd5+4];
	add.s32 	%r24, %r16, %r17;
	add.s32 	%r23, %r23, %r4;
	setp.lt.u32 	%p2, %r23, %r10;
	@%p2 bra 	$L__BB129_2;
$L__BB129_3:
	shl.b32 	%r18, %r1, 2;
	mov.u32 	%r19, __smem;
	add.s32 	%r20, %r19, %r18;
	st.shared.u32 	[%r20], %r24;
	bar.sync 	0;
	setp.ne.s32 	%p3, %r1, 0;
	@%p3 bra 	$L__BB129_5;
	ld.shared.u32 	%r21, [__smem];
	cvta.to.global.u64 	%rd6, %rd3;
	mul.wide.u32 	%rd7, %r2, 4;
	add.s64 	%rd8, %rd6, %rd7;
	st.global.u32 	[%rd8], %r21;
$L__BB129_5:
	ret;

}
	// .globl	_Z10maxreduce6IiLj512ELb0EEvPT_S1_j
.visible .entry _Z10maxreduce6IiLj512ELb0EEvPT_S1_j(
	.param .u64 .ptr .align 1 _Z10maxreduce6IiLj512ELb0EEvPT_S1_j_param_0,
	.param .u64 .ptr .align 1 _Z10maxreduce6IiLj512ELb0EEvPT_S1_j_param_1,
	.param .u32 _Z10maxreduce6IiLj512ELb0EEvPT_S1_j_param_2
)
{
	.reg .pred 	%p<9>;
	.reg .b32 	%r<52>;
	.reg .b64 	%rd<11>;

	ld.param.u64 	%rd3, [_Z10maxreduce6IiLj512ELb0EEvPT_S1_j_param_0];
	ld.param.u64 	%rd2, [_Z10maxreduce6IiLj512ELb0EEvPT_S1_j_param_1];
	ld.param.u32 	%r20, [_Z10maxreduce6IiLj512ELb0EEvPT_S1_j_param_2];
	cvta.to.global.u64 	%rd1, %rd3;
	mov.u32 	%r1, %tid.x;
	mov.u32 	%r2, %ctaid.x;
	shl.b32 	%r22, %r2, 10;
	or.b32  	%r46, %r22, %r1;
	setp.ge.u32 	%p1, %r46, %r20;
	mov.b32 	%r45, 0;
	@%p1 bra 	$L__BB130_5;
	mov.u32 	%r24, %nctaid.x;
	shl.b32 	%r4, %r24, 10;
	mov.b32 	%r45, 0;
$L__BB130_2:
	mul.wide.u32 	%rd4, %r46, 4;
	add.s64 	%rd5, %rd1, %rd4;
	ld.global.u32 	%r25, [%rd5];
	add.s32 	%r45, %r25, %r45;
	add.s32 	%r8, %r46, 512;
	setp.ge.u32 	%p2, %r8, %r20;
	@%p2 bra 	$L__BB130_4;
	mul.wide.u32 	%rd6, %r8, 4;
	add.s64 	%rd7, %rd1, %rd6;
	ld.global.u32 	%r26, [%rd7];
	add.s32 	%r45, %r26, %r45;
$L__BB130_4:
	add.s32 	%r46, %r46, %r4;
	setp.lt.u32 	%p3, %r46, %r20;
	@%p3 bra 	$L__BB130_2;
$L__BB130_5:
	shl.b32 	%r27, %r1, 2;
	mov.u32 	%r28, __smem;
	add.s32 	%r13, %r28, %r27;
	st.shared.u32 	[%r13], %r45;
	bar.sync 	0;
	setp.gt.u32 	%p4, %r1, 255;
	@%p4 bra 	$L__BB130_7;
	ld.shared.u32 	%r29, [%r13+1024];
	add.s32 	%r45, %r29, %r45;
	st.shared.u32 	[%r13], %r45;
$L__BB130_7:
	bar.sync 	0;
	setp.gt.u32 	%p5, %r1, 127;
	@%p5 bra 	$L__BB130_9;
	ld.shared.u32 	%r30, [%r13+512];
	add.s32 	%r45, %r30, %r45;
	st.shared.u32 	[%r13], %r45;
$L__BB130_9:
	bar.sync 	0;
	setp.gt.u32 	%p6, %r1, 63;
	@%p6 bra 	$L__BB130_11;
	ld.shared.u32 	%r31, [%r13+256];
	add.s32 	%r45, %r31, %r45;
	st.shared.u32 	[%r13], %r45;
$L__BB130_11:
	bar.sync 	0;
	setp.gt.u32 	%p7, %r1, 31;
	@%p7 bra 	$L__BB130_14;
	ld.volatile.shared.u32 	%r32, [%r13+128];
	add.s32 	%r33, %r32, %r45;
	st.volatile.shared.u32 	[%r13], %r33;
	ld.volatile.shared.u32 	%r34, [%r13+64];
	add.s32 	%r35, %r34, %r33;
	st.volatile.shared.u32 	[%r13], %r35;
	ld.volatile.shared.u32 	%r36, [%r13+32];
	add.s32 	%r37, %r36, %r35;
	st.volatile.shared.u32 	[%r13], %r37;
	ld.volatile.shared.u32 	%r38, [%r13+16];
	add.s32 	%r39, %r38, %r37;
	st.volatile.shared.u32 	[%r13], %r39;
	ld.volatile.shared.u32 	%r40, [%r13+8];
	add.s32 	%r41, %r40, %r39;
	st.volatile.shared.u32 	[%r13], %r41;
	ld.volatile.shared.u32 	%r42, [%r13+4];
	add.s32 	%r43, %r42, %r41;
	st.volatile.shared.u32 	[%r13], %r43;
	setp.ne.s32 	%p8, %r1, 0;
	@%p8 bra 	$L__BB130_14;
	ld.shared.u32 	%r44, [__smem];
	cvta.to.global.u64 	%rd8, %rd2;
	mul.wide.u32 	%rd9, %r2, 4;
	add.s64 	%rd10, %rd8, %rd9;
	st.global.u32 	[%rd10], %r44;
$L__BB130_14:
	ret;

}
	// .globl	_Z10maxreduce6IiLj256ELb0EEvPT_S1_j
.visible .entry _Z10maxreduce6IiLj256ELb0EEvPT_S1_j(
	.param .u64 .ptr .align 1 _Z10maxreduce6IiLj256ELb0EEvPT_S1_j_param_0,
	.param .u64 .ptr .align 1 _Z10maxreduce6IiLj256ELb0EEvPT_S1_j_param_1,
	.param .u32 _Z10maxreduce6IiLj256ELb0EEvPT_S1_j_param_2
)
{
	.reg .pred 	%p<8>;
	.reg .b32 	%r<48>;
	.reg .b64 	%rd<11>;

	ld.param.u64 	%rd3, [_Z10maxreduce6IiLj256ELb0EEvPT_S1_j_param_0];
	ld.param.u64 	%rd2, [_Z10maxreduce6IiLj256ELb0EEvPT_S1_j_param_1];
	ld.param.u32 	%r18, [_Z10maxreduce6IiLj256ELb0EEvPT_S1_j_param_2];
	cvta.to.global.u64 	%rd1, %rd3;
	mov.u32 	%r1, %tid.x;
	mov.u32 	%r2, %ctaid.x;
	shl.b32 	%r20, %r2, 9;
	add.s32 	%r43, %r20, %r1;
	setp.ge.u32 	%p1, %r43, %r18;
	mov.b32 	%r42, 0;
	@%p1 bra 	$L__BB131_5;
	mov.u32 	%r22, %nctaid.x;
	shl.b32 	%r4, %r22, 9;
	mov.b32 	%r42, 0;
$L__BB131_2:
	mul.wide.u32 	%rd4, %r43, 4;
	add.s64 	%rd5, %rd1, %rd4;
	ld.global.u32 	%r23, [%rd5];
	add.s32 	%r42, %r23, %r42;
	add.s32 	%r8, %r43, 256;
	setp.ge.u32 	%p2, %r8, %r18;
	@%p2 bra 	$L__BB131_4;
	mul.wide.u32 	%rd6, %r8, 4;
	add.s64 	%rd7, %rd1, %rd6;
	ld.global.u32 	%r24, [%rd7];
	add.s32 	%r42, %r24, %r42;
$L__BB131_4:
	add.s32 	%r43, %r43, %r4;
	setp.lt.u32 	%p3, %r43, %r18;
	@%p3 bra 	$L__BB131_2;
$L__BB131_5:
	shl.b32 	%r25, %r1, 2;
	mov.u32 	%r26, __smem;
	add.s32 	%r13, %r26, %r25;
	st.shared.u32 	[%r13], %r42;
	bar.sync 	0;
	setp.gt.u32 	%p4, %r1, 127;
	@%p4 bra 	$L__BB131_7;
	ld.shared.u32 	%r27, [%r13+512];
	add.s32 	%r42, %r27, %r42;
	st.shared.u32 	[%r13], %r42;
$L__BB131_7:
	bar.sync 	0;
	setp.gt.u32 	%p5, %r1, 63;
	@%p5 bra 	$L__BB131_9;
	ld.shared.u32 	%r28, [%r13+256];
	add.s32 	%r42, %r28, %r42;
	st.shared.u32 	[%r13], %r42;
$L__BB131_9:
	bar.sync 	0;
	setp.gt.u32 	%p6, %r1, 31;
	@%p6 bra 	$L__BB131_12;
	ld.volatile.shared.u32 	%r29, [%r13+128];
	add.s32 	%r30, %r29, %r42;
	st.volatile.shared.u32 	[%r13], %r30;
	ld.volatile.shared.u32 	%r31, [%r13+64];
	add.s32 	%r32, %r31, %r30;
	st.volatile.shared.u32 	[%r13], %r32;
	ld.volatile.shared.u32 	%r33, [%r13+32];
	add.s32 	%r34, %r33, %r32;
	st.volatile.shared.u32 	[%r13], %r34;
	ld.volatile.shared.u32 	%r35, [%r13+16];
	add.s32 	%r36, %r35, %r34;
	st.volatile.shared.u32 	[%r13], %r36;
	ld.volatile.shared.u32 	%r37, [%r13+8];
	add.s32 	%r38, %r37, %r36;
	st.volatile.shared.u32 	[%r13], %r38;
	ld.volatile.shared.u32 	%r39, [%r13+4];
	add.s32 	%r40, %r39, %r38;
	st.volatile.shared.u32 	[%r13], %r40;
	setp.ne.s32 	%p7, %r1, 0;
	@%p7 bra 	$L__BB131_12;
	ld.shared.u32 	%r41, [__smem];
	cvta.to.global.u64 	%rd8, %rd2;
	mul.wide.u32 	%rd9, %r2, 4;
	add.s64 	%rd10, %rd8, %rd9;
	st.global.u32 	[%rd10], %r41;
$L__BB131_12:
	ret;

}
	// .globl	_Z10maxreduce6IiLj128ELb0EEvPT_S1_j
.visible .entry _Z10maxreduce6IiLj128ELb0EEvPT_S1_j(
	.param .u64 .ptr .align 1 _Z10maxreduce6IiLj128ELb0EEvPT_S1_j_param_0,
	.param .u64 .ptr .align 1 _Z10maxreduce6IiLj128ELb0EEvPT_S1_j_param_1,
	.param .u32 _Z10maxreduce6IiLj128ELb0EEvPT_S1_j_param_2
)
{
	.reg .pred 	%p<7>;
	.reg .b32 	%r<44>;
	.reg .b64 	%rd<11>;

	ld.param.u64 	%rd3, [_Z10maxreduce6IiLj128ELb0EEvPT_S1_j_param_0];
	ld.param.u64 	%rd2, [_Z10maxreduce6IiLj128ELb0EEvPT_S1_j_param_1];
	ld.param.u32 	%r16, [_Z10maxreduce6IiLj128ELb0EEvPT_S1_j_param_2];
	cvta.to.global.u64 	%rd1, %rd3;
	mov.u32 	%r1, %tid.x;
	mov.u32 	%r2, %ctaid.x;
	shl.b32 	%r18, %r2, 8;
	add.s32 	%r40, %r18, %r1;
	setp.ge.u32 	%p1, %r40, %r16;
	mov.b32 	%r39, 0;
	@%p1 bra 	$L__BB132_5;
	mov.u32 	%r20, %nctaid.x;
	shl.b32 	%r4, %r20, 8;
	mov.b32 	%r39, 0;
$L__BB132_2:
	mul.wide.u32 	%rd4, %r40, 4;
	add.s64 	%rd5, %rd1, %rd4;
	ld.global.u32 	%r21, [%rd5];
	add.s32 	%r39, %r21, %r39;
	add.s32 	%r8, %r40, 128;
	setp.ge.u32 	%p2, %r8, %r16;
	@%p2 bra 	$L__BB132_4;
	mul.wide.u32 	%rd6, %r8, 4;
	add.s64 	%rd7, %rd1, %rd6;
	ld.global.u32 	%r22, [%rd7];
	add.s32 	%r39, %r22, %r39;
$L__BB132_4:
	add.s32 	%r40, %r40, %r4;
	setp.lt.u32 	%p3, %r40, %r16;
	@%p3 bra 	$L__BB132_2;
$L__BB132_5:
	shl.b32 	%r23, %r1, 2;
	mov.u32 	%r24, __smem;
	add.s32 	%r13, %r24, %r23;
	st.shared.u32 	[%r13], %r39;
	bar.sync 	0;
	setp.gt.u32 	%p4, %r1, 63;
	@%p4 bra 	$L__BB132_7;
	ld.shared.u32 	%r25, [%r13+256];
	add.s32 	%r39, %r25, %r39;
	st.shared.u32 	[%r13], %r39;
$L__BB132_7:
	bar.sync 	0;
	setp.gt.u32 	%p5, %r1, 31;
	@%p5 bra 	$L__BB132_10;
	ld.volatile.shared.u32 	%r26, [%r13+128];
	add.s32 	%r27, %r26, %r39;
	st.volatile.shared.u32 	[%r13], %r27;
	ld.volatile.shared.u32 	%r28, [%r13+64];
	add.s32 	%r29, %r28, %r27;
	st.volatile.shared.u32 	[%r13], %r29;
	ld.volatile.shared.u32 	%r30, [%r13+32];
	add.s32 	%r31, %r30, %r29;
	st.volatile.shared.u32 	[%r13], %r31;
	ld.volatile.shared.u32 	%r32, [%r13+16];
	add.s32 	%r33, %r32, %r31;
	st.volatile.shared.u32 	[%r13], %r33;
	ld.volatile.shared.u32 	%r34, [%r13+8];
	add.s32 	%r35, %r34, %r33;
	st.volatile.shared.u32 	[%r13], %r35;
	ld.volatile.shared.u32 	%r36, [%r13+4];
	add.s32 	%r37, %r36, %r35;
	st.volatile.shared.u32 	[%r13], %r37;
	setp.ne.s32 	%p6, %r1, 0;
	@%p6 bra 	$L__BB132_10;
	ld.shared.u32 	%r38, [__smem];
	cvta.to.global.u64 	%rd8, %rd2;
	mul.wide.u32 	%rd9, %r2, 4;
	add.s64 	%rd10, %rd8, %rd9;
	st.global.u32 	[%rd10], %r38;
$L__BB132_10:
	ret;

}
	// .globl	_Z10maxreduce6IiLj64ELb0EEvPT_S1_j
.visible .entry _Z10maxreduce6IiLj64ELb0EEvPT_S1_j(
	.param .u64 .ptr .align 1 _Z10maxreduce6IiLj64ELb0EEvPT_S1_j_param_0,
	.param .u64 .ptr .align 1 _Z10maxreduce6IiLj64ELb0EEvPT_S1_j_param_1,
	.param .u32 _Z10maxreduce6IiLj64ELb0EEvPT_S1_j_param_2
)
{
	.reg .pred 	%p<6>;
	.reg .b32 	%r<40>;
	.reg .b64 	%rd<11>;

	ld.param.u64 	%rd3, [_Z10maxreduce6IiLj64ELb0EEvPT_S1_j_param_0];
	ld.param.u64 	%rd2, [_Z10maxreduce6IiLj64ELb0EEvPT_S1_j_param_1];
	ld.param.u32 	%r14, [_Z10maxreduce6IiLj64ELb0EEvPT_S1_j_param_2];
	cvta.to.global.u64 	%rd1, %rd3;
	mov.u32 	%r1, %tid.x;
	mov.u32 	%r2, %ctaid.x;
	shl.b32 	%r16, %r2, 7;
	add.s32 	%r37, %r16, %r1;
	setp.ge.u32 	%p1, %r37, %r14;
	mov.b32 	%r36, 0;
	@%p1 bra 	$L__BB133_5;
	mov.u32 	%r18, %nctaid.x;
	shl.b32 	%r4, %r18, 7;
	mov.b32 	%r36, 0;
$L__BB133_2:
	mul.wide.u32 	%rd4, %r37, 4;
	add.s64 	%rd5, %rd1, %rd4;
	ld.global.u32 	%r19, [%rd5];
	add.s32 	%r36, %r19, %r36;
	add.s32 	%r8, %r37, 64;
	setp.ge.u32 	%p2, %r8, %r14;
	@%p2 bra 	$L__BB133_4;
	mul.wide.u32 	%rd6, %r8, 4;
	add.s64 	%rd7, %rd1, %rd6;
	ld.global.u32 	%r20, [%rd7];
	add.s32 	%r36, %r20, %r36;
$L__BB133_4:
	add.s32 	%r37, %r37, %r4;
	setp.lt.u32 	%p3, %r37, %r14;
	@%p3 bra 	$L__BB133_2;
$L__BB133_5:
	shl.b32 	%r21, %r1, 2;
	mov.u32 	%r22, __smem;
	add.s32 	%r13, %r22, %r21;
	st.shared.u32 	[%r13], %r36;
	bar.sync 	0;
	setp.gt.u32 	%p4, %r1, 31;
	@%p4 bra 	$L__BB133_8;
	ld.volatile.shared.u32 	%r23, [%r13+128];
	add.s32 	%r24, %r23, %r36;
	st.volatile.shared.u32 	[%r13], %r24;
	ld.volatile.shared.u32 	%r25, [%r13+64];
	add.s32 	%r26, %r25, %r24;
	st.volatile.shared.u32 	[%r13], %r26;
	ld.volatile.shared.u32 	%r27, [%r13+32];
	add.s32 	%r28, %r27, %r26;
	st.volatile.shared.u32 	[%r13], %r28;
	ld.volatile.shared.u32 	%r29, [%r13+16];
	add.s32 	%r30, %r29, %r28;
	st.volatile.shared.u32 	[%r13], %r30;
	ld.volatile.shared.u32 	%r31, [%r13+8];
	add.s32 	%r32, %r31, %r30;
	st.volatile.shared.u32 	[%r13], %r32;
	ld.volatile.shared.u32 	%r33, [%r13+4];
	add.s32 	%r34, %r33, %r32;
	st.volatile.shared.u32 	[%r13], %r34;
	setp.ne.s32 	%p5, %r1, 0;
	@%p5 bra 	$L__BB133_8;
	ld.shared.u32 	%r35, [__smem];
	cvta.to.global.u64 	%rd8, %rd2;
	mul.wide.u32 	%rd9, %r2, 4;
	add.s64 	%rd10, %rd8, %rd9;
	st.global.u32 	[%rd10], %r35;
$L__BB133_8:
	ret;

}
	// .globl	_Z10maxreduce6IiLj32ELb0EEvPT_S1_j
.visible .entry _Z10maxreduce6IiLj32ELb0EEvPT_S1_j(
	.param .u64 .ptr .align 1 _Z10maxreduce6IiLj32ELb0EEvPT_S1_j_param_0,
	.param .u64 .ptr .align 1 _Z10maxreduce6IiLj32ELb0EEvPT_S1_j_param_1,
	.param .u32 _Z10maxreduce6IiLj32ELb0EEvPT_S1_j_param_2
)
{
	.reg .pred 	%p<6>;
	.reg .b32 	%r<38>;
	.reg .b64 	%rd<11>;

	ld.param.u64 	%rd3, [_Z10maxreduce6IiLj32ELb0EEvPT_S1_j_param_0];
	ld.param.u64 	%rd2, [_Z10maxreduce6IiLj32ELb0EEvPT_S1_j_param_1];
	ld.param.u32 	%r14, [_Z10maxreduce6IiLj32ELb0EEvPT_S1_j_param_2];
	cvta.to.global.u64 	%rd1, %rd3;
	mov.u32 	%r1, %tid.x;
	mov.u32 	%r2, %ctaid.x;
	shl.b32 	%r16, %r2, 6;
	add.s32 	%r35, %r16, %r1;
	setp.ge.u32 	%p1, %r35, %r14;
	mov.b32 	%r34, 0;
	@%p1 bra 	$L__BB134_5;
	mov.u32 	%r18, %nctaid.x;
	shl.b32 	%r4, %r18, 6;
	mov.b32 	%r34, 0;
$L__BB134_2:
	mul.wide.u32 	%rd4, %r35, 4;
	add.s64 	%rd5, %rd1, %rd4;
	ld.global.u32 	%r19, [%rd5];
	add.s32 	%r34, %r19, %r34;
	add.s32 	%r8, %r35, 32;
	setp.ge.u32 	%p2, %r8, %r14;
	@%p2 bra 	$L__BB134_4;
	mul.wide.u32 	%rd6, %r8, 4;
	add.s64 	%rd7, %rd1, %rd6;
	ld.global.u32 	%r20, [%rd7];
	add.s32 	%r34, %r20, %r34;
$L__BB134_4:
	add.s32 	%r35, %r35, %r4;
	setp.lt.u32 	%p3, %r35, %r14;
	@%p3 bra 	$L__BB134_2;
$L__BB134_5:
	shl.b32 	%r21, %r1, 2;
	mov.u32 	%r22, __smem;
	add.s32 	%r13, %r22, %r21;
	st.shared.u32 	[%r13], %r34;
	bar.sync 	0;
	setp.gt.u32 	%p4, %r1, 31;
	@%p4 bra 	$L__BB134_8;
	ld.volatile.shared.u32 	%r23, [%r13+64];
	add.s32 	%r24, %r23, %r34;
	st.volatile.shared.u32 	[%r13], %r24;
	ld.volatile.shared.u32 	%r25, [%r13+32];
	add.s32 	%r26, %r25, %r24;
	st.volatile.shared.u32 	[%r13], %r26;
	ld.volatile.shared.u32 	%r27, [%r13+16];
	add.s32 	%r28, %r27, %r26;
	st.volatile.shared.u32 	[%r13], %r28;
	ld.volatile.shared.u32 	%r29, [%r13+8];
	add.s32 	%r30, %r29, %r28;
	st.volatile.shared.u32 	[%r13], %r30;
	ld.volatile.shared.u32 	%r31, [%r13+4];
	add.s32 	%r32, %r31, %r30;
	st.volatile.shared.u32 	[%r13], %r32;
	setp.ne.s32 	%p5, %r1, 0;
	@%p5 bra 	$L__BB134_8;
	ld.shared.u32 	%r33, [__smem];
	cvta.to.global.u64 	%rd8, %rd2;
	mul.wide.u32 	%rd9, %r2, 4;
	add.s64 	%rd10, %rd8, %rd9;
	st.global.u32 	[%rd10], %r33;
$L__BB134_8:
	ret;

}
	// .globl	_Z10maxreduce6IiLj16ELb0EEvPT_S1_j
.visible .entry _Z10maxreduce6IiLj16ELb0EEvPT_S1_j(
	.param .u64 .ptr .align 1 _Z10maxreduce6IiLj16ELb0EEvPT_S1_j_param_0,
	.param .u64 .ptr .align 1 _Z10maxreduce6IiLj16ELb0EEvPT_S1_j_param_1,
	.param .u32 _Z10maxreduce6IiLj16ELb0EEvPT_S1_j_param_2
)
{
	.reg .pred 	%p<6>;
	.reg .b32 	%r<36>;
	.reg .b64 	%rd<11>;

	ld.param.u64 	%rd3, [_Z10maxreduce6IiLj16ELb0EEvPT_S1_j_param_0];
	ld.param.u64 	%rd2, [_Z10maxreduce6IiLj16ELb0EEvPT_S1_j_param_1];
	ld.param.u32 	%r14, [_Z10maxreduce6IiLj16ELb0EEvPT_S1_j_param_2];
	cvta.to.global.u64 	%rd1, %rd3;
	mov.u32 	%r1, %tid.x;
	mov.u32 	%r2, %ctaid.x;
	shl.b32 	%r16, %r2, 5;
	add.s32 	%r33, %r16, %r1;
	setp.ge.u32 	%p1, %r33, %r14;
	mov.b32 	%r32, 0;
	@%p1 bra 	$L__BB135_5;
	mov.u32 	%r18, %nctaid.x;
	shl.b32 	%r4, %r18, 5;
	mov.b32 	%r32, 0;
$L__BB135_2:
	mul.wide.u32 	%rd4, %r33, 4;
	add.s64 	%rd5, %rd1, %rd4;
	ld.global.u32 	%r19, [%rd5];
	add.s32 	%r32, %r19, %r32;
	add.s32 	%r8, %r33, 16;
	setp.ge.u32 	%p2, %r8, %r14;
	@%p2 bra 	$L__BB135_4;
	mul.wide.u32 	%rd6, %r8, 4;
	add.s64 	%rd7, %rd1, %rd6;
	ld.global.u32 	%r20, [%rd7];
	add.s32 	%r32, %r20, %r32;
$L__BB135_4:
	add.s32 	%r33, %r33, %r4;
	setp.lt.u32 	%p3, %r33, %r14;
	@%p3 bra 	$L__BB135_2;
$L__BB135_5:
	shl.b32 	%r21, %r1, 2;
	mov.u32 	%r22, __smem;
	add.s32 	%r13, %r22, %r21;
	st.shared.u32 	[%r13], %r32;
	bar.sync 	0;
	setp.gt.u32 	%p4, %r1, 31;
	@%p4 bra 	$L__BB135_8;
	ld.volatile.shared.u32 	%r23, [%r13+32];
	add.s32 	%r24, %r23, %r32;
	st.volatile.shared.u32 	[%r13], %r24;
	ld.volatile.shared.u32 	%r25, [%r13+16];
	add.s32 	%r26, %r25, %r24;
	st.volatile.shared.u32 	[%r13], %r26;
	ld.volatile.shared.u32 	%r27, [%r13+8];
	add.s32 	%r28, %r27, %r26;
	st.volatile.shared.u32 	[%r13], %r28;
	ld.volatile.shared.u32 	%r29, [%r13+4];
	add.s32 	%r30, %r29, %r28;
	st.volatile.shared.u32 	[%r13], %r30;
	setp.ne.s32 	%p5, %r1, 0;
	@%p5 bra 	$L__BB135_8;
	ld.shared.u32 	%r31, [__smem];
	cvta.to.global.u64 	%rd8, %rd2;
	mul.wide.u32 	%rd9, %r2, 4;
	add.s64 	%rd10, %rd8, %rd9;
	st.global.u32 	[%rd10], %r31;
$L__BB135_8:
	ret;

}
	// .globl	_Z10maxreduce6IiLj8ELb0EEvPT_S1_j
.visible .entry _Z10maxreduce6IiLj8ELb0EEvPT_S1_j(
	.param .u64 .ptr .align 1 _Z10maxreduce6IiLj8ELb0EEvPT_S1_j_param_0,
	.param .u64 .ptr .align 1 _Z10maxreduce6IiLj8ELb0EEvPT_S1_j_param_1,
	.param .u32 _Z10maxreduce6IiLj8ELb0EEvPT_S1_j_param_2
)
{
	.reg .pred 	%p<6>;
	.reg .b32 	%r<34>;
	.reg .b64 	%rd<11>;

	ld.param.u64 	%rd3, [_Z10maxreduce6IiLj8ELb0EEvPT_S1_j_param_0];
	ld.param.u64 	%rd2, [_Z10maxreduce6IiLj8ELb0EEvPT_S1_j_param_1];
	ld.param.u32 	%r14, [_Z10maxreduce6IiLj8ELb0EEvPT_S1_j_param_2];
	cvta.to.global.u64 	%rd1, %rd3;
	mov.u32 	%r1, %tid.x;
	mov.u32 	%r2, %ctaid.x;
	shl.b32 	%r16, %r2, 4;
	add.s32 	%r31, %r16, %r1;
	setp.ge.u32 	%p1, %r31, %r14;
	mov.b32 	%r30, 0;
	@%p1 bra 	$L__BB136_5;
	mov.u32 	%r18, %nctaid.x;
	shl.b32 	%r4, %r18, 4;
	mov.b32 	%r30, 0;
$L__BB136_2:
	mul.wide.u32 	%rd4, %r31, 4;
	add.s64 	%rd5, %rd1, %rd4;
	ld.global.u32 	%r19, [%rd5];
	add.s32 	%r30, %r19, %r30;
	add.s32 	%r8, %r31, 8;
	setp.ge.u32 	%p2, %r8, %r14;
	@%p2 bra 	$L__BB136_4;
	mul.wide.u32 	%rd6, %r8, 4;
	add.s64 	%rd7, %rd1, %rd6;
	ld.global.u32 	%r20, [%rd7];
	add.s32 	%r30, %r20, %r30;
$L__BB136_4:
	add.s32 	%r31, %r31, %r4;
	setp.lt.u32 	%p3, %r31, %r14;
	@%p3 bra 	$L__BB136_2;
$L__BB136_5:
	shl.b32 	%r21, %r1, 2;
	mov.u32 	%r22, __smem;
	add.s32 	%r13, %r22, %r21;
	st.shared.u32 	[%r13], %r30;
	bar.sync 	0;
	setp.gt.u32 	%p4, %r1, 31;
	@%p4 bra 	$L__BB136_8;
	ld.volatile.shared.u32 	%r23, [%r13+16];
	add.s32 	%r24, %r23, %r30;
	st.volatile.shared.u32 	[%r13], %r24;
	ld.volatile.shared.u32 	%r25, [%r13+8];
	add.s32 	%r26, %r25, %r24;
	st.volatile.shared.u32 	[%r13], %r26;
	ld.volatile.shared.u32 	%r27, [%r13+4];
	add.s32 	%r28, %r27, %r26;
	st.volatile.shared.u32 	[%r13], %r28;
	setp.ne.s32 	%p5, %r1, 0;
	@%p5 bra 	$L__BB136_8;
	ld.shared.u32 	%r29, [__smem];
	cvta.to.global.u64 	%rd8, %rd2;
	mul.wide.u32 	%rd9, %r2, 4;
	add.s64 	%rd10, %rd8, %rd9;
	st.global.u32 	[%rd10], %r29;
$L__BB136_8:
	ret;

}
	// .globl	_Z10maxreduce6IiLj4ELb0EEvPT_S1_j
.visible .entry _Z10maxreduce6IiLj4ELb0EEvPT_S1_j(
	.param .u64 .ptr .align 1 _Z10maxreduce6IiLj4ELb0EEvPT_S1_j_param_0,
	.param .u64 .ptr .align 1 _Z10maxreduce6IiLj4ELb0EEvPT_S1_j_param_1,
	.param .u32 _Z10maxreduce6IiLj4ELb0EEvPT_S1_j_param_2
)
{
	.reg .pred 	%p<6>;
	.reg .b32 	%r<32>;
	.reg .b64 	%rd<11>;

	ld.param.u64 	%rd3, [_Z10maxreduce6IiLj4ELb0EEvPT_S1_j_param_0];
	ld.param.u64 	%rd2, [_Z10maxreduce6IiLj4ELb0EEvPT_S1_j_param_1];
	ld.param.u32 	%r14, [_Z10maxreduce6IiLj4ELb0EEvPT_S1_j_param_2];
	cvta.to.global.u64 	%rd1, %rd3;
	mov.u32 	%r1, %tid.x;
	mov.u32 	%r2, %ctaid.x;
	shl.b32 	%r16, %r2, 3;
	add.s32 	%r29, %r16, %r1;
	setp.ge.u32 	%p1, %r29, %r14;
	mov.b32 	%r28, 0;
	@%p1 bra 	$L__BB137_5;
	mov.u32 	%r18, %nctaid.x;
	shl.b32 	%r4, %r18, 3;
	mov.b32 	%r28, 0;
$L__BB137_2:
	mul.wide.u32 	%rd4, %r29, 4;
	add.s64 	%rd5, %rd1, %rd4;
	ld.global.u32 	%r19, [%rd5];
	add.s32 	%r28, %r19, %r28;
	add.s32 	%r8, %r29, 4;
	setp.ge.u32 	%p2, %r8, %r14;
	@%p2 bra 	$L__BB137_4;
	mul.wide.u32 	%rd6, %r8, 4;
	add.s64 	%rd7, %rd1, %rd6;
	ld.global.u32 	%r20, [%rd7];
	add.s32 	%r28, %r20, %r28;
$L__BB137_4:
	add.s32 	%r29, %r29, %r4;
	setp.lt.u32 	%p3, %r29, %r14;
	@%p3 bra 	$L__BB137_2;
$L__BB137_5:
	shl.b32 	%r21, %r1, 2;
	mov.u32 	%r22, __smem;
	add.s32 	%r13, %r22, %r21;
	st.shared.u32 	[%r13], %r28;
	bar.sync 	0;
	setp.gt.u32 	%p4, %r1, 31;
	@%p4 bra 	$L__BB137_8;
	ld.volatile.shared.u32 	%r23, [%r13+8];
	add.s32 	%r24, %r23, %r28;
	st.volatile.shared.u32 	[%r13], %r24;
	ld.volatile.shared.u32 	%r25, [%r13+4];
	add.s32 	%r26, %r25, %r24;
	st.volatile.shared.u32 	[%r13], %r26;
	setp.ne.s32 	%p5, %r1, 0;
	@%p5 bra 	$L__BB137_8;
	ld.shared.u32 	%r27, [__smem];
	cvta.to.global.u64 	%rd8, %rd2;
	mul.wide.u32 	%rd9, %r2, 4;
	add.s64 	%rd10, %rd8, %rd9;
	st.global.u32 	[%rd10], %r27;
$L__BB137_8:
	ret;

}
	// .globl	_Z10maxreduce6IiLj2ELb0EEvPT_S1_j
.visible .entry _Z10maxreduce6IiLj2ELb0EEvPT_S1_j(
	.param .u64 .ptr .align 1 _Z10maxreduce6IiLj2ELb0EEvPT_S1_j_param_0,
	.param .u64 .ptr .align 1 _Z10maxreduce6IiLj2ELb0EEvPT_S1_j_param_1,
	.param .u32 _Z10maxreduce6IiLj2ELb0EEvPT_S1_j_param_2
)
{
	.reg .pred 	%p<6>;
	.reg .b32 	%r<30>;
	.reg .b64 	%rd<11>;

	ld.param.u64 	%rd3, [_Z10maxreduce6IiLj2ELb0EEvPT_S1_j_param_0];
	ld.param.u64 	%rd2, [_Z10maxreduce6IiLj2ELb0EEvPT_S1_j_param_1];
	ld.param.u32 	%r14, [_Z10maxreduce6IiLj2ELb0EEvPT_S1_j_param_2];
	cvta.to.global.u64 	%rd1, %rd3;
	mov.u32 	%r1, %tid.x;
	mov.u32 	%r2, %ctaid.x;
	shl.b32 	%r16, %r2, 2;
	add.s32 	%r27, %r16, %r1;
	setp.ge.u32 	%p1, %r27, %r14;
	mov.b32 	%r26, 0;
	@%p1 bra 	$L__BB138_5;
	mov.u32 	%r18, %nctaid.x;
	shl.b32 	%r4, %r18, 2;
	mov.b32 	%r26, 0;
$L__BB138_2:
	mul.wide.u32 	%rd4, %r27, 4;
	add.s64 	%rd5, %rd1, %rd4;
	ld.global.u32 	%r19, [%rd5];
	add.s32 	%r26, %r19, %r26;
	add.s32 	%r8, %r27, 2;
	setp.ge.u32 	%p2, %r8, %r14;
	@%p2 bra 	$L__BB138_4;
	mul.wide.u32 	%rd6, %r8, 4;
	add.s64 	%rd7, %rd1, %rd6;
	ld.global.u32 	%r20, [%rd7];
	add.s32 	%r26, %r20, %r26;
$L__BB138_4:
	add.s32 	%r27, %r27, %r4;
	setp.lt.u32 	%p3, %r27, %r14;
	@%p3 bra 	$L__BB138_2;
$L__BB138_5:
	shl.b32 	%r21, %r1, 2;
	mov.u32 	%r22, __smem;
	add.s32 	%r13, %r22, %r21;
	st.shared.u32 	[%r13], %r26;
	bar.sync 	0;
	setp.gt.u32 	%p4, %r1, 31;
	@%p4 bra 	$L__BB138_8;
	ld.volatile.shared.u32 	%r23, [%r13+4];
	add.s32 	%r24, %r23, %r26;
	st.volatile.shared.u32 	[%r13], %r24;
	setp.ne.s32 	%p5, %r1, 0;
	@%p5 bra 	$L__BB138_8;
	ld.shared.u32 	%r25, [__smem];
	cvta.to.global.u64 	%rd8, %rd2;
	mul.wide.u32 	%rd9, %r2, 4;
	add.s64 	%rd10, %rd8, %rd9;
	st.global.u32 	[%rd10], %r25;
$L__BB138_8:
	ret;

}
	// .globl	_Z10maxreduce6IiLj1ELb0EEvPT_S1_j
.visible .entry _Z10maxreduce6IiLj1ELb0EEvPT_S1_j(
	.param .u64 .ptr .align 1 _Z10maxreduce6IiLj1ELb0EEvPT_S1_j_param_0,
	.param .u64 .ptr .align 1 _Z10maxreduce6IiLj1ELb0EEvPT_S1_j_param_1,
	.param .u32 _Z10maxreduce6IiLj1ELb0EEvPT_S1_j_param_2
)
{
	.reg .pred 	%p<5>;
	.reg .b32 	%r<28>;
	.reg .b64 	%rd<9>;

	ld.param.u64 	%rd3, [_Z10maxreduce6IiLj1ELb0EEvPT_S1_j_param_0];
	ld.param.u64 	%rd4, [_Z10maxreduce6IiLj1ELb0EEvPT_S1_j_param_1];
	ld.param.u32 	%r12, [_Z10maxreduce6IiLj1ELb0EEvPT_S1_j_param_2];
	mov.u32 	%r1, %tid.x;
	mov.u32 	%r2, %ctaid.x;
	shl.b32 	%r14, %r2, 1;
	add.s32 	%r25, %r14, %r1;
	setp.ge.u32 	%p1, %r25, %r12;
	mov.b32 	%r24, 0;
	@%p1 bra 	$L__BB139_5;
	mov.u32 	%r16, %nctaid.x;
	shl.b32 	%r4, %r16, 1;
	cvta.to.global.u64 	%rd1, %rd3;
	mov.b32 	%r24, 0;
$L__BB139_2:
	mul.wide.u32 	%rd5, %r25, 4;
	add.s64 	%rd2, %rd1, %rd5;
	ld.global.u32 	%r17, [%rd2];
	add.s32 	%r24, %r17, %r24;
	add.s32 	%r18, %r25, 1;
	setp.ge.u32 	%p2, %r18, %r12;
	@%p2 bra 	$L__BB139_4;
	ld.global.u32 	%r19, [%rd2+4];
	add.s32 	%r24, %r19, %r24;
$L__BB139_4:
	add.s32 	%r25, %r25, %r4;
	setp.lt.u32 	%p3, %r25, %r12;
	@%p3 bra 	$L__BB139_2;
$L__BB139_5:
	shl.b32 	%r20, %r1, 2;
	mov.u32 	%r21, __smem;
	add.s32 	%r22, %r21, %r20;
	st.shared.u32 	[%r22], %r24;
	bar.sync 	0;
	setp.ne.s32 	%p4, %r1, 0;
	@%p4 bra 	$L__BB139_7;
	ld.shared.u32 	%r23, [__smem];
	cvta.to.global.u64 	%rd6, %rd4;
	mul.wide.u32 	%rd7, %r2, 4;
	add.s64 	%rd8, %rd6, %rd7;
	st.global.u32 	[%rd8], %r23;
$L__BB139_7:
	ret;

}
	// .globl	_Z10maxreduce6IfLj512ELb1EEvPT_S1_j
.visible .entry _Z10maxreduce6IfLj512ELb1EEvPT_S1_j(
	.param .u64 .ptr .align 1 _Z10maxreduce6IfLj512ELb1EEvPT_S1_j_param_0,
	.param .u64 .ptr .align 1 _Z10maxreduce6IfLj512ELb1EEvPT_S1_j_param_1,
	.param .u32 _Z10maxreduce6IfLj512ELb1EEvPT_S1_j_param_2
)
{
	.reg .pred 	%p<8>;
	.reg .b32 	%r<15>;
	.reg .b32 	%f<36>;
	.reg .b64 	%rd<11>;

	ld.param.u64 	%rd2, [_Z10maxreduce6IfLj512ELb1EEvPT_S1_j_param_0];
	ld.param.u64 	%rd3, [_Z10maxreduce6IfLj512ELb1EEvPT_S1_j_param_1];
	ld.param.u32 	%r8, [_Z10maxreduce6IfLj512ELb1EEvPT_S1_j_param_2];
	mov.u32 	%r1, %tid.x;
	mov.u32 	%r2, %ctaid.x;
	shl.b32 	%r9, %r2, 10;
	or.b32  	%r14, %r9, %r1;
	setp.ge.u32 	%p1, %r14, %r8;
	mov.f32 	%f32, 0f00000000;
	@%p1 bra 	$L__BB140_3;
	cvta.to.global.u64 	%rd1, %rd2;
	mov.u32 	%r10, %nctaid.x;
	shl.b32 	%r4, %r10, 10;
	mov.f32 	%f32, 0f00000000;
$L__BB140_2:
	mul.wide.u32 	%rd4, %r14, 4;
	add.s64 	%rd5, %rd1, %rd4;
	ld.global.f32 	%f12, [%rd5];
	add.f32 	%f13, %f32, %f12;
	add.s32 	%r11, %r14, 512;
	mul.wide.u32 	%rd6, %r11, 4;
	add.s64 	%rd7, %rd1, %rd6;
	ld.global.f32 	%f14, [%rd7];
	add.f32 	%f32, %f13, %f14;
	add.s32 	%r14, %r14, %r4;
	setp.lt.u32 	%p2, %r14, %r8;
	@%p2 bra 	$L__BB140_2;
$L__BB140_3:
	shl.b32 	%r12, %r1, 2;
	mov.u32 	%r13, __smem;
	add.s32 	%r7, %r13, %r12;
	st.shared.f32 	[%r7], %f32;
	bar.sync 	0;
	setp.gt.u32 	%p3, %r1, 255;
	@%p3 bra 	$L__BB140_5;
	ld.shared.f32 	%f15, [%r7+1024];
	add.f32 	%f32, %f32, %f15;
	st.shared.f32 	[%r7], %f32;
$L__BB140_5:
	bar.sync 	0;
	setp.gt.u32 	%p4, %r1, 127;
	@%p4 bra 	$L__BB140_7;
	ld.shared.f32 	%f16, [%r7+512];
	add.f32 	%f32, %f32, %f16;
	st.shared.f32 	[%r7], %f32;
$L__BB140_7:
	bar.sync 	0;
	setp.gt.u32 	%p5, %r1, 63;
	@%p5 bra 	$L__BB140_9;
	ld.shared.f32 	%f17, [%r7+256];
	add.f32 	%f32, %f32, %f17;
	st.shared.f32 	[%r7], %f32;
$L__BB140_9:
	bar.sync 	0;
	setp.gt.u32 	%p6, %r1, 31;
	@%p6 bra 	$L__BB140_12;
	ld.volatile.shared.f32 	%f18, [%r7+128];
	add.f32 	%f19, %f32, %f18;
	st.volatile.shared.f32 	[%r7], %f19;
	ld.volatile.shared.f32 	%f20, [%r7+64];
	add.f32 	%f21, %f19, %f20;
	st.volatile.shared.f32 	[%r7], %f21;
	ld.volatile.shared.f32 	%f22, [%r7+32];
	add.f32 	%f23, %f21, %f22;
	st.volatile.shared.f32 	[%r7], %f23;
	ld.volatile.shared.f32 	%f24, [%r7+16];
	add.f32 	%f25, %f23, %f24;
	st.volatile.shared.f32 	[%r7], %f25;
	ld.volatile.shared.f32 	%f26, [%r7+8];
	add.f32 	%f27, %f25, %f26;
	st.volatile.shared.f32 	[%r7], %f27;
	ld.volatile.shared.f32 	%f28, [%r7+4];
	add.f32 	%f29, %f27, %f28;
	st.volatile.shared.f32 	[%r7], %f29;
	setp.ne.s32 	%p7, %r1, 0;
	@%p7 bra 	$L__BB140_12;
	ld.shared.f32 	%f30, [__smem];
	cvta.to.global.u64 	%rd8, %rd3;
	mul.wide.u32 	%rd9, %r2, 4;
	add.s64 	%rd10, %rd8, %rd9;
	st.global.f32 	[%rd10], %f30;
$L__BB140_12:
	ret;

}
	// .globl	_Z10maxreduce6IfLj256ELb1EEvPT_S1_j
.visible .entry _Z10maxreduce6IfLj256ELb1EEvPT_S1_j(
	.param .u64 .ptr .align 1 _Z10maxreduce6IfLj256ELb1EEvPT_S1_j_param_0,
	.param .u64 .ptr .align 1 _Z10maxreduce6IfLj256ELb1EEvPT_S1_j_param_1,
	.param .u32 _Z10maxreduce6IfLj256ELb1EEvPT_S1_j_param_2
)
{
	.reg .pred 	%p<7>;
	.reg .b32 	%r<15>;
	.reg .b32 	%f<32>;
	.reg .b64 	%rd<11>;

	ld.param.u64 	%rd2, [_Z10maxreduce6IfLj256ELb1EEvPT_S1_j_param_0];
	ld.param.u64 	%rd3, [_Z10maxreduce6IfLj256ELb1EEvPT_S1_j_param_1];
	ld.param.u32 	%r8, [_Z10maxreduce6IfLj256ELb1EEvPT_S1_j_param_2];
	mov.u32 	%r1, %tid.x;
	mov.u32 	%r2, %ctaid.x;
	shl.b32 	%r9, %r2, 9;
	add.s32 	%r14, %r9, %r1;
	setp.ge.u32 	%p1, %r14, %r8;
	mov.f32 	%f29, 0f00000000;
	@%p1 bra 	$L__BB141_3;
	cvta.to.global.u64 	%rd1, %rd2;
	mov.u32 	%r10, %nctaid.x;
	shl.b32 	%r4, %r10, 9;
	mov.f32 	%f29, 0f00000000;
$L__BB141_2:
	mul.wide.u32 	%rd4, %r14, 4;
	add.s64 	%rd5, %rd1, %rd4;
	ld.global.f32 	%f10, [%rd5];
	add.f32 	%f11, %f29, %f10;
	add.s32 	%r11, %r14, 256;
	mul.wide.u32 	%rd6, %r11, 4;
	add.s64 	%rd7, %rd1, %rd6;
	ld.global.f32 	%f12, [%rd7];
	add.f32 	%f29, %f11, %f12;
	add.s32 	%r14, %r14, %r4;
	setp.lt.u32 	%p2, %r14, %r8;
	@%p2 bra 	$L__BB141_2;
$L__BB141_3:
	shl.b32 	%r12, %r1, 2;
	mov.u32 	%r13, __smem;
	add.s32 	%r7, %r13, %r12;
	st.shared.f32 	[%r7], %f29;
	bar.sync 	0;
	setp.gt.u32 	%p3, %r1, 127;
	@%p3 bra 	$L__BB141_5;
	ld.shared.f32 	%f13, [%r7+512];
	add.f32 	%f29, %f29, %f13;
	st.shared.f32 	[%r7], %f29;
$L__BB141_5:
	bar.sync 	0;
	setp.gt.u32 	%p4, %r1, 63;
	@%p4 bra 	$L__BB141_7;
	ld.shared.f32 	%f14, [%r7+256];
	add.f32 	%f29, %f29, %f14;
	st.shared.f32 	[%r7], %f29;
$L__BB141_7:
	bar.sync 	0;
	setp.gt.u32 	%p5, %r1, 31;
	@%p5 bra 	$L__BB141_10;
	ld.volatile.shared.f32 	%f15, [%r7+128];
	add.f32 	%f16, %f29, %f15;
	st.volatile.shared.f32 	[%r7], %f16;
	ld.volatile.shared.f32 	%f17, [%r7+64];
	add.f32 	%f18, %f16, %f17;
	st.volatile.shared.f32 	[%r7], %f18;
	ld.volatile.shared.f32 	%f19, [%r7+32];
	add.f32 	%f20, %f18, %f19;
	st.volatile.shared.f32 	[%r7], %f20;
	ld.volatile.shared.f32 	%f21, [%r7+16];
	add.f32 	%f22, %f20, %f21;
	st.volatile.shared.f32 	[%r7], %f22;
	ld.volatile.shared.f32 	%f23, [%r7+8];
	add.f32 	%f24, %f22, %f23;
	st.volatile.shared.f32 	[%r7], %f24;
	ld.volatile.shared.f32 	%f25, [%r7+4];
	add.f32 	%f26, %f24, %f25;
	st.volatile.shared.f32 	[%r7], %f26;
	setp.ne.s32 	%p6, %r1, 0;
	@%p6 bra 	$L__BB141_10;
	ld.shared.f32 	%f27, [__smem];
	cvta.to.global.u64 	%rd8, %rd3;
	mul.wide.u32 	%rd9, %r2, 4;
	add.s64 	%rd10, %rd8, %rd9;
	st.global.f32 	[%rd10], %f27;
$L__BB141_10:
	ret;

}
	// .globl	_Z10maxreduce6IfLj128ELb1EEvPT_S1_j
.visible .entry _Z10maxreduce6IfLj128ELb1EEvPT_S1_j(
	.param .u64 .ptr .align 1 _Z10maxreduce6IfLj128ELb1EEvPT_S1_j_param_0,
	.param .u64 .ptr .align 1 _Z10maxreduce6IfLj128ELb1EEvPT_S1_j_param_1,
	.param .u32 _Z10maxreduce6IfLj128ELb1EEvPT_S1_j_param_2
)
{
	.reg .pred 	%p<6>;
	.reg .b32 	%r<15>;
	.reg .b32 	%f<28>;
	.reg .b64 	%rd<11>;

	ld.param.u64 	%rd2, [_Z10maxreduce6IfLj128ELb1EEvPT_S1_j_param_0];
	ld.param.u64 	%rd3, [_Z10maxreduce6IfLj128ELb1EEvPT_S1_j_param_1];
	ld.param.u32 	%r8, [_Z10maxreduce6IfLj128ELb1EEvPT_S1_j_param_2];
	mov.u32 	%r1, %tid.x;
	mov.u32 	%r2, %ctaid.x;
	shl.b32 	%r9, %r2, 8;
	add.s32 	%r14, %r9, %r1;
	setp.ge.u32 	%p1, %r14, %r8;
	mov.f32 	%f26, 0f00000000;
	@%p1 bra 	$L__BB142_3;
	cvta.to.global.u64 	%rd1, %rd2;
	mov.u32 	%r10, %nctaid.x;
	shl.b32 	%r4, %r10, 8;
	mov.f32 	%f26, 0f00000000;
$L__BB142_2:
	mul.wide.u32 	%rd4, %r14, 4;
	add.s64 	%rd5, %rd1, %rd4;
	ld.global.f32 	%f8, [%rd5];
	add.f32 	%f9, %f26, %f8;
	add.s32 	%r11, %r14, 128;
	mul.wide.u32 	%rd6, %r11, 4;
	add.s64 	%rd7, %rd1, %rd6;
	ld.global.f32 	%f10, [%rd7];
	add.f32 	%f26, %f9, %f10;
	add.s32 	%r14, %r14, %r4;
	setp.lt.u32 	%p2, %r14, %r8;
	@%p2 bra 	$L__BB142_2;
$L__BB142_3:
	shl.b32 	%r12, %r1, 2;
	mov.u32 	%r13, __smem;
	add.s32 	%r7, %r13, %r12;
	st.shared.f32 	[%r7], %f26;
	bar.sync 	0;
	setp.gt.u32 	%p3, %r1, 63;
	@%p3 bra 	$L__BB142_5;
	ld.shared.f32 	%f11, [%r7+256];
	add.f32 	%f26, %f26, %f11;
	st.shared.f32 	[%r7], %f26;
$L__BB142_5:
	bar.sync 	0;
	setp.gt.u32 	%p4, %r1, 31;
	@%p4 bra 	$L__BB142_8;
	ld.volatile.shared.f32 	%f12, [%r7+128];
	add.f32 	%f13, %f26, %f12;
	st.volatile.shared.f32 	[%r7], %f13;
	ld.volatile.shared.f32 	%f14, [%r7+64];
	add.f32 	%f15, %f13, %f14;
	st.volatile.shared.f32 	[%r7], %f15;
	ld.volatile.shared.f32 	%f16, [%r7+32];
	add.f32 	%f17, %f15, %f16;
	st.volatile.shared.f32 	[%r7], %f17;
	ld.volatile.shared.f32 	%f18, [%r7+16];
	add.f32 	%f19, %f17, %f18;
	st.volatile.shared.f32 	[%r7], %f19;
	ld.volatile.shared.f32 	%f20, [%r7+8];
	add.f32 	%f21, %f19, %f20;
	st.volatile.shared.f32 	[%r7], %f21;
	ld.volatile.shared.f32 	%f22, [%r7+4];
	add.f32 	%f23, %f21, %f22;
	st.volatile.shared.f32 	[%r7], %f23;
	setp.ne.s32 	%p5, %r1, 0;
	@%p5 bra 	$L__BB142_8;
	ld.shared.f32 	%f24, [__smem];
	cvta.to.global.u64 	%rd8, %rd3;
	mul.wide.u32 	%rd9, %r2, 4;
	add.s64 	%rd10, %rd8, %rd9;
	st.global.f32 	[%rd10], %f24;
$L__BB142_8:
	ret;

}
	// .globl	_Z10maxreduce6IfLj64ELb1EEvPT_S1_j
.visible .entry _Z10maxreduce6IfLj64ELb1EEvPT_S1_j(
	.param .u64 .ptr .align 1 _Z10maxreduce6IfLj64ELb1EEvPT_S1_j_param_0,
	.param .u64 .ptr .align 1 _Z10maxreduce6IfLj64ELb1EEvPT_S1_j_param_1,
	.param .u32 _Z10maxreduce6IfLj64ELb1EEvPT_S1_j_param_2
)
{
	.reg .pred 	%p<5>;
	.reg .b32 	%r<15>;
	.reg .b32 	%f<24>;
	.reg .b64 	%rd<11>;

	ld.param.u64 	%rd2, [_Z10maxreduce6IfLj64ELb1EEvPT_S1_j_param_0];
	ld.param.u64 	%rd3, [_Z10maxreduce6IfLj64ELb1EEvPT_S1_j_param_1];
	ld.param.u32 	%r8, [_Z10maxreduce6IfLj64ELb1EEvPT_S1_j_param_2];
	mov.u32 	%r1, %tid.x;
	mov.u32 	%r2, %ctaid.x;
	shl.b32 	%r9, %r2, 7;
	add.s32 	%r14, %r9, %r1;
	setp.ge.u32 	%p1, %r14, %r8;
	mov.f32 	%f23, 0f00000000;
	@%p1 bra 	$L__BB143_3;
	cvta.to.global.u64 	%rd1, %rd2;
	mov.u32 	%r10, %nctaid.x;
	shl.b32 	%r4, %r10, 7;
	mov.f32 	%f23, 0f00000000;
$L__BB143_2:
	mul.wide.u32 	%rd4, %r14, 4;
	add.s64 	%rd5, %rd1, %rd4;
	ld.global.f32 	%f6, [%rd5];
	add.f32 	%f7, %f23, %f6;
	add.s32 	%r11, %r14, 64;
	mul.wide.u32 	%rd6, %r11, 4;
	add.s64 	%rd7, %rd1, %rd6;
	ld.global.f32 	%f8, [%rd7];
	add.f32 	%f23, %f7, %f8;
	add.s32 	%r14, %r14, %r4;
	setp.lt.u32 	%p2, %r14, %r8;
	@%p2 bra 	$L__BB143_2;
$L__BB143_3:
	shl.b32 	%r12, %r1, 2;
	mov.u32 	%r13, __smem;
	add.s32 	%r7, %r13, %r12;
	st.shared.f32 	[%r7], %f23;
	bar.sync 	0;
	setp.gt.u32 	%p3, %r1, 31;
	@%p3 bra 	$L__BB143_6;
	ld.volatile.shared.f32 	%f9, [%r7+128];
	add.f32 	%f10, %f23, %f9;
	st.volatile.shared.f32 	[%r7], %f10;
	ld.volatile.shared.f32 	%f11, [%r7+64];
	add.f32 	%f12, %f10, %f11;
	st.volatile.shared.f32 	[%r7], %f12;
	ld.volatile.shared.f32 	%f13, [%r7+32];
	add.f32 	%f14, %f12, %f13;
	st.volatile.shared.f32 	[%r7], %f14;
	ld.volatile.shared.f32 	%f15, [%r7+16];
	add.f32 	%f16, %f14, %f15;
	st.volatile.shared.f32 	[%r7], %f16;
	ld.volatile.shared.f32 	%f17, [%r7+8];
	add.f32 	%f18, %f16, %f17;
	st.volatile.shared.f32 	[%r7], %f18;
	ld.volatile.shared.f32 	%f19, [%r7+4];
	add.f32 	%f20, %f18, %f19;
	st.volatile.shared.f32 	[%r7], %f20;
	setp.ne.s32 	%p4, %r1, 0;
	@%p4 bra 	$L__BB143_6;
	ld.shared.f32 	%f21, [__smem];
	cvta.to.global.u64 	%rd8, %rd3;
	mul.wide.u32 	%rd9, %r2, 4;
	add.s64 	%rd10, %rd8, %rd9;
	st.global.f32 	[%rd10], %f21;
$L__BB143_6:
	ret;

}
	// .globl	_Z10maxreduce6IfLj32ELb1EEvPT_S1_j
.visible .entry _Z10maxreduce6IfLj32ELb1EEvPT_S1_j(
	.param .u64 .ptr .align 1 _Z10maxreduce6IfLj32ELb1EEvPT_S1_j_param_0,
	.param .u64 .ptr .align 1 _Z10maxreduce6IfLj32ELb1EEvPT_S1_j_param_1,
	.param .u32 _Z10maxreduce6IfLj32ELb1EEvPT_S1_j_param_2
)
{
	.reg .pred 	%p<5>;
	.reg .b32 	%r<15>;
	.reg .b32 	%f<22>;
	.reg .b64 	%rd<11>;

	ld.param.u64 	%rd2, [_Z10maxreduce6IfLj32ELb1EEvPT_S1_j_param_0];
	ld.param.u64 	%rd3, [_Z10maxreduce6IfLj32ELb1EEvPT_S1_j_param_1];
	ld.param.u32 	%r8, [_Z10maxreduce6IfLj32ELb1EEvPT_S1_j_param_2];
	mov.u32 	%r1, %tid.x;
	mov.u32 	%r2, %ctaid.x;
	shl.b32 	%r9, %r2, 6;
	add.s32 	%r14, %r9, %r1;
	setp.ge.u32 	%p1, %r14, %r8;
	mov.f32 	%f21, 0f00000000;
	@%p1 bra 	$L__BB144_3;
	cvta.to.global.u64 	%rd1, %rd2;
	mov.u32 	%r10, %nctaid.x;
	shl.b32 	%r4, %r10, 6;
	mov.f32 	%f21, 0f00000000;
$L__BB144_2:
	mul.wide.u32 	%rd4, %r14, 4;
	add.s64 	%rd5, %rd1, %rd4;
	ld.global.f32 	%f6, [%rd5];
	add.f32 	%f7, %f21, %f6;
	add.s32 	%r11, %r14, 32;
	mul.wide.u32 	%rd6, %r11, 4;
	add.s64 	%rd7, %rd1, %rd6;
	ld.global.f32 	%f8, [%rd7];
	add.f32 	%f21, %f7, %f8;
	add.s32 	%r14, %r14, %r4;
	setp.lt.u32 	%p2, %r14, %r8;
	@%p2 bra 	$L__BB144_2;
$L__BB144_3:
	shl.b32 	%r12, %r1, 2;
	mov.u32 	%r13, __smem;
	add.s32 	%r7, %r13, %r12;
	st.shared.f32 	[%r7], %f21;
	bar.sync 	0;
	setp.gt.u32 	%p3, %r1, 31;
	@%p3 bra 	$L__BB144_6;
	ld.volatile.shared.f32 	%f9, [%r7+64];
	add.f32 	%f10, %f21, %f9;
	st.volatile.shared.f32 	[%r7], %f10;
	ld.volatile.shared.f32 	%f11, [%r7+32];
	add.f32 	%f12, %f10, %f11;
	st.volatile.shared.f32 	[%r7], %f12;
	ld.volatile.shared.f32 	%f13, [%r7+16];
	add.f32 	%f14, %f12, %f13;
	st.volatile.shared.f32 	[%r7], %f14;
	ld.volatile.shared.f32 	%f15, [%r7+8];
	add.f32 	%f16, %f14, %f15;
	st.volatile.shared.f32 	[%r7], %f16;
	ld.volatile.shared.f32 	%f17, [%r7+4];
	add.f32 	%f18, %f16, %f17;
	st.volatile.shared.f32 	[%r7], %f18;
	setp.ne.s32 	%p4, %r1, 0;
	@%p4 bra 	$L__BB144_6;
	ld.shared.f32 	%f19, [__smem];
	cvta.to.global.u64 	%rd8, %rd3;
	mul.wide.u32 	%rd9, %r2, 4;
	add.s64 	%rd10, %rd8, %rd9;
	st.global.f32 	[%rd10], %f19;
$L__BB144_6:
	ret;

}
	// .globl	_Z10maxreduce6IfLj16ELb1EEvPT_S1_j
.visible .entry _Z10maxreduce6IfLj16ELb1EEvPT_S1_j(
	.param .u64 .ptr .align 1 _Z10maxreduce6IfLj16ELb1EEvPT_S1_j_param_0,
	.param .u64 .ptr .align 1 _Z10maxreduce6IfLj16ELb1EEvPT_S1_j_param_1,
	.param .u32 _Z10maxreduce6IfLj16ELb1EEvPT_S1_j_param_2
)
{
	.reg .pred 	%p<5>;
	.reg .b32 	%r<15>;
	.reg .b32 	%f<20>;
	.reg .b64 	%rd<11>;

	ld.param.u64 	%rd2, [_Z10maxreduce6IfLj16ELb1EEvPT_S1_j_param_0];
	ld.param.u64 	%rd3, [_Z10maxreduce6IfLj16ELb1EEvPT_S1_j_param_1];
	ld.param.u32 	%r8, [_Z10maxreduce6IfLj16ELb1EEvPT_S1_j_param_2];
	mov.u32 	%r1, %tid.x;
	mov.u32 	%r2, %ctaid.x;
	shl.b32 	%r9, %r2, 5;
	add.s32 	%r14, %r9, %r1;
	setp.ge.u32 	%p1, %r14, %r8;
	mov.f32 	%f19, 0f00000000;
	@%p1 bra 	$L__BB145_3;
	cvta.to.global.u64 	%rd1, %rd2;
	mov.u32 	%r10, %nctaid.x;
	shl.b32 	%r4, %r10, 5;
	mov.f32 	%f19, 0f00000000;
$L__BB145_2:
	mul.wide.u32 	%rd4, %r14, 4;
	add.s64 	%rd5, %rd1, %rd4;
	ld.global.f32 	%f6, [%rd5];
	add.f32 	%f7, %f19, %f6;
	add.s32 	%r11, %r14, 16;
	mul.wide.u32 	%rd6, %r11, 4;
	add.s64 	%rd7, %rd1, %rd6;
	ld.global.f32 	%f8, [%rd7];
	add.f32 	%f19, %f7, %f8;
	add.s32 	%r14, %r14, %r4;
	setp.lt.u32 	%p2, %r14, %r8;
	@%p2 bra 	$L__BB145_2;
$L__BB145_3:
	shl.b32 	%r12, %r1, 2;
	mov.u32 	%r13, __smem;
	add.s32 	%r7, %r13, %r12;
	st.shared.f32 	[%r7], %f19;
	bar.sync 	0;
	setp.gt.u32 	%p3, %r1, 31;
	@%p3 bra 	$L__BB145_6;
	ld.volatile.shared.f32 	%f9, [%r7+32];
	add.f32 	%f10, %f19, %f9;
	st.volatile.shared.f32 	[%r7], %f10;
	ld.volatile.shared.f32 	%f11, [%r7+16];
	add.f32 	%f12, %f10, %f11;
	st.volatile.shared.f32 	[%r7], %f12;
	ld.volatile.shared.f32 	%f13, [%r7+8];
	add.f32 	%f14, %f12, %f13;
	st.volatile.shared.f32 	[%r7], %f14;
	ld.volatile.shared.f32 	%f15, [%r7+4];
	add.f32 	%f16, %f14, %f15;
	st.volatile.shared.f32 	[%r7], %f16;
	setp.ne.s32 	%p4, %r1, 0;
	@%p4 bra 	$L__BB145_6;
	ld.shared.f32 	%f17, [__smem];
	cvta.to.global.u64 	%rd8, %rd3;
	mul.wide.u32 	%rd9, %r2, 4;
	add.s64 	%rd10, %rd8, %rd9;
	st.global.f32 	[%rd10], %f17;
$L__BB145_6:
	ret;

}
	// .globl	_Z10maxreduce6IfLj8ELb1EEvPT_S1_j
.visible .entry _Z10maxreduce6IfLj8ELb1EEvPT_S1_j(
	.param .u64 .ptr .align 1 _Z10maxreduce6IfLj8ELb1EEvPT_S1_j_param_0,
	.param .u64 .ptr .align 1 _Z10maxreduce6IfLj8ELb1EEvPT_S1_j_param_1,
	.param .u32 _Z10maxreduce6IfLj8ELb1EEvPT_S1_j_param_2
)
{
	.reg .pred 	%p<5>;
	.reg .b32 	%r<15>;
	.reg .b32 	%f<18>;
	.reg .b64 	%rd<11>;

	ld.param.u64 	%rd2, [_Z10maxreduce6IfLj8ELb1EEvPT_S1_j_param_0];
	ld.param.u64 	%rd3, [_Z10maxreduce6IfLj8ELb1EEvPT_S1_j_param_1];
	ld.param.u32 	%r8, [_Z10maxreduce6IfLj8ELb1EEvPT_S1_j_param_2];
	mov.u32 	%r1, %tid.x;
	mov.u32 	%r2, %ctaid.x;
	shl.b32 	%r9, %r2, 4;
	add.s32 	%r14, %r9, %r1;
	setp.ge.u32 	%p1, %r14, %r8;
	mov.f32 	%f17, 0f00000000;
	@%p1 bra 	$L__BB146_3;
	cvta.to.global.u64 	%rd1, %rd2;
	mov.u32 	%r10, %nctaid.x;
	shl.b32 	%r4, %r10, 4;
	mov.f32 	%f17, 0f00000000;
$L__BB146_2:
	mul.wide.u32 	%rd4, %r14, 4;
	add.s64 	%rd5, %rd1, %rd4;
	ld.global.f32 	%f6, [%rd5];
	add.f32 	%f7, %f17, %f6;
	add.s32 	%r11, %r14, 8;
	mul.wide.u32 	%rd6, %r11, 4;
	add.s64 	%rd7, %rd1, %rd6;
	ld.global.f32 	%f8, [%rd7];
	add.f32 	%f17, %f7, %f8;
	add.s32 	%r14, %r14, %r4;
	setp.lt.u32 	%p2, %r14, %r8;
	@%p2 bra 	$L__BB146_2;
$L__BB146_3:
	shl.b32 	%r12, %r1, 2;
	mov.u32 	%r13, __smem;
	add.s32 	%r7, %r13, %r12;
	st.shared.f32 	[%r7], %f17;
	bar.sync 	0;
	setp.gt.u32 	%p3, %r1, 31;
	@%p3 bra 	$L__BB146_6;
	ld.volatile.shared.f32 	%f9, [%r7+16];
	add.f32 	%f10, %f17, %f9;
	st.volatile.shared.f32 	[%r7], %f10;
	ld.volatile.shared.f32 	%f11, [%r7+8];
	add.f32 	%f12, %f10, %f11;
	st.volatile.shared.f32 	[%r7], %f12;
	ld.volatile.shared.f32 	%f13, [%r7+4];
	add.f32 	%f14, %f12, %f13;
	st.volatile.shared.f32 	[%r7], %f14;
	setp.ne.s32 	%p4, %r1, 0;
	@%p4 bra 	$L__BB146_6;
	ld.shared.f32 	%f15, [__smem];
	cvta.to.global.u64 	%rd8, %rd3;
	mul.wide.u32 	%rd9, %r2, 4;
	add.s64 	%rd10, %rd8, %rd9;
	st.global.f32 	[%rd10], %f15;
$L__BB146_6:
	ret;

}
	// .globl	_Z10maxreduce6IfLj4ELb1EEvPT_S1_j
.visible .entry _Z10maxreduce6IfLj4ELb1EEvPT_S1_j(
	.param .u64 .ptr .align 1 _Z10maxreduce6IfLj4ELb1EEvPT_S1_j_param_0,
	.param .u64 .ptr .align 1 _Z10maxreduce6IfLj4ELb1EEvPT_S1_j_param_1,
	.param .u32 _Z10maxreduce6IfLj4ELb1EEvPT_S1_j_param_2
)
{
	.reg .pred 	%p<5>;
	.reg .b32 	%r<15>;
	.reg .b32 	%f<16>;
	.reg .b64 	%rd<11>;

	ld.param.u64 	%rd2, [_Z10maxreduce6IfLj4ELb1EEvPT_S1_j_param_0];
	ld.param.u64 	%rd3, [_Z10maxreduce6IfLj4ELb1EEvPT_S1_j_param_1];
	ld.param.u32 	%r8, [_Z10maxreduce6IfLj4ELb1EEvPT_S1_j_param_2];
	mov.u32 	%r1, %tid.x;
	mov.u32 	%r2, %ctaid.x;
	shl.b32 	%r9, %r2, 3;
	add.s32 	%r14, %r9, %r1;
	setp.ge.u32 	%p1, %r14, %r8;
	mov.f32 	%f15, 0f00000000;
	@%p1 bra 	$L__BB147_3;
	cvta.to.global.u64 	%rd1, %rd2;
	mov.u32 	%r10, %nctaid.x;
	shl.b32 	%r4, %r10, 3;
	mov.f32 	%f15, 0f00000000;
$L__BB147_2:
	mul.wide.u32 	%rd4, %r14, 4;
	add.s64 	%rd5, %rd1, %rd4;
	ld.global.f32 	%f6, [%rd5];
	add.f32 	%f7, %f15, %f6;
	add.s32 	%r11, %r14, 4;
	mul.wide.u32 	%rd6, %r11, 4;
	add.s64 	%rd7, %rd1, %rd6;
	ld.global.f32 	%f8, [%rd7];
	add.f32 	%f15, %f7, %f8;
	add.s32 	%r14, %r14, %r4;
	setp.lt.u32 	%p2, %r14, %r8;
	@%p2 bra 	$L__BB147_2;
$L__BB147_3:
	shl.b32 	%r12, %r1, 2;
	mov.u32 	%r13, __smem;
	add.s32 	%r7, %r13, %r12;
	st.shared.f32 	[%r7], %f15;
	bar.sync 	0;
	setp.gt.u32 	%p3, %r1, 31;
	@%p3 bra 	$L__BB147_6;
	ld.volatile.shared.f32 	%f9, [%r7+8];
	add.f32 	%f10, %f15, %f9;
	st.volatile.shared.f32 	[%r7], %f10;
	ld.volatile.shared.f32 	%f11, [%r7+4];
	add.f32 	%f12, %f10, %f11;
	st.volatile.shared.f32 	[%r7], %f12;
	setp.ne.s32 	%p4, %r1, 0;
	@%p4 bra 	$L__BB147_6;
	ld.shared.f32 	%f13, [__smem];
	cvta.to.global.u64 	%rd8, %rd3;
	mul.wide.u32 	%rd9, %r2, 4;
	add.s64 	%rd10, %rd8, %rd9;
	st.global.f32 	[%rd10], %f13;
$L__BB147_6:
	ret;

}
	// .globl	_Z10maxreduce6IfLj2ELb1EEvPT_S1_j
.visible .entry _Z10maxreduce6IfLj2ELb1EEvPT_S1_j(
	.param .u64 .ptr .align 1 _Z10maxreduce6IfLj2ELb1EEvPT_S1_j_param_0,
	.param .u64 .ptr .align 1 _Z10maxreduce6IfLj2ELb1EEvPT_S1_j_param_1,
	.param .u32 _Z10maxreduce6IfLj2ELb1EEvPT_S1_j_param_2
)
{
	.reg .pred 	%p<5>;
	.reg .b32 	%r<15>;
	.reg .b32 	%f<14>;
	.reg .b64 	%rd<11>;

	ld.param.u64 	%rd2, [_Z10maxreduce6IfLj2ELb1EEvPT_S1_j_param_0];
	ld.param.u64 	%rd3, [_Z10maxreduce6IfLj2ELb1EEvPT_S1_j_param_1];
	ld.param.u32 	%r8, [_Z10maxreduce6IfLj2ELb1EEvPT_S1_j_param_2];
	mov.u32 	%r1, %tid.x;
	mov.u32 	%r2, %ctaid.x;
	shl.b32 	%r9, %r2, 2;
	add.s32 	%r14, %r9, %r1;
	setp.ge.u32 	%p1, %r14, %r8;
	mov.f32 	%f13, 0f00000000;
	@%p1 bra 	$L__BB148_3;
	cvta.to.global.u64 	%rd1, %rd2;
	mov.u32 	%r10, %nctaid.x;
	shl.b32 	%r4, %r10, 2;
	mov.f32 	%f13, 0f00000000;
$L__BB148_2:
	mul.wide.u32 	%rd4, %r14, 4;
	add.s64 	%rd5, %rd1, %rd4;
	ld.global.f32 	%f6, [%rd5];
	add.f32 	%f7, %f13, %f6;
	add.s32 	%r11, %r14, 2;
	mul.wide.u32 	%rd6, %r11, 4;
	add.s64 	%rd7, %rd1, %rd6;
	ld.global.f32 	%f8, [%rd7];
	add.f32 	%f13, %f7, %f8;
	add.s32 	%r14, %r14, %r4;
	setp.lt.u32 	%p2, %r14, %r8;
	@%p2 bra 	$L__BB148_2;
$L__BB148_3:
	shl.b32 	%r12, %r1, 2;
	mov.u32 	%r13, __smem;
	add.s32 	%r7, %r13, %r12;
	st.shared.f32 	[%r7], %f13;
	bar.sync 	0;
	setp.gt.u32 	%p3, %r1, 31;
	@%p3 bra 	$L__BB148_6;
	ld.volatile.shared.f32 	%f9, [%r7+4];
	add.f32 	%f10, %f13, %f9;
	st.volatile.shared.f32 	[%r7], %f10;
	setp.ne.s32 	%p4, %r1, 0;
	@%p4 bra 	$L__BB148_6;
	ld.shared.f32 	%f11, [__smem];
	cvta.to.global.u64 	%rd8, %rd3;
	mul.wide.u32 	%rd9, %r2, 4;
	add.s64 	%rd10, %rd8, %rd9;
	st.global.f32 	[%rd10], %f11;
$L__BB148_6:
	ret;

}
	// .globl	_Z10maxreduce6IfLj1ELb1EEvPT_S1_j
.visible .entry _Z10maxreduce6IfLj1ELb1EEvPT_S1_j(
	.param .u64 .ptr .align 1 _Z10maxreduce6IfLj1ELb1EEvPT_S1_j_param_0,
	.param .u64 .ptr .align 1 _Z10maxreduce6IfLj1ELb1EEvPT_S1_j_param_1,
	.param .u32 _Z10maxreduce6IfLj1ELb1EEvPT_S1_j_param_2
)
{
	.reg .pred 	%p<4>;
	.reg .b32 	%r<14>;
	.reg .b32 	%f<12>;
	.reg .b64 	%rd<9>;

	ld.param.u64 	%rd2, [_Z10maxreduce6IfLj1ELb1EEvPT_S1_j_param_0];
	ld.param.u64 	%rd3, [_Z10maxreduce6IfLj1ELb1EEvPT_S1_j_param_1];
	ld.param.u32 	%r7, [_Z10maxreduce6IfLj1ELb1EEvPT_S1_j_param_2];
	mov.u32 	%r1, %tid.x;
	mov.u32 	%r2, %ctaid.x;
	shl.b32 	%r8, %r2, 1;
	add.s32 	%r13, %r8, %r1;
	setp.ge.u32 	%p1, %r13, %r7;
	mov.f32 	%f11, 0f00000000;
	@%p1 bra 	$L__BB149_3;
	mov.u32 	%r9, %nctaid.x;
	shl.b32 	%r4, %r9, 1;
	cvta.to.global.u64 	%rd1, %rd2;
	mov.f32 	%f11, 0f00000000;
$L__BB149_2:
	mul.wide.u32 	%rd4, %r13, 4;
	add.s64 	%rd5, %rd1, %rd4;
	ld.global.f32 	%f6, [%rd5];
	add.f32 	%f7, %f11, %f6;
	ld.global.f32 	%f8, [%rd5+4];
	add.f32 	%f11, %f7, %f8;
	add.s32 	%r13, %r13, %r4;
	setp.lt.u32 	%p2, %r13, %r7;
	@%p2 bra 	$L__BB149_2;
$L__BB149_3:
	shl.b32 	%r10, %r1, 2;
	mov.u32 	%r11, __smem;
	add.s32 	%r12, %r11, %r10;
	st.shared.f32 	[%r12], %f11;
	bar.sync 	0;
	setp.ne.s32 	%p3, %r1, 0;
	@%p3 bra 	$L__BB149_5;
	ld.shared.f32 	%f9, [__smem];
	cvta.to.global.u64 	%rd6, %rd3;
	mul.wide.u32 	%rd7, %r2, 4;
	add.s64 	%rd8, %rd6, %rd7;
	st.global.f32 	[%rd8], %f9;
$L__BB149_5:
	ret;

}
	// .globl	_Z10maxreduce6IfLj512ELb0EEvPT_S1_j
.visible .entry _Z10maxreduce6IfLj512ELb0EEvPT_S1_j(
	.param .u64 .ptr .align 1 _Z10maxreduce6IfLj512ELb0EEvPT_S1_j_param_0,
	.param .u64 .ptr .align 1 _Z10maxreduce6IfLj512ELb0EEvPT_S1_j_param_1,
	.param .u32 _Z10maxreduce6IfLj512ELb0EEvPT_S1_j_param_2
)
{
	.reg .pred 	%p<9>;
	.reg .b32 	%r<15>;
	.reg .b32 	%f<38>;
	.reg .b64 	%rd<11>;

	ld.param.u64 	%rd3, [_Z10maxreduce6IfLj512ELb0EEvPT_S1_j_param_0];
	ld.param.u64 	%rd2, [_Z10maxreduce6IfLj512ELb0EEvPT_S1_j_param_1];
	ld.param.u32 	%r9, [_Z10maxreduce6IfLj512ELb0EEvPT_S1_j_param_2];
	cvta.to.global.u64 	%rd1, %rd3;
	mov.u32 	%r1, %tid.x;
	mov.u32 	%r2, %ctaid.x;
	shl.b32 	%r10, %r2, 10;
	or.b32  	%r14, %r10, %r1;
	setp.ge.u32 	%p1, %r14, %r9;
	mov.f32 	%f32, 0f00000000;
	@%p1 bra 	$L__BB150_5;
	mov.u32 	%r11, %nctaid.x;
	shl.b32 	%r4, %r11, 10;
	mov.f32 	%f32, 0f00000000;
$L__BB150_2:
	mul.wide.u32 	%rd4, %r14, 4;
	add.s64 	%rd5, %rd1, %rd4;
	ld.global.f32 	%f14, [%rd5];
	add.f32 	%f32, %f32, %f14;
	add.s32 	%r6, %r14, 512;
	setp.ge.u32 	%p2, %r6, %r9;
	@%p2 bra 	$L__BB150_4;
	mul.wide.u32 	%rd6, %r6, 4;
	add.s64 	%rd7, %rd1, %rd6;
	ld.global.f32 	%f15, [%rd7];
	add.f32 	%f32, %f32, %f15;
$L__BB150_4:
	add.s32 	%r14, %r14, %r4;
	setp.lt.u32 	%p3, %r14, %r9;
	@%p3 bra 	$L__BB150_2;
$L__BB150_5:
	shl.b32 	%r12, %r1, 2;
	mov.u32 	%r13, __smem;
	add.s32 	%r8, %r13, %r12;
	st.shared.f32 	[%r8], %f32;
	bar.sync 	0;
	setp.gt.u32 	%p4, %r1, 255;
	@%p4 bra 	$L__BB150_7;
	ld.shared.f32 	%f16, [%r8+1024];
	add.f32 	%f32, %f32, %f16;
	st.shared.f32 	[%r8], %f32;
$L__BB150_7:
	bar.sync 	0;
	setp.gt.u32 	%p5, %r1, 127;
	@%p5 bra 	$L__BB150_9;
	ld.shared.f32 	%f17, [%r8+512];
	add.f32 	%f32, %f32, %f17;
	st.shared.f32 	[%r8], %f32;
$L__BB150_9:
	bar.sync 	0;
	setp.gt.u32 	%p6, %r1, 63;
	@%p6 bra 	$L__BB150_11;
	ld.shared.f32 	%f18, [%r8+256];
	add.f32 	%f32, %f32, %f18;
	st.shared.f32 	[%r8], %f32;
$L__BB150_11:
	bar.sync 	0;
	setp.gt.u32 	%p7, %r1, 31;
	@%p7 bra 	$L__BB150_14;
	ld.volatile.shared.f32 	%f19, [%r8+128];
	add.f32 	%f20, %f32, %f19;
	st.volatile.shared.f32 	[%r8], %f20;
	ld.volatile.shared.f32 	%f21, [%r8+64];
	add.f32 	%f22, %f20, %f21;
	st.volatile.shared.f32 	[%r8], %f22;
	ld.volatile.shared.f32 	%f23, [%r8+32];
	add.f32 	%f24, %f22, %f23;
	st.volatile.shared.f32 	[%r8], %f24;
	ld.volatile.shared.f32 	%f25, [%r8+16];
	add.f32 	%f26, %f24, %f25;
	st.volatile.shared.f32 	[%r8], %f26;
	ld.volatile.shared.f32 	%f27, [%r8+8];
	add.f32 	%f28, %f26, %f27;
	st.volatile.shared.f32 	[%r8], %f28;
	ld.volatile.shared.f32 	%f29, [%r8+4];
	add.f32 	%f30, %f28, %f29;
	st.volatile.shared.f32 	[%r8], %f30;
	setp.ne.s32 	%p8, %r1, 0;
	@%p8 bra 	$L__BB150_14;
	ld.shared.f32 	%f31, [__smem];
	cvta.to.global.u64 	%rd8, %rd2;
	mul.wide.u32 	%rd9, %r2, 4;
	add.s64 	%rd10, %rd8, %rd9;
	st.global.f32 	[%rd10], %f31;
$L__BB150_14:
	ret;

}
	// .globl	_Z10maxreduce6IfLj256ELb0EEvPT_S1_j
.visible .entry _Z10maxreduce6IfLj256ELb0EEvPT_S1_j(
	.param .u64 .ptr .align 1 _Z10maxreduce6IfLj256ELb0EEvPT_S1_j_param_0,
	.param .u64 .ptr .align 1 _Z10maxreduce6IfLj256ELb0EEvPT_S1_j_param_1,
	.param .u32 _Z10maxreduce6IfLj256ELb0EEvPT_S1_j_param_2
)
{
	.reg .pred 	%p<8>;
	.reg .b32 	%r<15>;
	.reg .b32 	%f<34>;
	.reg .b64 	%rd<11>;

	ld.param.u64 	%rd3, [_Z10maxreduce6IfLj256ELb0EEvPT_S1_j_param_0];
	ld.param.u64 	%rd2, [_Z10maxreduce6IfLj256ELb0EEvPT_S1_j_param_1];
	ld.param.u32 	%r9, [_Z10maxreduce6IfLj256ELb0EEvPT_S1_j_param_2];
	cvta.to.global.u64 	%rd1, %rd3;
	mov.u32 	%r1, %tid.x;
	mov.u32 	%r2, %ctaid.x;
	shl.b32 	%r10, %r2, 9;
	add.s32 	%r14, %r10, %r1;
	setp.ge.u32 	%p1, %r14, %r9;
	mov.f32 	%f29, 0f00000000;
	@%p1 bra 	$L__BB151_5;
	mov.u32 	%r11, %nctaid.x;
	shl.b32 	%r4, %r11, 9;
	mov.f32 	%f29, 0f00000000;
$L__BB151_2:
	mul.wide.u32 	%rd4, %r14, 4;
	add.s64 	%rd5, %rd1, %rd4;
	ld.global.f32 	%f12, [%rd5];
	add.f32 	%f29, %f29, %f12;
	add.s32 	%r6, %r14, 256;
	setp.ge.u32 	%p2, %r6, %r9;
	@%p2 bra 	$L__BB151_4;
	mul.wide.u32 	%rd6, %r6, 4;
	add.s64 	%rd7, %rd1, %rd6;
	ld.global.f32 	%f13, [%rd7];
	add.f32 	%f29, %f29, %f13;
$L__BB151_4:
	add.s32 	%r14, %r14, %r4;
	setp.lt.u32 	%p3, %r14, %r9;
	@%p3 bra 	$L__BB151_2;
$L__BB151_5:
	shl.b32 	%r12, %r1, 2;
	mov.u32 	%r13, __smem;
	add.s32 	%r8, %r13, %r12;
	st.shared.f32 	[%r8], %f29;
	bar.sync 	0;
	setp.gt.u32 	%p4, %r1, 127;
	@%p4 bra 	$L__BB151_7;
	ld.shared.f32 	%f14, [%r8+512];
	add.f32 	%f29, %f29, %f14;
	st.shared.f32 	[%r8], %f29;
$L__BB151_7:
	bar.sync 	0;
	setp.gt.u32 	%p5, %r1, 63;
	@%p5 bra 	$L__BB151_9;
	ld.shared.f32 	%f15, [%r8+256];
	add.f32 	%f29, %f29, %f15;
	st.shared.f32 	[%r8], %f29;
$L__BB151_9:
	bar.sync 	0;
	setp.gt.u32 	%p6, %r1, 31;
	@%p6 bra 	$L__BB151_12;
	ld.volatile.shared.f32 	%f16, [%r8+128];
	add.f32 	%f17, %f29, %f16;
	st.volatile.shared.f32 	[%r8], %f17;
	ld.volatile.shared.f32 	%f18, [%r8+64];
	add.f32 	%f19, %f17, %f18;
	st.volatile.shared.f32 	[%r8], %f19;
	ld.volatile.shared.f32 	%f20, [%r8+32];
	add.f32 	%f21, %f19, %f20;
	st.volatile.shared.f32 	[%r8], %f21;
	ld.volatile.shared.f32 	%f22, [%r8+16];
	add.f32 	%f23, %f21, %f22;
	st.volatile.shared.f32 	[%r8], %f23;
	ld.volatile.shared.f32 	%f24, [%r8+8];
	add.f32 	%f25, %f23, %f24;
	st.volatile.shared.f32 	[%r8], %f25;
	ld.volatile.shared.f32 	%f26, [%r8+4];
	add.f32 	%f27, %f25, %f26;
	st.volatile.shared.f32 	[%r8], %f27;
	setp.ne.s32 	%p7, %r1, 0;
	@%p7 bra 	$L__BB151_12;
	ld.shared.f32 	%f28, [__smem];
	cvta.to.global.u64 	%rd8, %rd2;
	mul.wide.u32 	%rd9, %r2, 4;
	add.s64 	%rd10, %rd8, %rd9;
	st.global.f32 	[%rd10], %f28;
$L__BB151_12:
	ret;

}
	// .globl	_Z10maxreduce6IfLj128ELb0EEvPT_S1_j
.visible .entry _Z10maxreduce6IfLj128ELb0EEvPT_S1_j(
	.param .u64 .ptr .align 1 _Z10maxreduce6IfLj128ELb0EEvPT_S1_j_param_0,
	.param .u64 .ptr .align 1 _Z10maxreduce6IfLj128ELb0EEvPT_S1_j_param_1,
	.param .u32 _Z10maxreduce6IfLj128ELb0EEvPT_S1_j_param_2
)
{
	.reg .pred 	%p<7>;
	.reg .b32 	%r<15>;
	.reg .b32 	%f<30>;
	.reg .b64 	%rd<11>;

	ld.param.u64 	%rd3, [_Z10maxreduce6IfLj128ELb0EEvPT_S1_j_param_0];
	ld.param.u64 	%rd2, [_Z10maxreduce6IfLj128ELb0EEvPT_S1_j_param_1];
	ld.param.u32 	%r9, [_Z10maxreduce6IfLj128ELb0EEvPT_S1_j_param_2];
	cvta.to.global.u64 	%rd1, %rd3;
	mov.u32 	%r1, %tid.x;
	mov.u32 	%r2, %ctaid.x;
	shl.b32 	%r10, %r2, 8;
	add.s32 	%r14, %r10, %r1;
	setp.ge.u32 	%p1, %r14, %r9;
	mov.f32 	%f26, 0f00000000;
	@%p1 bra 	$L__BB152_5;
	mov.u32 	%r11, %nctaid.x;
	shl.b32 	%r4, %r11, 8;
	mov.f32 	%f26, 0f00000000;
$L__BB152_2:
	mul.wide.u32 	%rd4, %r14, 4;
	add.s64 	%rd5, %rd1, %rd4;
	ld.global.f32 	%f10, [%rd5];
	add.f32 	%f26, %f26, %f10;
	add.s32 	%r6, %r14, 128;
	setp.ge.u32 	%p2, %r6, %r9;
	@%p2 bra 	$L__BB152_4;
	mul.wide.u32 	%rd6, %r6, 4;
	add.s64 	%rd7, %rd1, %rd6;
	ld.global.f32 	%f11, [%rd7];
	add.f32 	%f26, %f26, %f11;
$L__BB152_4:
	add.s32 	%r14, %r14, %r4;
	setp.lt.u32 	%p3, %r14, %r9;
	@%p3 bra 	$L__BB152_2;
$L__BB152_5:
	shl.b32 	%r12, %r1, 2;
	mov.u32 	%r13, __smem;
	add.s32 	%r8, %r13, %r12;
	st.shared.f32 	[%r8], %f26;
	bar.sync 	0;
	setp.gt.u32 	%p4, %r1, 63;
	@%p4 bra 	$L__BB152_7;
	ld.shared.f32 	%f12, [%r8+256];
	add.f32 	%f26, %f26, %f12;
	st.shared.f32 	[%r8], %f26;
$L__BB152_7:
	bar.sync 	0;
	setp.gt.u32 	%p5, %r1, 31;
	@%p5 bra 	$L__BB152_10;
	ld.volatile.shared.f32 	%f13, [%r8+128];
	add.f32 	%f14, %f26, %f13;
	st.volatile.shared.f32 	[%r8], %f14;
	ld.volatile.shared.f32 	%f15, [%r8+64];
	add.f32 	%f16, %f14, %f15;
	st.volatile.shared.f32 	[%r8], %f16;
	ld.volatile.shared.f32 	%f17, [%r8+32];
	add.f32 	%f18, %f16, %f17;
	st.volatile.shared.f32 	[%r8], %f18;
	ld.volatile.shared.f32 	%f19, [%r8+16];
	add.f32 	%f20, %f18, %f19;
	st.volatile.shared.f32 	[%r8], %f20;
	ld.volatile.shared.f32 	%f21, [%r8+8];
	add.f32 	%f22, %f20, %f21;
	st.volatile.shared.f32 	[%r8], %f22;
	ld.volatile.shared.f32 	%f23, [%r8+4];
	add.f32 	%f24, %f22, %f23;
	st.volatile.shared.f32 	[%r8], %f24;
	setp.ne.s32 	%p6, %r1, 0;
	@%p6 bra 	$L__BB152_10;
	ld.shared.f32 	%f25, [__smem];
	cvta.to.global.u64 	%rd8, %rd2;
	mul.wide.u32 	%rd9, %r2, 4;
	add.s64 	%rd10, %rd8, %rd9;
	st.global.f32 	[%rd10], %f25;
$L__BB152_10:
	ret;

}
	// .globl	_Z10maxreduce6IfLj64ELb0EEvPT_S1_j
.visible .entry _Z10maxreduce6IfLj64ELb0EEvPT_S1_j(
	.param .u64 .ptr .align 1 _Z10maxreduce6IfLj64ELb0EEvPT_S1_j_param_0,
	.param .u64 .ptr .align 1 _Z10maxreduce6IfLj64ELb0EEvPT_S1_j_param_1,
	.param .u32 _Z10maxreduce6IfLj64ELb0EEvPT_S1_j_param_2
)
{
	.reg .pred 	%p<6>;
	.reg .b32 	%r<15>;
	.reg .b32 	%f<26>;
	.reg .b64 	%rd<11>;

	ld.param.u64 	%rd3, [_Z10maxreduce6IfLj64ELb0EEvPT_S1_j_param_0];
	ld.param.u64 	%rd2, [_Z10maxreduce6IfLj64ELb0EEvPT_S1_j_param_1];
	ld.param.u32 	%r9, [_Z10maxreduce6IfLj64ELb0EEvPT_S1_j_param_2];
	cvta.to.global.u64 	%rd1, %rd3;
	mov.u32 	%r1, %tid.x;
	mov.u32 	%r2, %ctaid.x;
	shl.b32 	%r10, %r2, 7;
	add.s32 	%r14, %r10, %r1;
	setp.ge.u32 	%p1, %r14, %r9;
	mov.f32 	%f23, 0f00000000;
	@%p1 bra 	$L__BB153_5;
	mov.u32 	%r11, %nctaid.x;
	shl.b32 	%r4, %r11, 7;
	mov.f32 	%f23, 0f00000000;
$L__BB153_2:
	mul.wide.u32 	%rd4, %r14, 4;
	add.s64 	%rd5, %rd1, %rd4;
	ld.global.f32 	%f8, [%rd5];
	add.f32 	%f23, %f23, %f8;
	add.s32 	%r6, %r14, 64;
	setp.ge.u32 	%p2, %r6, %r9;
	@%p2 bra 	$L__BB153_4;
	mul.wide.u32 	%rd6, %r6, 4;
	add.s64 	%rd7, %rd1, %rd6;
	ld.global.f32 	%f9, [%rd7];
	add.f32 	%f23, %f23, %f9;
$L__BB153_4:
	add.s32 	%r14, %r14, %r4;
	setp.lt.u32 	%p3, %r14, %r9;
	@%p3 bra 	$L__BB153_2;
$L__BB153_5:
	shl.b32 	%r12, %r1, 2;
	mov.u32 	%r13, __smem;
	add.s32 	%r8, %r13, %r12;
	st.shared.f32 	[%r8], %f23;
	bar.sync 	0;
	setp.gt.u32 	%p4, %r1, 31;
	@%p4 bra 	$L__BB153_8;
	ld.volatile.shared.f32 	%f10, [%r8+128];
	add.f32 	%f11, %f23, %f10;
	st.volatile.shared.f32 	[%r8], %f11;
	ld.volatile.shared.f32 	%f12, [%r8+64];
	add.f32 	%f13, %f11, %f12;
	st.volatile.shared.f32 	[%r8], %f13;
	ld.volatile.shared.f32 	%f14, [%r8+32];
	add.f32 	%f15, %f13, %f14;
	st.volatile.shared.f32 	[%r8], %f15;
	ld.volatile.shared.f32 	%f16, [%r8+16];
	add.f32 	%f17, %f15, %f16;
	st.volatile.shared.f32 	[%r8], %f17;
	ld.volatile.shared.f32 	%f18, [%r8+8];
	add.f32 	%f19, %f17, %f18;
	st.volatile.shared.f32 	[%r8], %f19;
	ld.volatile.shared.f32 	%f20, [%r8+4];
	add.f32 	%f21, %f19, %f20;
	st.volatile.shared.f32 	[%r8], %f21;
	setp.ne.s32 	%p5, %r1, 0;
	@%p5 bra 	$L__BB153_8;
	ld.shared.f32 	%f22, [__smem];
	cvta.to.global.u64 	%rd8, %rd2;
	mul.wide.u32 	%rd9, %r2, 4;
	add.s64 	%rd10, %rd8, %rd9;
	st.global.f32 	[%rd10], %f22;
$L__BB153_8:
	ret;

}
	// .globl	_Z10maxreduce6IfLj32ELb0EEvPT_S1_j
.visible .entry _Z10maxreduce6IfLj32ELb0EEvPT_S1_j(
	.param .u64 .ptr .align 1 _Z10maxreduce6IfLj32ELb0EEvPT_S1_j_param_0,
	.param .u64 .ptr .align 1 _Z10maxreduce6IfLj32ELb0EEvPT_S1_j_param_1,
	.param .u32 _Z10maxreduce6IfLj32ELb0EEvPT_S1_j_param_2
)
{
	.reg .pred 	%p<6>;
	.reg .b32 	%r<15>;
	.reg .b32 	%f<24>;
	.reg .b64 	%rd<11>;

	ld.param.u64 	%rd3, [_Z10maxreduce6IfLj32ELb0EEvPT_S1_j_param_0];
	ld.param.u64 	%rd2, [_Z10maxreduce6IfLj32ELb0EEvPT_S1_j_param_1];
	ld.param.u32 	%r9, [_Z10maxreduce6IfLj32ELb0EEvPT_S1_j_param_2];
	cvta.to.global.u64 	%rd1, %rd3;
	mov.u32 	%r1, %tid.x;
	mov.u32 	%r2, %ctaid.x;
	shl.b32 	%r10, %r2, 6;
	add.s32 	%r14, %r10, %r1;
	setp.ge.u32 	%p1, %r14, %r9;
	mov.f32 	%f21, 0f00000000;
	@%p1 bra 	$L__BB154_5;
	mov.u32 	%r11, %nctaid.x;
	shl.b32 	%r4, %r11, 6;
	mov.f32 	%f21, 0f00000000;
$L__BB154_2:
	mul.wide.u32 	%rd4, %r14, 4;
	add.s64 	%rd5, %rd1, %rd4;
	ld.global.f32 	%f8, [%rd5];
	add.f32 	%f21, %f21, %f8;
	add.s32 	%r6, %r14, 32;
	setp.ge.u32 	%p2, %r6, %r9;
	@%p2 bra 	$L__BB154_4;
	mul.wide.u32 	%rd6, %r6, 4;
	add.s64 	%rd7, %rd1, %rd6;
	ld.global.f32 	%f9, [%rd7];
	add.f32 	%f21, %f21, %f9;
$L__BB154_4:
	add.s32 	%r14, %r14, %r4;
	setp.lt.u32 	%p3, %r14, %r9;
	@%p3 bra 	$L__BB154_2;
$L__BB154_5:
	shl.b32 	%r12, %r1, 2;
	mov.u32 	%r13, __smem;
	add.s32 	%r8, %r13, %r12;
	st.shared.f32 	[%r8], %f21;
	bar.sync 	0;
	setp.gt.u32 	%p4, %r1, 31;
	@%p4 bra 	$L__BB154_8;
	ld.volatile.shared.f32 	%f10, [%r8+64];
	add.f32 	%f11, %f21, %f10;
	st.volatile.shared.f32 	[%r8], %f11;
	ld.volatile.shared.f32 	%f12, [%r8+32];
	add.f32 	%f13, %f11, %f12;
	st.volatile.shared.f32 	[%r8], %f13;
	ld.volatile.shared.f32 	%f14, [%r8+16];
	add.f32 	%f15, %f13, %f14;
	st.volatile.shared.f32 	[%r8], %f15;
	ld.volatile.shared.f32 	%f16, [%r8+8];
	add.f32 	%f17, %f15, %f16;
	st.volatile.shared.f32 	[%r8], %f17;
	ld.volatile.shared.f32 	%f18, [%r8+4];
	add.f32 	%f19, %f17, %f18;
	st.volatile.shared.f32 	[%r8], %f19;
	setp.ne.s32 	%p5, %r1, 0;
	@%p5 bra 	$L__BB154_8;
	ld.shared.f32 	%f20, [__smem];
	cvta.to.global.u64 	%rd8, %rd2;
	mul.wide.u32 	%rd9, %r2, 4;
	add.s64 	%rd10, %rd8, %rd9;
	st.global.f32 	[%rd10], %f20;
$L__BB154_8:
	ret;

}
	// .globl	_Z10maxreduce6IfLj16ELb0EEvPT_S1_j
.visible .entry _Z10maxreduce6IfLj16ELb0EEvPT_S1_j(
	.param .u64 .ptr .align 1 _Z10maxreduce6IfLj16ELb0EEvPT_S1_j_param_0,
	.param .u64 .ptr .align 1 _Z10maxreduce6IfLj16ELb0EEvPT_S1_j_param_1,
	.param .u32 _Z10maxreduce6IfLj16ELb0EEvPT_S1_j_param_2
)
{
	.reg .pred 	%p<6>;
	.reg .b32 	%r<15>;
	.reg .b32 	%f<22>;
	.reg .b64 	%rd<11>;

	ld.param.u64 	%rd3, [_Z10maxreduce6IfLj16ELb0EEvPT_S1_j_param_0];
	ld.param.u64 	%rd2, [_Z10maxreduce6IfLj16ELb0EEvPT_S1_j_param_1];
	ld.param.u32 	%r9, [_Z10maxreduce6IfLj16ELb0EEvPT_S1_j_param_2];
	cvta.to.global.u64 	%rd1, %rd3;
	mov.u32 	%r1, %tid.x;
	mov.u32 	%r2, %ctaid.x;
	shl.b32 	%r10, %r2, 5;
	add.s32 	%r14, %r10, %r1;
	setp.ge.u32 	%p1, %r14, %r9;
	mov.f32 	%f19, 0f00000000;
	@%p1 bra 	$L__BB155_5;
	mov.u32 	%r11, %nctaid.x;
	shl.b32 	%r4, %r11, 5;
	mov.f32 	%f19, 0f00000000;
$L__BB155_2:
	mul.wide.u32 	%rd4, %r14, 4;
	add.s64 	%rd5, %rd1, %rd4;
	ld.global.f32 	%f8, [%rd5];
	add.f32 	%f19, %f19, %f8;
	add.s32 	%r6, %r14, 16;
	setp.ge.u32 	%p2, %r6, %r9;
	@%p2 bra 	$L__BB155_4;
	mul.wide.u32 	%rd6, %r6, 4;
	add.s64 	%rd7, %rd1, %rd6;
	ld.global.f32 	%f9, [%rd7];
	add.f32 	%f19, %f19, %f9;
$L__BB155_4:
	add.s32 	%r14, %r14, %r4;
	setp.lt.u32 	%p3, %r14, %r9;
	@%p3 bra 	$L__BB155_2;
$L__BB155_5:
	shl.b32 	%r12, %r1, 2;
	mov.u32 	%r13, __smem;
	add.s32 	%r8, %r13, %r12;
	st.shared.f32 	[%r8], %f19;
	bar.sync 	0;
	setp.gt.u32 	%p4, %r1, 31;
	@%p4 bra 	$L__BB155_8;
	ld.volatile.shared.f32 	%f10, [%r8+32];
	add.f32 	%f11, %f19, %f10;
	st.volatile.shared.f32 	[%r8], %f11;
	ld.volatile.shared.f32 	%f12, [%r8+16];
	add.f32 	%f13, %f11, %f12;
	st.volatile.shared.f32 	[%r8], %f13;
	ld.volatile.shared.f32 	%f14, [%r8+8];
	add.f32 	%f15, %f13, %f14;
	st.volatile.shared.f32 	[%r8], %f15;
	ld.volatile.shared.f32 	%f16, [%r8+4];
	add.f32 	%f17, %f15, %f16;
	st.volatile.shared.f32 	[%r8], %f17;
	setp.ne.s32 	%p5, %r1, 0;
	@%p5 bra 	$L__BB155_8;
	ld.shared.f32 	%f18, [__smem];
	cvta.to.global.u64 	%rd8, %rd2;
	mul.wide.u32 	%rd9, %r2, 4;
	add.s64 	%rd10, %rd8, %rd9;
	st.global.f32 	[%rd10], %f18;
$L__BB155_8:
	ret;

}
	// .globl	_Z10maxreduce6IfLj8ELb0EEvPT_S1_j
.visible .entry _Z10maxreduce6IfLj8ELb0EEvPT_S1_j(
	.param .u64 .ptr .align 1 _Z10maxreduce6IfLj8ELb0EEvPT_S1_j_param_0,
	.param .u64 .ptr .align 1 _Z10maxreduce6IfLj8ELb0EEvPT_S1_j_param_1,
	.param .u32 _Z10maxreduce6IfLj8ELb0EEvPT_S1_j_param_2
)
{
	.reg .pred 	%p<6>;
	.reg .b32 	%r<15>;
	.reg .b32 	%f<20>;
	.reg .b64 	%rd<11>;

	ld.param.u64 	%rd3, [_Z10maxreduce6IfLj8ELb0EEvPT_S1_j_param_0];
	ld.param.u64 	%rd2, [_Z10maxreduce6IfLj8ELb0EEvPT_S1_j_param_1];
	ld.param.u32 	%r9, [_Z10maxreduce6IfLj8ELb0EEvPT_S1_j_param_2];
	cvta.to.global.u64 	%rd1, %rd3;
	mov.u32 	%r1, %tid.x;
	mov.u32 	%r2, %ctaid.x;
	shl.b32 	%r10, %r2, 4;
	add.s32 	%r14, %r10, %r1;
	setp.ge.u32 	%p1, %r14, %r9;
	mov.f32 	%f17, 0f00000000;
	@%p1 bra 	$L__BB156_5;
	mov.u32 	%r11, %nctaid.x;
	shl.b32 	%r4, %r11, 4;
	mov.f32 	%f17, 0f00000000;
$L__BB156_2:
	mul.wide.u32 	%rd4, %r14, 4;
	add.s64 	%rd5, %rd1, %rd4;
	ld.global.f32 	%f8, [%rd5];
	add.f32 	%f17, %f17, %f8;
	add.s32 	%r6, %r14, 8;
	setp.ge.u32 	%p2, %r6, %r9;
	@%p2 bra 	$L__BB156_4;
	mul.wide.u32 	%rd6, %r6, 4;
	add.s64 	%rd7, %rd1, %rd6;
	ld.global.f32 	%f9, [%rd7];
	add.f32 	%f17, %f17, %f9;
$L__BB156_4:
	add.s32 	%r14, %r14, %r4;
	setp.lt.u32 	%p3, %r14, %r9;
	@%p3 bra 	$L__BB156_2;
$L__BB156_5:
	shl.b32 	%r12, %r1, 2;
	mov.u32 	%r13, __smem;
	add.s32 	%r8, %r13, %r12;
	st.shared.f32 	[%r8], %f17;
	bar.sync 	0;
	setp.gt.u32 	%p4, %r1, 31;
	@%p4 bra 	$L__BB156_8;
	ld.volatile.shared.f32 	%f10, [%r8+16];
	add.f32 	%f11, %f17, %f10;
	st.volatile.shared.f32 	[%r8], %f11;
	ld.volatile.shared.f32 	%f12, [%r8+8];
	add.f32 	%f13, %f11, %f12;
	st.volatile.shared.f32 	[%r8], %f13;
	ld.volatile.shared.f32 	%f14, [%r8+4];
	add.f32 	%f15, %f13, %f14;
	st.volatile.shared.f32 	[%r8], %f15;
	setp.ne.s32 	%p5, %r1, 0;
	@%p5 bra 	$L__BB156_8;
	ld.shared.f32 	%f16, [__smem];
	cvta.to.global.u64 	%rd8, %rd2;
	mul.wide.u32 	%rd9, %r2, 4;
	add.s64 	%rd10, %rd8, %rd9;
	st.global.f32 	[%rd10], %f16;
$L__BB156_8:
	ret;

}
	// .globl	_Z10maxreduce6IfLj4ELb0EEvPT_S1_j
.visible .entry _Z10maxreduce6IfLj4ELb0EEvPT_S1_j(
	.param .u64 .ptr .align 1 _Z10maxreduce6IfLj4ELb0EEvPT_S1_j_param_0,
	.param .u64 .ptr .align 1 _Z10maxreduce6IfLj4ELb0EEvPT_S1_j_param_1,
	.param .u32 _Z10maxreduce6IfLj4ELb0EEvPT_S1_j_param_2
)
{
	.reg .pred 	%p<6>;
	.reg .b32 	%r<15>;
	.reg .b32 	%f<18>;
	.reg .b64 	%rd<11>;

	ld.param.u64 	%rd3, [_Z10maxreduce6IfLj4ELb0EEvPT_S1_j_param_0];
	ld.param.u64 	%rd2, [_Z10maxreduce6IfLj4ELb0EEvPT_S1_j_param_1];
	ld.param.u32 	%r9, [_Z10maxreduce6IfLj4ELb0EEvPT_S1_j_param_2];
	cvta.to.global.u64 	%rd1, %rd3;
	mov.u32 	%r1, %tid.x;
	mov.u32 	%r2, %ctaid.x;
	shl.b32 	%r10, %r2, 3;
	add.s32 	%r14, %r10, %r1;
	setp.ge.u32 	%p1, %r14, %r9;
	mov.f32 	%f15, 0f00000000;
	@%p1 bra 	$L__BB157_5;
	mov.u32 	%r11, %nctaid.x;
	shl.b32 	%r4, %r11, 3;
	mov.f32 	%f15, 0f00000000;
$L__BB157_2:
	mul.wide.u32 	%rd4, %r14, 4;
	add.s64 	%rd5, %rd1, %rd4;
	ld.global.f32 	%f8, [%rd5];
	add.f32 	%f15, %f15, %f8;
	add.s32 	%r6, %r14, 4;
	setp.ge.u32 	%p2, %r6, %r9;
	@%p2 bra 	$L__BB157_4;
	mul.wide.u32 	%rd6, %r6, 4;
	add.s64 	%rd7, %rd1, %rd6;
	ld.global.f32 	%f9, [%rd7];
	add.f32 	%f15, %f15, %f9;
$L__BB157_4:
	add.s32 	%r14, %r14, %r4;
	setp.lt.u32 	%p3, %r14, %r9;
	@%p3 bra 	$L__BB157_2;
$L__BB157_5:
	shl.b32 	%r12, %r1, 2;
	mov.u32 	%r13, __smem;
	add.s32 	%r8, %r13, %r12;
	st.shared.f32 	[%r8], %f15;
	bar.sync 	0;
	setp.gt.u32 	%p4, %r1, 31;
	@%p4 bra 	$L__BB157_8;
	ld.volatile.shared.f32 	%f10, [%r8+8];
	add.f32 	%f11, %f15, %f10;
	st.volatile.shared.f32 	[%r8], %f11;
	ld.volatile.shared.f32 	%f12, [%r8+4];
	add.f32 	%f13, %f11, %f12;
	st.volatile.shared.f32 	[%r8], %f13;
	setp.ne.s32 	%p5, %r1, 0;
	@%p5 bra 	$L__BB157_8;
	ld.shared.f32 	%f14, [__smem];
	cvta.to.global.u64 	%rd8, %rd2;
	mul.wide.u32 	%rd9, %r2, 4;
	add.s64 	%rd10, %rd8, %rd9;
	st.global.f32 	[%rd10], %f14;
$L__BB157_8:
	ret;

}
	// .globl	_Z10maxreduce6IfLj2ELb0EEvPT_S1_j
.visible .entry _Z10maxreduce6IfLj2ELb0EEvPT_S1_j(
	.param .u64 .ptr .align 1 _Z10maxreduce6IfLj2ELb0EEvPT_S1_j_param_0,
	.param .u64 .ptr .align 1 _Z10maxreduce6IfLj2ELb0EEvPT_S1_j_param_1,
	.param .u32 _Z10maxreduce6IfLj2ELb0EEvPT_S1_j_param_2
)
{
	.reg .pred 	%p<6>;
	.reg .b32 	%r<15>;
	.reg .b32 	%f<16>;
	.reg .b64 	%rd<11>;

	ld.param.u64 	%rd3, [_Z10maxreduce6IfLj2ELb0EEvPT_S1_j_param_0];
	ld.param.u64 	%rd2, [_Z10maxreduce6IfLj2ELb0EEvPT_S1_j_param_1];
	ld.param.u32 	%r9, [_Z10maxreduce6IfLj2ELb0EEvPT_S1_j_param_2];
	cvta.to.global.u64 	%rd1, %rd3;
	mov.u32 	%r1, %tid.x;
	mov.u32 	%r2, %ctaid.x;
	shl.b32 	%r10, %r2, 2;
	add.s32 	%r14, %r10, %r1;
	setp.ge.u32 	%p1, %r14, %r9;
	mov.f32 	%f13, 0f00000000;
	@%p1 bra 	$L__BB158_5;
	mov.u32 	%r11, %nctaid.x;
	shl.b32 	%r4, %r11, 2;
	mov.f32 	%f13, 0f00000000;
$L__BB158_2:
	mul.wide.u32 	%rd4, %r14, 4;
	add.s64 	%rd5, %rd1, %rd4;
	ld.global.f32 	%f8, [%rd5];
	add.f32 	%f13, %f13, %f8;
	add.s32 	%r6, %r14, 2;
	setp.ge.u32 	%p2, %r6, %r9;
	@%p2 bra 	$L__BB158_4;
	mul.wide.u32 	%rd6, %r6, 4;
	add.s64 	%rd7, %rd1, %rd6;
	ld.global.f32 	%f9, [%rd7];
	add.f32 	%f13, %f13, %f9;
$L__BB158_4:
	add.s32 	%r14, %r14, %r4;
	setp.lt.u32 	%p3, %r14, %r9;
	@%p3 bra 	$L__BB158_2;
$L__BB158_5:
	shl.b32 	%r12, %r1, 2;
	mov.u32 	%r13, __smem;
	add.s32 	%r8, %r13, %r12;
	st.shared.f32 	[%r8], %f13;
	bar.sync 	0;
	setp.gt.u32 	%p4, %r1, 31;
	@%p4 bra 	$L__BB158_8;
	ld.volatile.shared.f32 	%f10, [%r8+4];
	add.f32 	%f11, %f13, %f10;
	st.volatile.shared.f32 	[%r8], %f11;
	setp.ne.s32 	%p5, %r1, 0;
	@%p5 bra 	$L__BB158_8;
	ld.shared.f32 	%f12, [__smem];
	cvta.to.global.u64 	%rd8, %rd2;
	mul.wide.u32 	%rd9, %r2, 4;
	add.s64 	%rd10, %rd8, %rd9;
	st.global.f32 	[%rd10], %f12;
$L__BB158_8:
	ret;

}
	// .globl	_Z10maxreduce6IfLj1ELb0EEvPT_S1_j
.visible .entry _Z10maxreduce6IfLj1ELb0EEvPT_S1_j(
	.param .u64 .ptr .align 1 _Z10maxreduce6IfLj1ELb0EEvPT_S1_j_param_0,
	.param .u64 .ptr .align 1 _Z10maxreduce6IfLj1ELb0EEvPT_S1_j_param_1,
	.param .u32 _Z10maxreduce6IfLj1ELb0EEvPT_S1_j_param_2
)
{
	.reg .pred 	%p<5>;
	.reg .b32 	%r<15>;
	.reg .b32 	%f<14>;
	.reg .b64 	%rd<9>;

	ld.param.u64 	%rd3, [_Z10maxreduce6IfLj1ELb0EEvPT_S1_j_param_0];
	ld.param.u64 	%rd4, [_Z10maxreduce6IfLj1ELb0EEvPT_S1_j_param_1];
	ld.param.u32 	%r7, [_Z10maxreduce6IfLj1ELb0EEvPT_S1_j_param_2];
	mov.u32 	%r1, %tid.x;
	mov.u32 	%r2, %ctaid.x;
	shl.b32 	%r8, %r2, 1;
	add.s32 	%r14, %r8, %r1;
	setp.ge.u32 	%p1, %r14, %r7;
	mov.f32 	%f11, 0f00000000;
	@%p1 bra 	$L__BB159_5;
	mov.u32 	%r9, %nctaid.x;
	shl.b32 	%r4, %r9, 1;
	cvta.to.global.u64 	%rd1, %rd3;
	mov.f32 	%f11, 0f00000000;
$L__BB159_2:
	mul.wide.u32 	%rd5, %r14, 4;
	add.s64 	%rd2, %rd1, %rd5;
	ld.global.f32 	%f8, [%rd2];
	add.f32 	%f11, %f11, %f8;
	add.s32 	%r10, %r14, 1;
	setp.ge.u32 	%p2, %r10, %r7;
	@%p2 bra 	$L__BB159_4;
	ld.global.f32 	%f9, [%rd2+4];
	add.f32 	%f11, %f11, %f9;
$L__BB159_4:
	add.s32 	%r14, %r14, %r4;
	setp.lt.u32 	%p3, %r14, %r7;
	@%p3 bra 	$L__BB159_2;
$L__BB159_5:
	shl.b32 	%r11, %r1, 2;
	mov.u32 	%r12, __smem;
	add.s32 	%r13, %r12, %r11;
	st.shared.f32 	[%r13], %f11;
	bar.sync 	0;
	setp.ne.s32 	%p4, %r1, 0;
	@%p4 bra 	$L__BB159_7;
	ld.shared.f32 	%f10, [__smem];
	cvta.to.global.u64 	%rd6, %rd4;
	mul.wide.u32 	%rd7, %r2, 4;
	add.s64 	%rd8, %rd6, %rd7;
	st.global.f32 	[%rd8], %f10;
$L__BB159_7:
	ret;

}
	// .globl	_Z10maxreduce6IdLj512ELb1EEvPT_S1_j
.visible .entry _Z10maxreduce6IdLj512ELb1EEvPT_S1_j(
	.param .u64 .ptr .align 1 _Z10maxreduce6IdLj512ELb1EEvPT_S1_j_param_0,
	.param .u64 .ptr .align 1 _Z10maxreduce6IdLj512ELb1EEvPT_S1_j_param_1,
	.param .u32 _Z10maxreduce6IdLj512ELb1EEvPT_S1_j_param_2
)
{
	.reg .pred 	%p<8>;
	.reg .b32 	%r<15>;
	.reg .b64 	%rd<11>;
	.reg .b64 	%fd<36>;

	ld.param.u64 	%rd2, [_Z10maxreduce6IdLj512ELb1EEvPT_S1_j_param_0];
	ld.param.u64 	%rd3, [_Z10maxreduce6IdLj512ELb1EEvPT_S1_j_param_1];
	ld.param.u32 	%r8, [_Z10maxreduce6IdLj512ELb1EEvPT_S1_j_param_2];
	mov.u32 	%r1, %tid.x;
	mov.u32 	%r2, %ctaid.x;
	shl.b32 	%r9, %r2, 10;
	or.b32  	%r14, %r9, %r1;
	setp.ge.u32 	%p1, %r14, %r8;
	mov.f64 	%fd32, 0d0000000000000000;
	@%p1 bra 	$L__BB160_3;
	cvta.to.global.u64 	%rd1, %rd2;
	mov.u32 	%r10, %nctaid.x;
	shl.b32 	%r4, %r10, 10;
	mov.f64 	%fd32, 0d0000000000000000;
$L__BB160_2:
	mul.wide.u32 	%rd4, %r14, 8;
	add.s64 	%rd5, %rd1, %rd4;
	ld.global.f64 	%fd12, [%rd5];
	add.f64 	%fd13, %fd32, %fd12;
	add.s32 	%r11, %r14, 512;
	mul.wide.u32 	%rd6, %r11, 8;
	add.s64 	%rd7, %rd1, %rd6;
	ld.global.f64 	%fd14, [%rd7];
	add.f64 	%fd32, %fd13, %fd14;
	add.s32 	%r14, %r14, %r4;
	setp.lt.u32 	%p2, %r14, %r8;
	@%p2 bra 	$L__BB160_2;
$L__BB160_3:
	shl.b32 	%r12, %r1, 3;
	mov.u32 	%r13, __smem_d;
	add.s32 	%r7, %r13, %r12;
	st.shared.f64 	[%r7], %fd32;
	bar.sync 	0;
	setp.gt.u32 	%p3, %r1, 255;
	@%p3 bra 	$L__BB160_5;
	ld.shared.f64 	%fd15, [%r7+2048];
	add.f64 	%fd32, %fd32, %fd15;
	st.shared.f64 	[%r7], %fd32;
$L__BB160_5:
	bar.sync 	0;
	setp.gt.u32 	%p4, %r1, 127;
	@%p4 bra 	$L__BB160_7;
	ld.shared.f64 	%fd16, [%r7+1024];
	add.f64 	%fd32, %fd32, %fd16;
	st.shared.f64 	[%r7], %fd32;
$L__BB160_7:
	bar.sync 	0;
	setp.gt.u32 	%p5, %r1, 63;
	@%p5 bra 	$L__BB160_9;
	ld.shared.f64 	%fd17, [%r7+512];
	add.f64 	%fd32, %fd32, %fd17;
	st.shared.f64 	[%r7], %fd32;
$L__BB160_9:
	bar.sync 	0;
	setp.gt.u32 	%p6, %r1, 31;
	@%p6 bra 	$L__BB160_12;
	ld.volatile.shared.f64 	%fd18, [%r7+256];
	add.f64 	%fd19, %fd32, %fd18;
	st.volatile.shared.f64 	[%r7], %fd19;
	ld.volatile.shared.f64 	%fd20, [%r7+128];
	add.f64 	%fd21, %fd19, %fd20;
	st.volatile.shared.f64 	[%r7], %fd21;
	ld.volatile.shared.f64 	%fd22, [%r7+64];
	add.f64 	%fd23, %fd21, %fd22;
	st.volatile.shared.f64 	[%r7], %fd23;
	ld.volatile.shared.f64 	%fd24, [%r7+32];
	add.f64 	%fd25, %fd23, %fd24;
	st.volatile.shared.f64 	[%r7], %fd25;
	ld.volatile.shared.f64 	%fd26, [%r7+16];
	add.f64 	%fd27, %fd25, %fd26;
	st.volatile.shared.f64 	[%r7], %fd27;
	ld.volatile.shared.f64 	%fd28, [%r7+8];
	add.f64 	%fd29, %fd27, %fd28;
	st.volatile.shared.f64 	[%r7], %fd29;
	setp.ne.s32 	%p7, %r1, 0;
	@%p7 bra 	$L__BB160_12;
	ld.shared.f64 	%fd30, [__smem_d];
	cvta.to.global.u64 	%rd8, %rd3;
	mul.wide.u32 	%rd9, %r2, 8;
	add.s64 	%rd10, %rd8, %rd9;
	st.global.f64 	[%rd10], %fd30;
$L__BB160_12:
	ret;

}
	// .globl	_Z10maxreduce6IdLj256ELb1EEvPT_S1_j
.visible .entry _Z10maxreduce6IdLj256ELb1EEvPT_S1_j(
	.param .u64 .ptr .align 1 _Z10maxreduce6IdLj256ELb1EEvPT_S1_j_param_0,
	.param .u64 .ptr .align 1 _Z10maxreduce6IdLj256ELb1EEvPT_S1_j_param_1,
	.param .u32 _Z10maxreduce6IdLj256ELb1EEvPT_S1_j_param_2
)
{
	.reg .pred 	%p<7>;
	.reg .b32 	%r<15>;
	.reg .b64 	%rd<11>;
	.reg .b64 	%fd<32>;

	ld.param.u64 	%rd2, [_Z10maxreduce6IdLj256ELb1EEvPT_S1_j_param_0];
	ld.param.u64 	%rd3, [_Z10maxreduce6IdLj256ELb1EEvPT_S1_j_param_1];
	ld.param.u32 	%r8, [_Z10maxreduce6IdLj256ELb1EEvPT_S1_j_param_2];
	mov.u32 	%r1, %tid.x;
	mov.u32 	%r2, %ctaid.x;
	shl.b32 	%r9, %r2, 9;
	add.s32 	%r14, %r9, %r1;
	setp.ge.u32 	%p1, %r14, %r8;
	mov.f64 	%fd29, 0d0000000000000000;
	@%p1 bra 	$L__BB161_3;
	cvta.to.global.u64 	%rd1, %rd2;
	mov.u32 	%r10, %nctaid.x;
	shl.b32 	%r4, %r10, 9;
	mov.f64 	%fd29, 0d0000000000000000;
$L__BB161_2:
	mul.wide.u32 	%rd4, %r14, 8;
	add.s64 	%rd5, %rd1, %rd4;
	ld.global.f64 	%fd10, [%rd5];
	add.f64 	%fd11, %fd29, %fd10;
	add.s32 	%r11, %r14, 256;
	mul.wide.u32 	%rd6, %r11, 8;
	add.s64 	%rd7, %rd1, %rd6;
	ld.global.f64 	%fd12, [%rd7];
	add.f64 	%fd29, %fd11, %fd12;
	add.s32 	%r14, %r14, %r4;
	setp.lt.u32 	%p2, %r14, %r8;
	@%p2 bra 	$L__BB161_2;
$L__BB161_3:
	shl.b32 	%r12, %r1, 3;
	mov.u32 	%r13, __smem_d;
	add.s32 	%r7, %r13, %r12;
	st.shared.f64 	[%r7], %fd29;
	bar.sync 	0;
	setp.gt.u32 	%p3, %r1, 127;
	@%p3 bra 	$L__BB161_5;
	ld.shared.f64 	%fd13, [%r7+1024];
	add.f64 	%fd29, %fd29, %fd13;
	st.shared.f64 	[%r7], %fd29;
$L__BB161_5:
	bar.sync 	0;
	setp.gt.u32 	%p4, %r1, 63;
	@%p4 bra 	$L__BB161_7;
	ld.shared.f64 	%fd14, [%r7+512];
	add.f64 	%fd29, %fd29, %fd14;
	st.shared.f64 	[%r7], %fd29;
$L__BB161_7:
	bar.sync 	0;
	setp.gt.u32 	%p5, %r1, 31;
	@%p5 bra 	$L__BB161_10;
	ld.volatile.shared.f64 	%fd15, [%r7+256];
	add.f64 	%fd16, %fd29, %fd15;
	st.volatile.shared.f64 	[%r7], %fd16;
	ld.volatile.shared.f64 	%fd17, [%r7+128];
	add.f64 	%fd18, %fd16, %fd17;
	st.volatile.shared.f64 	[%r7], %fd18;
	ld.volatile.shared.f64 	%fd19, [%r7+64];
	add.f64 	%fd20, %fd18, %fd19;
	st.volatile.shared.f64 	[%r7], %fd20;
	ld.volatile.shared.f64 	%fd21, [%r7+32];
	add.f64 	%fd22, %fd20, %fd21;
	st.volatile.shared.f64 	[%r7], %fd22;
	ld.volatile.shared.f64 	%fd23, [%r7+16];
	add.f64 	%fd24, %fd22, %fd23;
	st.volatile.shared.f64 	[%r7], %fd24;
	ld.volatile.shared.f64 	%fd25, [%r7+8];
	add.f64 	%fd26, %fd24, %fd25;
	st.volatile.shared.f64 	[%r7], %fd26;
	setp.ne.s32 	%p6, %r1, 0;
	@%p6 bra 	$L__BB161_10;
	ld.shared.f64 	%fd27, [__smem_d];
	cvta.to.global.u64 	%rd8, %rd3;
	mul.wide.u32 	%rd9, %r2, 8;
	add.s64 	%rd10, %rd8, %rd9;
	st.global.f64 	[%rd10], %fd27;
$L__BB161_10:
	ret;

}
	// .globl	_Z10maxreduce6IdLj128ELb1EEvPT_S1_j
.visible .entry _Z10maxreduce6IdLj128ELb1EEvPT_S1_j(
	.param .u64 .ptr .align 1 _Z10maxreduce6IdLj128ELb1EEvPT_S1_j_param_0,
	.param .u64 .ptr .align 1 _Z10maxreduce6IdLj128ELb1EEvPT_S1_j_param_1,
	.param .u32 _Z10maxreduce6IdLj128ELb1EEvPT_S1_j_param_2
)
{
	.reg .pred 	%p<6>;
	.reg .b32 	%r<15>;
	.reg .b64 	%rd<11>;
	.reg .b64 	%fd<28>;

	ld.param.u64 	%rd2, [_Z10maxreduce6IdLj128ELb1EEvPT_S1_j_param_0];
	ld.param.u64 	%rd3, [_Z10maxreduce6IdLj128ELb1EEvPT_S1_j_param_1];
	ld.param.u32 	%r8, [_Z10maxreduce6IdLj128ELb1EEvPT_S1_j_param_2];
	mov.u32 	%r1, %tid.x;
	mov.u32 	%r2, %ctaid.x;
	shl.b32 	%r9, %r2, 8;
	add.s32 	%r14, %r9, %r1;
	setp.ge.u32 	%p1, %r14, %r8;
	mov.f64 	%fd26, 0d0000000000000000;
	@%p1 bra 	$L__BB162_3;
	cvta.to.global.u64 	%rd1, %rd2;
	mov.u32 	%r10, %nctaid.x;
	shl.b32 	%r4, %r10, 8;
	mov.f64 	%fd26, 0d0000000000000000;
$L__BB162_2:
	mul.wide.u32 	%rd4, %r14, 8;
	add.s64 	%rd5, %rd1, %rd4;
	ld.global.f64 	%fd8, [%rd5];
	add.f64 	%fd9, %fd26, %fd8;
	add.s32 	%r11, %r14, 128;
	mul.wide.u32 	%rd6, %r11, 8;
	add.s64 	%rd7, %rd1, %rd6;
	ld.global.f64 	%fd10, [%rd7];
	add.f64 	%fd26, %fd9, %fd10;
	add.s32 	%r14, %r14, %r4;
	setp.lt.u32 	%p2, %r14, %r8;
	@%p2 bra 	$L__BB162_2;
$L__BB162_3:
	shl.b32 	%r12, %r1, 3;
	mov.u32 	%r13, __smem_d;
	add.s32 	%r7, %r13, %r12;
	st.shared.f64 	[%r7], %fd26;
	bar.sync 	0;
	setp.gt.u32 	%p3, %r1, 63;
	@%p3 bra 	$L__BB162_5;
	ld.shared.f64 	%fd11, [%r7+512];
	add.f64 	%fd26, %fd26, %fd11;
	st.shared.f64 	[%r7], %fd26;
$L__BB162_5:
	bar.sync 	0;
	setp.gt.u32 	%p4, %r1, 31;
	@%p4 bra 	$L__BB162_8;
	ld.volatile.shared.f64 	%fd12, [%r7+256];
	add.f64 	%fd13, %fd26, %fd12;
	st.volatile.shared.f64 	[%r7], %fd13;
	ld.volatile.shared.f64 	%fd14, [%r7+128];
	add.f64 	%fd15, %fd13, %fd14;
	st.volatile.shared.f64 	[%r7], %fd15;
	ld.volatile.shared.f64 	%fd16, [%r7+64];
	add.f64 	%fd17, %fd15, %fd16;
	st.volatile.shared.f64 	[%r7], %fd17;
	ld.volatile.shared.f64 	%fd18, [%r7+32];
	add.f64 	%fd19, %fd17, %fd18;
	st.volatile.shared.f64 	[%r7], %fd19;
	ld.volatile.shared.f64 	%fd20, [%r7+16];
	add.f64 	%fd21, %fd19, %fd20;
	st.volatile.shared.f64 	[%r7], %fd21;
	ld.volatile.shared.f64 	%fd22, [%r7+8];
	add.f64 	%fd23, %fd21, %fd22;
	st.volatile.shared.f64 	[%r7], %fd23;
	setp.ne.s32 	%p5, %r1, 0;
	@%p5 bra 	$L__BB162_8;
	ld.shared.f64 	%fd24, [__smem_d];
	cvta.to.global.u64 	%rd8, %rd3;
	mul.wide.u32 	%rd9, %r2, 8;
	add.s64 	%rd10, %rd8, %rd9;
	st.global.f64 	[%rd10], %fd24;
$L__BB162_8:
	ret;

}
	// .globl	_Z10maxreduce6IdLj64ELb1EEvPT_S1_j
.visible .entry _Z10maxreduce6IdLj64ELb1EEvPT_S1_j(
	.param .u64 .ptr .align 1 _Z10maxreduce6IdLj64ELb1EEvPT_S1_j_param_0,
	.param .u64 .ptr .align 1 _Z10maxreduce6IdLj64ELb1EEvPT_S1_j_param_1,
	.param .u32 _Z10maxreduce6IdLj64ELb1EEvPT_S1_j_param_2
)
{
	.reg .pred 	%p<5>;
	.reg .b32 	%r<15>;
	.reg .b64 	%rd<11>;
	.reg .b64 	%fd<24>;

	ld.param.u64 	%rd2, [_Z10maxreduce6IdLj64ELb1EEvPT_S1_j_param_0];
	ld.param.u64 	%rd3, [_Z10maxreduce6IdLj64ELb1EEvPT_S1_j_param_1];
	ld.param.u32 	%r8, [_Z10maxreduce6IdLj64ELb1EEvPT_S1_j_param_2];
	mov.u32 	%r1, %tid.x;
	mov.u32 	%r2, %ctaid.x;
	shl.b32 	%r9, %r2, 7;
	add.s32 	%r14, %r9, %r1;
	setp.ge.u32 	%p1, %r14, %r8;
	mov.f64 	%fd23, 0d0000000000000000;
	@%p1 bra 	$L__BB163_3;
	cvta.to.global.u64 	%rd1, %rd2;
	mov.u32 	%r10, %nctaid.x;
	shl.b32 	%r4, %r10, 7;
	mov.f64 	%fd23, 0d0000000000000000;
$L__BB163_2:
	mul.wide.u32 	%rd4, %r14, 8;
	add.s64 	%rd5, %rd1, %rd4;
	ld.global.f64 	%fd6, [%rd5];
	add.f64 	%fd7, %fd23, %fd6;
	add.s32 	%r11, %r14, 64;
	mul.wide.u32 	%rd6, %r11, 8;
	add.s64 	%rd7, %rd1, %rd6;
	ld.global.f64 	%fd8, [%rd7];
	add.f64 	%fd23, %fd7, %fd8;
	add.s32 	%r14, %r14, %r4;
	setp.lt.u32 	%p2, %r14, %r8;
	@%p2 bra 	$L__BB163_2;
$L__BB163_3:
	shl.b32 	%r12, %r1, 3;
	mov.u32 	%r13, __smem_d;
	add.s32 	%r7, %r13, %r12;
	st.shared.f64 	[%r7], %fd23;
	bar.sync 	0;
	setp.gt.u32 	%p3, %r1, 31;
	@%p3 bra 	$L__BB163_6;
	ld.volatile.shared.f64 	%fd9, [%r7+256];
	add.f64 	%fd10, %fd23, %fd9;
	st.volatile.shared.f64 	[%r7], %fd10;
	ld.volatile.shared.f64 	%fd11, [%r7+128];
	add.f64 	%fd12, %fd10, %fd11;
	st.volatile.shared.f64 	[%r7], %fd12;
	ld.volatile.shared.f64 	%fd13, [%r7+64];
	add.f64 	%fd14, %fd12, %fd13;
	st.volatile.shared.f64 	[%r7], %fd14;
	ld.volatile.shared.f64 	%fd15, [%r7+32];
	add.f64 	%fd16, %fd14, %fd15;
	st.volatile.shared.f64 	[%r7], %fd16;
	ld.volatile.shared.f64 	%fd17, [%r7+16];
	add.f64 	%fd18, %fd16, %fd17;
	st.volatile.shared.f64 	[%r7], %fd18;
	ld.volatile.shared.f64 	%fd19, [%r7+8];
	add.f64 	%fd20, %fd18, %fd19;
	st.volatile.shared.f64 	[%r7], %fd20;
	setp.ne.s32 	%p4, %r1, 0;
	@%p4 bra 	$L__BB163_6;
	ld.shared.f64 	%fd21, [__smem_d];
	cvta.to.global.u64 	%rd8, %rd3;
	mul.wide.u32 	%rd9, %r2, 8;
	add.s64 	%rd10, %rd8, %rd9;
	st.global.f64 	[%rd10], %fd21;
$L__BB163_6:
	ret;

}
	// .globl	_Z10maxreduce6IdLj32ELb1EEvPT_S1_j
.visible .entry _Z10maxreduce6IdLj32ELb1EEvPT_S1_j(
	.param .u64 .ptr .align 1 _Z10maxreduce6IdLj32ELb1EEvPT_S1_j_param_0,
	.param .u64 .ptr .align 1 _Z10maxreduce6IdLj32ELb1EEvPT_S1_j_param_1,
	.param .u32 _Z10maxreduce6IdLj32ELb1EEvPT_S1_j_param_2
)
{
	.reg .pred 	%p<5>;
	.reg .b32 	%r<15>;
	.reg .b64 	%rd<11>;
	.reg .b64 	%fd<22>;

	ld.param.u64 	%rd2, [_Z10maxreduce6IdLj32ELb1EEvPT_S1_j_param_0];
	ld.param.u64 	%rd3, [_Z10maxreduce6IdLj32ELb1EEvPT_S1_j_param_1];
	ld.param.u32 	%r8, [_Z10maxreduce6IdLj32ELb1EEvPT_S1_j_param_2];
	mov.u32 	%r1, %tid.x;
	mov.u32 	%r2, %ctaid.x;
	shl.b32 	%r9, %r2, 6;
	add.s32 	%r14, %r9, %r1;
	setp.ge.u32 	%p1, %r14, %r8;
	mov.f64 	%fd21, 0d0000000000000000;
	@%p1 bra 	$L__BB164_3;
	cvta.to.global.u64 	%rd1, %rd2;
	mov.u32 	%r10, %nctaid.x;
	shl.b32 	%r4, %r10, 6;
	mov.f64 	%fd21, 0d0000000000000000;
$L__BB164_2:
	mul.wide.u32 	%rd4, %r14, 8;
	add.s64 	%rd5, %rd1, %rd4;
	ld.global.f64 	%fd6, [%rd5];
	add.f64 	%fd7, %fd21, %fd6;
	add.s32 	%r11, %r14, 32;
	mul.wide.u32 	%rd6, %r11, 8;
	add.s64 	%rd7, %rd1, %rd6;
	ld.global.f64 	%fd8, [%rd7];
	add.f64 	%fd21, %fd7, %fd8;
	add.s32 	%r14, %r14, %r4;
	setp.lt.u32 	%p2, %r14, %r8;
	@%p2 bra 	$L__BB164_2;
$L__BB164_3:
	shl.b32 	%r12, %r1, 3;
	mov.u32 	%r13, __smem_d;
	add.s32 	%r7, %r13, %r12;
	st.shared.f64 	[%r7], %fd21;
	bar.sync 	0;
	setp.gt.u32 	%p3, %r1, 31;
	@%p3 bra 	$L__BB164_6;
	ld.volatile.shared.f64 	%fd9, [%r7+128];
	add.f64 	%fd10, %fd21, %fd9;
	st.volatile.shared.f64 	[%r7], %fd10;
	ld.volatile.shared.f64 	%fd11, [%r7+64];
	add.f64 	%fd12, %fd10, %fd11;
	st.volatile.shared.f64 	[%r7], %fd12;
	ld.volatile.shared.f64 	%fd13, [%r7+32];
	add.f64 	%fd14, %fd12, %fd13;
	st.volatile.shared.f64 	[%r7], %fd14;
	ld.volatile.shared.f64 	%fd15, [%r7+16];
	add.f64 	%fd16, %fd14, %fd15;
	st.volatile.shared.f64 	[%r7], %fd16;
	ld.volatile.shared.f64 	%fd17, [%r7+8];
	add.f64 	%fd18, %fd16, %fd17;
	st.volatile.shared.f64 	[%r7], %fd18;
	setp.ne.s32 	%p4, %r1, 0;
	@%p4 bra 	$L__BB164_6;
	ld.shared.f64 	%fd19, [__smem_d];
	cvta.to.global.u64 	%rd8, %rd3;
	mul.wide.u32 	%rd9, %r2, 8;
	add.s64 	%rd10, %rd8, %rd9;
	st.global.f64 	[%rd10], %fd19;
$L__BB164_6:
	ret;

}
	// .globl	_Z10maxreduce6IdLj16ELb1EEvPT_S1_j
.visible .entry _Z10maxreduce6IdLj16ELb1EEvPT_S1_j(
	.param .u64 .ptr .align 1 _Z10maxreduce6IdLj16ELb1EEvPT_S1_j_param_0,
	.param .u64 .ptr .align 1 _Z10maxreduce6IdLj16ELb1EEvPT_S1_j_param_1,
	.param .u32 _Z10maxreduce6IdLj16ELb1EEvPT_S1_j_param_2
)
{
	.reg .pred 	%p<5>;
	.reg .b32 	%r<15>;
	.reg .b64 	%rd<11>;
	.reg .b64 	%fd<20>;

	ld.param.u64 	%rd2, [_Z10maxreduce6IdLj16ELb1EEvPT_S1_j_param_0];
	ld.param.u64 	%rd3, [_Z10maxreduce6IdLj16ELb1EEvPT_S1_j_param_1];
	ld.param.u32 	%r8, [_Z10maxreduce6IdLj16ELb1EEvPT_S1_j_param_2];
	mov.u32 	%r1, %tid.x;
	mov.u32 	%r2, %ctaid.x;
	shl.b32 	%r9, %r2, 5;
	add.s32 	%r14, %r9, %r1;
	setp.ge.u32 	%p1, %r14, %r8;
	mov.f64 	%fd19, 0d0000000000000000;
	@%p1 bra 	$L__BB165_3;
	cvta.to.global.u64 	%rd1, %rd2;
	mov.u32 	%r10, %nctaid.x;
	shl.b32 	%r4, %r10, 5;
	mov.f64 	%fd19, 0d0000000000000000;
$L__BB165_2:
	mul.wide.u32 	%rd4, %r14, 8;
	add.s64 	%rd5, %rd1, %rd4;
	ld.global.f64 	%fd6, [%rd5];
	add.f64 	%fd7, %fd19, %fd6;
	add.s32 	%r11, %r14, 16;
	mul.wide.u32 	%rd6, %r11, 8;
	add.s64 	%rd7, %rd1, %rd6;
	ld.global.f64 	%fd8, [%rd7];
	add.f64 	%fd19, %fd7, %fd8;
	add.s32 	%r14, %r14, %r4;
	setp.lt.u32 	%p2, %r14, %r8;
	@%p2 bra 	$L__BB165_2;
$L__BB165_3:
	shl.b32 	%r12, %r1, 3;
	mov.u32 	%r13, __smem_d;
	add.s32 	%r7, %r13, %r12;
	st.shared.f64 	[%r7], %fd19;
	bar.sync 	0;
	setp.gt.u32 	%p3, %r1, 31;
	@%p3 bra 	$L__BB165_6;
	ld.volatile.shared.f64 	%fd9, [%r7+64];
	add.f64 	%fd10, %fd19, %fd9;
	st.volatile.shared.f64 	[%r7], %fd10;
	ld.volatile.shared.f64 	%fd11, [%r7+32];
	add.f64 	%fd12, %fd10, %fd11;
	st.volatile.shared.f64 	[%r7], %fd12;
	ld.volatile.shared.f64 	%fd13, [%r7+16];
	add.f64 	%fd14, %fd12, %fd13;
	st.volatile.shared.f64 	[%r7], %fd14;
	ld.volatile.shared.f64 	%fd15, [%r7+8];
	add.f64 	%fd16, %fd14, %fd15;
	st.volatile.shared.f64 	[%r7], %fd16;
	setp.ne.s32 	%p4, %r1, 0;
	@%p4 bra 	$L__BB165_6;
	ld.shared.f64 	%fd17, [__smem_d];
	cvta.to.global.u64 	%rd8, %rd3;
	mul.wide.u32 	%rd9, %r2, 8;
	add.s64 	%rd10, %rd8, %rd9;
	st.global.f64 	[%rd10], %fd17;
$L__BB165_6:
	ret;

}
	// .globl	_Z10maxreduce6IdLj8ELb1EEvPT_S1_j
.visible .entry _Z10maxreduce6IdLj8ELb1EEvPT_S1_j(
	.param .u64 .ptr .align 1 _Z10maxreduce6IdLj8ELb1EEvPT_S1_j_param_0,
	.param .u64 .ptr .align 1 _Z10maxreduce6IdLj8ELb1EEvPT_S1_j_param_1,
	.param .u32 _Z10maxreduce6IdLj8ELb1EEvPT_S1_j_param_2
)
{
	.reg .pred 	%p<5>;
	.reg .b32 	%r<15>;
	.reg .b64 	%rd<11>;
	.reg .b64 	%fd<18>;

	ld.param.u64 	%rd2, [_Z10maxreduce6IdLj8ELb1EEvPT_S1_j_param_0];
	ld.param.u64 	%rd3, [_Z10maxreduce6IdLj8ELb1EEvPT_S1_j_param_1];
	ld.param.u32 	%r8, [_Z10maxreduce6IdLj8ELb1EEvPT_S1_j_param_2];
	mov.u32 	%r1, %tid.x;
	mov.u32 	%r2, %ctaid.x;
	shl.b32 	%r9, %r2, 4;
	add.s32 	%r14, %r9, %r1;
	setp.ge.u32 	%p1, %r14, %r8;
	mov.f64 	%fd17, 0d0000000000000000;
	@%p1 bra 	$L__BB166_3;
	cvta.to.global.u64 	%rd1, %rd2;
	mov.u32 	%r10, %nctaid.x;
	shl.b32 	%r4, %r10, 4;
	mov.f64 	%fd17, 0d0000000000000000;
$L__BB166_2:
	mul.wide.u32 	%rd4, %r14, 8;
	add.s64 	%rd5, %rd1, %rd4;
	ld.global.f64 	%fd6, [%rd5];
	add.f64 	%fd7, %fd17, %fd6;
	add.s32 	%r11, %r14, 8;
	mul.wide.u32 	%rd6, %r11, 8;
	add.s64 	%rd7, %rd1, %rd6;
	ld.global.f64 	%fd8, [%rd7];
	add.f64 	%fd17, %fd7, %fd8;
	add.s32 	%r14, %r14, %r4;
	setp.lt.u32 	%p2, %r14, %r8;
	@%p2 bra 	$L__BB166_2;
$L__BB166_3:
	shl.b32 	%r12, %r1, 3;
	mov.u32 	%r13, __smem_d;
	add.s32 	%r7, %r13, %r12;
	st.shared.f64 	[%r7], %fd17;
	bar.sync 	0;
	setp.gt.u32 	%p3, %r1, 31;
	@%p3 bra 	$L__BB166_6;
	ld.volatile.shared.f64 	%fd9, [%r7+32];
	add.f64 	%fd10, %fd17, %fd9;
	st.volatile.shared.f64 	[%r7], %fd10;
	ld.volatile.shared.f64 	%fd11, [%r7+16];
	add.f64 	%fd12, %fd10, %fd11;
	st.volatile.shared.f64 	[%r7], %fd12;
	ld.volatile.shared.f64 	%fd13, [%r7+8];
	add.f64 	%fd14, %fd12, %fd13;
	st.volatile.shared.f64 	[%r7], %fd14;
	setp.ne.s32 	%p4, %r1, 0;
	@%p4 bra 	$L__BB166_6;
	ld.shared.f64 	%fd15, [__smem_d];
	cvta.to.global.u64 	%rd8, %rd3;
	mul.wide.u32 	%rd9, %r2, 8;
	add.s64 	%rd10, %rd8, %rd9;
	st.global.f64 	[%rd10], %fd15;
$L__BB166_6:
	ret;

}
	// .globl	_Z10maxreduce6IdLj4ELb1EEvPT_S1_j
.visible .entry _Z10maxreduce6IdLj4ELb1EEvPT_S1_j(
	.param .u64 .ptr .align 1 _Z10maxreduce6IdLj4ELb1EEvPT_S1_j_param_0,
	.param .u64 .ptr .align 1 _Z10maxreduce6IdLj4ELb1EEvPT_S1_j_param_1,
	.param .u32 _Z10maxreduce6IdLj4ELb1EEvPT_S1_j_param_2
)
{
	.reg .pred 	%p<5>;
	.reg .b32 	%r<15>;
	.reg .b64 	%rd<11>;
	.reg .b64 	%fd<16>;

	ld.param.u64 	%rd2, [_Z10maxreduce6IdLj4ELb1EEvPT_S1_j_param_0];
	ld.param.u64 	%rd3, [_Z10maxreduce6IdLj4ELb1EEvPT_S1_j_param_1];
	ld.param.u32 	%r8, [_Z10maxreduce6IdLj4ELb1EEvPT_S1_j_param_2];
	mov.u32 	%r1, %tid.x;
	mov.u32 	%r2, %ctaid.x;
	shl.b32 	%r9, %r2, 3;
	add.s32 	%r14, %r9, %r1;
	setp.ge.u32 	%p1, %r14, %r8;
	mov.f64 	%fd15, 0d0000000000000000;
	@%p1 bra 	$L__BB167_3;
	cvta.to.global.u64 	%rd1, %rd2;
	mov.u32 	%r10, %nctaid.x;
	shl.b32 	%r4, %r10, 3;
	mov.f64 	%fd15, 0d0000000000000000;
$L__BB167_2:
	mul.wide.u32 	%rd4, %r14, 8;
	add.s64 	%rd5, %rd1, %rd4;
	ld.global.f64 	%fd6, [%rd5];
	add.f64 	%fd7, %fd15, %fd6;
	add.s32 	%r11, %r14, 4;
	mul.wide.u32 	%rd6, %r11, 8;
	add.s64 	%rd7, %rd1, %rd6;
	ld.global.f64 	%fd8, [%rd7];
	add.f64 	%fd15, %fd7, %fd8;
	add.s32 	%r14, %r14, %r4;
	setp.lt.u32 	%p2, %r14, %r8;
	@%p2 bra 	$L__BB167_2;
$L__BB167_3:
	shl.b32 	%r12, %r1, 3;
	mov.u32 	%r13, __smem_d;
	add.s32 	%r7, %r13, %r12;
	st.shared.f64 	[%r7], %fd15;
	bar.sync 	0;
	setp.gt.u32 	%p3, %r1, 31;
	@%p3 bra 	$L__BB167_6;
	ld.volatile.shared.f64 	%fd9, [%r7+16];
	add.f64 	%fd10, %fd15, %fd9;
	st.volatile.shared.f64 	[%r7], %fd10;
	ld.volatile.shared.f64 	%fd11, [%r7+8];
	add.f64 	%fd12, %fd10, %fd11;
	st.volatile.shared.f64 	[%r7], %fd12;
	setp.ne.s32 	%p4, %r1, 0;
	@%p4 bra 	$L__BB167_6;
	ld.shared.f64 	%fd13, [__smem_d];
	cvta.to.global.u64 	%rd8, %rd3;
	mul.wide.u32 	%rd9, %r2, 8;
	add.s64 	%rd10, %rd8, %rd9;
	st.global.f64 	[%rd10], %fd13;
$L__BB167_6:
	ret;

}
	// .globl	_Z10maxreduce6IdLj2ELb1EEvPT_S1_j
.visible .entry _Z10maxreduce6IdLj2ELb1EEvPT_S1_j(
	.param .u64 .ptr .align 1 _Z10maxreduce6IdLj2ELb1EEvPT_S1_j_param_0,
	.param .u64 .ptr .align 1 _Z10maxreduce6IdLj2ELb1EEvPT_S1_j_param_1,
	.param .u32 _Z10maxreduce6IdLj2ELb1EEvPT_S1_j_param_2
)
{
	.reg .pred 	%p<5>;
	.reg .b32 	%r<15>;
	.reg .b64 	%rd<11>;
	.reg .b64 	%fd<14>;

	ld.param.u64 	%rd2, [_Z10maxreduce6IdLj2ELb1EEvPT_S1_j_param_0];
	ld.param.u64 	%rd3, [_Z10maxreduce6IdLj2ELb1EEvPT_S1_j_param_1];
	ld.param.u32 	%r8, [_Z10maxreduce6IdLj2ELb1EEvPT_S1_j_param_2];
	mov.u32 	%r1, %tid.x;
	mov.u32 	%r2, %ctaid.x;
	shl.b32 	%r9, %r2, 2;
	add.s32 	%r14, %r9, %r1;
	setp.ge.u32 	%p1, %r14, %r8;
	mov.f64 	%fd13, 0d0000000000000000;
	@%p1 bra 	$L__BB168_3;
	cvta.to.global.u64 	%rd1, %rd2;
	mov.u32 	%r10, %nctaid.x;
	shl.b32 	%r4, %r10, 2;
	mov.f64 	%fd13, 0d0000000000000000;
$L__BB168_2:
	mul.wide.u32 	%rd4, %r14, 8;
	add.s64 	%rd5, %rd1, %rd4;
	ld.global.f64 	%fd6, [%rd5];
	add.f64 	%fd7, %fd13, %fd6;
	add.s32 	%r11, %r14, 2;
	mul.wide.u32 	%rd6, %r11, 8;
	add.s64 	%rd7, %rd1, %rd6;
	ld.global.f64 	%fd8, [%rd7];
	add.f64 	%fd13, %fd7, %fd8;
	add.s32 	%r14, %r14, %r4;
	setp.lt.u32 	%p2, %r14, %r8;
	@%p2 bra 	$L__BB168_2;
$L__BB168_3:
	shl.b32 	%r12, %r1, 3;
	mov.u32 	%r13, __smem_d;
	add.s32 	%r7, %r13, %r12;
	st.shared.f64 	[%r7], %fd13;
	bar.sync 	0;
	setp.gt.u32 	%p3, %r1, 31;
	@%p3 bra 	$L__BB168_6;
	ld.volatile.shared.f64 	%fd9, [%r7+8];
	add.f64 	%fd10, %fd13, %fd9;
	st.volatile.shared.f64 	[%r7], %fd10;
	setp.ne.s32 	%p4, %r1, 0;
	@%p4 bra 	$L__BB168_6;
	ld.shared.f64 	%fd11, [__smem_d];
	cvta.to.global.u64 	%rd8, %rd3;
	mul.wide.u32 	%rd9, %r2, 8;
	add.s64 	%rd10, %rd8, %rd9;
	st.global.f64 	[%rd10], %fd11;
$L__BB168_6:
	ret;

}
	// .globl	_Z10maxreduce6IdLj1ELb1EEvPT_S1_j
.visible .entry _Z10maxreduce6IdLj1ELb1EEvPT_S1_j(
	.param .u64 .ptr .align 1 _Z10maxreduce6IdLj1ELb1EEvPT_S1_j_param_0,
	.param .u64 .ptr .align 1 _Z10maxreduce6IdLj1ELb1EEvPT_S1_j_param_1,
	.param .u32 _Z10maxreduce6IdLj1ELb1EEvPT_S1_j_param_2
)
{
	.reg .pred 	%p<4>;
	.reg .b32 	%r<14>;
	.reg .b64 	%rd<9>;
	.reg .b64 	%fd<12>;

	ld.param.u64 	%rd2, [_Z10maxreduce6IdLj1ELb1EEvPT_S1_j_param_0];
	ld.param.u64 	%rd3, [_Z10maxreduce6IdLj1ELb1EEvPT_S1_j_param_1];
	ld.param.u32 	%r7, [_Z10maxreduce6IdLj1ELb1EEvPT_S1_j_param_2];
	mov.u32 	%r1, %tid.x;
	mov.u32 	%r2, %ctaid.x;
	shl.b32 	%r8, %r2, 1;
	add.s32 	%r13, %r8, %r1;
	setp.ge.u32 	%p1, %r13, %r7;
	mov.f64 	%fd11, 0d0000000000000000;
	@%p1 bra 	$L__BB169_3;
	mov.u32 	%r9, %nctaid.x;
	shl.b32 	%r4, %r9, 1;
	cvta.to.global.u64 	%rd1, %rd2;
	mov.f64 	%fd11, 0d0000000000000000;
$L__BB169_2:
	mul.wide.u32 	%rd4, %r13, 8;
	add.s64 	%rd5, %rd1, %rd4;
	ld.global.f64 	%fd6, [%rd5];
	add.f64 	%fd7, %fd11, %fd6;
	ld.global.f64 	%fd8, [%rd5+8];
	add.f64 	%fd11, %fd7, %fd8;
	add.s32 	%r13, %r13, %r4;
	setp.lt.u32 	%p2, %r13, %r7;
	@%p2 bra 	$L__BB169_2;
$L__BB169_3:
	shl.b32 	%r10, %r1, 3;
	mov.u32 	%r11, __smem_d;
	add.s32 	%r12, %r11, %r10;
	st.shared.f64 	[%r12], %fd11;
	bar.sync 	0;
	setp.ne.s32 	%p3, %r1, 0;
	@%p3 bra 	$L__BB169_5;
	ld.shared.f64 	%fd9, [__smem_d];
	cvta.to.global.u64 	%rd6, %rd3;
	mul.wide.u32 	%rd7, %r2, 8;
	add.s64 	%rd8, %rd6, %rd7;
	st.global.f64 	[%rd8], %fd9;
$L__BB169_5:
	ret;

}
	// .globl	_Z10maxreduce6IdLj512ELb0EEvPT_S1_j
.visible .entry _Z10maxreduce6IdLj512ELb0EEvPT_S1_j(
	.param .u64 .ptr .align 1 _Z10maxreduce6IdLj512ELb0EEvPT_S1_j_param_0,
	.param .u64 .ptr .align 1 _Z10maxreduce6IdLj512ELb0EEvPT_S1_j_param_1,
	.param .u32 _Z10maxreduce6IdLj512ELb0EEvPT_S1_j_param_2
)
{
	.reg .pred 	%p<9>;
	.reg .b32 	%r<15>;
	.reg .b64 	%rd<11>;
	.reg .b64 	%fd<38>;

	ld.param.u64 	%rd3, [_Z10maxreduce6IdLj512ELb0EEvPT_S1_j_param_0];
	ld.param.u64 	%rd2, [_Z10maxreduce6IdLj512ELb0EEvPT_S1_j_param_1];
	ld.param.u32 	%r9, [_Z10maxreduce6IdLj512ELb0EEvPT_S1_j_param_2];
	cvta.to.global.u64 	%rd1, %rd3;
	mov.u32 	%r1, %tid.x;
	mov.u32 	%r2, %ctaid.x;
	shl.b32 	%r10, %r2, 10;
	or.b32  	%r14, %r10, %r1;
	setp.ge.u32 	%p1, %r14, %r9;
	mov.f64 	%fd32, 0d0000000000000000;
	@%p1 bra 	$L__BB170_5;
	mov.u32 	%r11, %nctaid.x;
	shl.b32 	%r4, %r11, 10;
	mov.f64 	%fd32, 0d0000000000000000;
$L__BB170_2:
	mul.wide.u32 	%rd4, %r14, 8;
	add.s64 	%rd5, %rd1, %rd4;
	ld.global.f64 	%fd14, [%rd5];
	add.f64 	%fd32, %fd32, %fd14;
	add.s32 	%r6, %r14, 512;
	setp.ge.u32 	%p2, %r6, %r9;
	@%p2 bra 	$L__BB170_4;
	mul.wide.u32 	%rd6, %r6, 8;
	add.s64 	%rd7, %rd1, %rd6;
	ld.global.f64 	%fd15, [%rd7];
	add.f64 	%fd32, %fd32, %fd15;
$L__BB170_4:
	add.s32 	%r14, %r14, %r4;
	setp.lt.u32 	%p3, %r14, %r9;
	@%p3 bra 	$L__BB170_2;
$L__BB170_5:
	shl.b32 	%r12, %r1, 3;
	mov.u32 	%r13, __smem_d;
	add.s32 	%r8, %r13, %r12;
	st.shared.f64 	[%r8], %fd32;
	bar.sync 	0;
	setp.gt.u32 	%p4, %r1, 255;
	@%p4 bra 	$L__BB170_7;
	ld.shared.f64 	%fd16, [%r8+2048];
	add.f64 	%fd32, %fd32, %fd16;
	st.shared.f64 	[%r8], %fd32;
$L__BB170_7:
	bar.sync 	0;
	setp.gt.u32 	%p5, %r1, 127;
	@%p5 bra 	$L__BB170_9;
	ld.shared.f64 	%fd17, [%r8+1024];
	add.f64 	%fd32, %fd32, %fd17;
	st.shared.f64 	[%r8], %fd32;
$L__BB170_9:
	bar.sync 	0;
	setp.gt.u32 	%p6, %r1, 63;
	@%p6 bra 	$L__BB170_11;
	ld.shared.f64 	%fd18, [%r8+512];
	add.f64 	%fd32, %fd32, %fd18;
	st.shared.f64 	[%r8], %fd32;
$L__BB170_11:
	bar.sync 	0;
	setp.gt.u32 	%p7, %r1, 31;
	@%p7 bra 	$L__BB170_14;
	ld.volatile.shared.f64 	%fd19, [%r8+256];
	add.f64 	%fd20, %fd32, %fd19;
	st.volatile.shared.f64 	[%r8], %fd20;
	ld.volatile.shared.f64 	%fd21, [%r8+128];
	add.f64 	%fd22, %fd20, %fd21;
	st.volatile.shared.f64 	[%r8], %fd22;
	ld.volatile.shared.f64 	%fd23, [%r8+64];
	add.f64 	%fd24, %fd22, %fd23;
	st.volatile.shared.f64 	[%r8], %fd24;
	ld.volatile.shared.f64 	%fd25, [%r8+32];
	add.f64 	%fd26, %fd24, %fd25;
	st.volatile.shared.f64 	[%r8], %fd26;
	ld.volatile.shared.f64 	%fd27, [%r8+16];
	add.f64 	%fd28, %fd26, %fd27;
	st.volatile.shared.f64 	[%r8], %fd28;
	ld.volatile.shared.f64 	%fd29, [%r8+8];
	add.f64 	%fd30, %fd28, %fd29;
	st.volatile.shared.f64 	[%r8], %fd30;
	setp.ne.s32 	%p8, %r1, 0;
	@%p8 bra 	$L__BB170_14;
	ld.shared.f64 	%fd31, [__smem_d];
	cvta.to.global.u64 	%rd8, %rd2;
	mul.wide.u32 	%rd9, %r2, 8;
	add.s64 	%rd10, %rd8, %rd9;
	st.global.f64 	[%rd10], %fd31;
$L__BB170_14:
	ret;

}
	// .globl	_Z10maxreduce6IdLj256ELb0EEvPT_S1_j
.visible .entry _Z10maxreduce6IdLj256ELb0EEvPT_S1_j(
	.param .u64 .ptr .align 1 _Z10maxreduce6IdLj256ELb0EEvPT_S1_j_param_0,
	.param .u64 .ptr .align 1 _Z10maxreduce6IdLj256ELb0EEvPT_S1_j_param_1,
	.param .u32 _Z10maxreduce6IdLj256ELb0EEvPT_S1_j_param_2
)
{
	.reg .pred 	%p<8>;
	.reg .b32 	%r<15>;
	.reg .b64 	%rd<11>;
	.reg .b64 	%fd<34>;

	ld.param.u64 	%rd3, [_Z10maxreduce6IdLj256ELb0EEvPT_S1_j_param_0];
	ld.param.u64 	%rd2, [_Z10maxreduce6IdLj256ELb0EEvPT_S1_j_param_1];
	ld.param.u32 	%r9, [_Z10maxreduce6IdLj256ELb0EEvPT_S1_j_param_2];
	cvta.to.global.u64 	%rd1, %rd3;
	mov.u32 	%r1, %tid.x;
	mov.u32 	%r2, %ctaid.x;
	shl.b32 	%r10, %r2, 9;
	add.s32 	%r14, %r10, %r1;
	setp.ge.u32 	%p1, %r14, %r9;
	mov.f64 	%fd29, 0d0000000000000000;
	@%p1 bra 	$L__BB171_5;
	mov.u32 	%r11, %nctaid.x;
	shl.b32 	%r4, %r11, 9;
	mov.f64 	%fd29, 0d0000000000000000;
$L__BB171_2:
	mul.wide.u32 	%rd4, %r14, 8;
	add.s64 	%rd5, %rd1, %rd4;
	ld.global.f64 	%fd12, [%rd5];
	add.f64 	%fd29, %fd29, %fd12;
	add.s32 	%r6, %r14, 256;
	setp.ge.u32 	%p2, %r6, %r9;
	@%p2 bra 	$L__BB171_4;
	mul.wide.u32 	%rd6, %r6, 8;
	add.s64 	%rd7, %rd1, %rd6;
	ld.global.f64 	%fd13, [%rd7];
	add.f64 	%fd29, %fd29, %fd13;
$L__BB171_4:
	add.s32 	%r14, %r14, %r4;
	setp.lt.u32 	%p3, %r14, %r9;
	@%p3 bra 	$L__BB171_2;
$L__BB171_5:
	shl.b32 	%r12, %r1, 3;
	mov.u32 	%r13, __smem_d;
	add.s32 	%r8, %r13, %r12;
	st.shared.f64 	[%r8], %fd29;
	bar.sync 	0;
	setp.gt.u32 	%p4, %r1, 127;
	@%p4 bra 	$L__BB171_7;
	ld.shared.f64 	%fd14, [%r8+1024];
	add.f64 	%fd29, %fd29, %fd14;
	st.shared.f64 	[%r8], %fd29;
$L__BB171_7:
	bar.sync 	0;
	setp.gt.u32 	%p5, %r1, 63;
	@%p5 bra 	$L__BB171_9;
	ld.shared.f64 	%fd15, [%r8+512];
	add.f64 	%fd29, %fd29, %fd15;
	st.shared.f64 	[%r8], %fd29;
$L__BB171_9:
	bar.sync 	0;
	setp.gt.u32 	%p6, %r1, 31;
	@%p6 bra 	$L__BB171_12;
	ld.volatile.shared.f64 	%fd16, [%r8+256];
	add.f64 	%fd17, %fd29, %fd16;
	st.volatile.shared.f64 	[%r8], %fd17;
	ld.volatile.shared.f64 	%fd18, [%r8+128];
	add.f64 	%fd19, %fd17, %fd18;
	st.volatile.shared.f64 	[%r8], %fd19;
	ld.volatile.shared.f64 	%fd20, [%r8+64];
	add.f64 	%fd21, %fd19, %fd20;
	st.volatile.shared.f64 	[%r8], %fd21;
	ld.volatile.shared.f64 	%fd22, [%r8+32];
	add.f64 	%fd23, %fd21, %fd22;
	st.volatile.shared.f64 	[%r8], %fd23;
	ld.volatile.shared.f64 	%fd24, [%r8+16];
	add.f64 	%fd25, %fd23, %fd24;
	st.volatile.shared.f64 	[%r8], %fd25;
	ld.volatile.shared.f64 	%fd26, [%r8+8];
	add.f64 	%fd27, %fd25, %fd26;
	st.volatile.shared.f64 	[%r8], %fd27;
	setp.ne.s32 	%p7, %r1, 0;
	@%p7 bra 	$L__BB171_12;
	ld.shared.f64 	%fd28, [__smem_d];
	cvta.to.global.u64 	%rd8, %rd2;
	mul.wide.u32 	%rd9, %r2, 8;
	add.s64 	%rd10, %rd8, %rd9;
	st.global.f64 	[%rd10], %fd28;
$L__BB171_12:
	ret;

}
	// .globl	_Z10maxreduce6IdLj128ELb0EEvPT_S1_j
.visible .entry _Z10maxreduce6IdLj128ELb0EEvPT_S1_j(
	.param .u64 .ptr .align 1 _Z10maxreduce6IdLj128ELb0EEvPT_S1_j_param_0,
	.param .u64 .ptr .align 1 _Z10maxreduce6IdLj128ELb0EEvPT_S1_j_param_1,
	.param .u32 _Z10maxreduce6IdLj128ELb0EEvPT_S1_j_param_2
)
{
	.reg .pred 	%p<7>;
	.reg .b32 	%r<15>;
	.reg .b64 	%rd<11>;
	.reg .b64 	%fd<30>;

	ld.param.u64 	%rd3, [_Z10maxreduce6IdLj128ELb0EEvPT_S1_j_param_0];
	ld.param.u64 	%rd2, [_Z10maxreduce6IdLj128ELb0EEvPT_S1_j_param_1];
	ld.param.u32 	%r9, [_Z10maxreduce6IdLj128ELb0EEvPT_S1_j_param_2];
	cvta.to.global.u64 	%rd1, %rd3;
	mov.u32 	%r1, %tid.x;
	mov.u32 	%r2, %ctaid.x;
	shl.b32 	%r10, %r2, 8;
	add.s32 	%r14, %r10, %r1;
	setp.ge.u32 	%p1, %r14, %r9;
	mov.f64 	%fd26, 0d0000000000000000;
	@%p1 bra 	$L__BB172_5;
	mov.u32 	%r11, %nctaid.x;
	shl.b32 	%r4, %r11, 8;
	mov.f64 	%fd26, 0d0000000000000000;
$L__BB172_2:
	mul.wide.u32 	%rd4, %r14, 8;
	add.s64 	%rd5, %rd1, %rd4;
	ld.global.f64 	%fd10, [%rd5];
	add.f64 	%fd26, %fd26, %fd10;
	add.s32 	%r6, %r14, 128;
	setp.ge.u32 	%p2, %r6, %r9;
	@%p2 bra 	$L__BB172_4;
	mul.wide.u32 	%rd6, %r6, 8;
	add.s64 	%rd7, %rd1, %rd6;
	ld.global.f64 	%fd11, [%rd7];
	add.f64 	%fd26, %fd26, %fd11;
$L__BB172_4:
	add.s32 	%r14, %r14, %r4;
	setp.lt.u32 	%p3, %r14, %r9;
	@%p3 bra 	$L__BB172_2;
$L__BB172_5:
	shl.b32 	%r12, %r1, 3;
	mov.u32 	%r13, __smem_d;
	add.s32 	%r8, %r13, %r12;
	st.shared.f64 	[%r8], %fd26;
	bar.sync 	0;
	setp.gt.u32 	%p4, %r1, 63;
	@%p4 bra 	$L__BB172_7;
	ld.shared.f64 	%fd12, [%r8+512];
	add.f64 	%fd26, %fd26, %fd12;
	st.shared.f64 	[%r8], %fd26;
$L__BB172_7:
	bar.sync 	0;
	setp.gt.u32 	%p5, %r1, 31;
	@%p5 bra 	$L__BB172_10;
	ld.volatile.shared.f64 	%fd13, [%r8+256];
	add.f64 	%fd14, %fd26, %fd13;
	st.volatile.shared.f64 	[%r8], %fd14;
	ld.volatile.shared.f64 	%fd15, [%r8+128];
	add.f64 	%fd16, %fd14, %fd15;
	st.volatile.shared.f64 	[%r8], %fd16;
	ld.volatile.shared.f64 	%fd17, [%r8+64];
	add.f64 	%fd18, %fd16, %fd17;
	st.volatile.shared.f64 	[%r8], %fd18;
	ld.volatile.shared.f64 	%fd19, [%r8+32];
	add.f64 	%fd20, %fd18, %fd19;
	st.volatile.shared.f64 	[%r8], %fd20;
	ld.volatile.shared.f64 	%fd21, [%r8+16];
	add.f64 	%fd22, %fd20, %fd21;
	st.volatile.shared.f64 	[%r8], %fd22;
	ld.volatile.shared.f64 	%fd23, [%r8+8];
	add.f64 	%fd24, %fd22, %fd23;
	st.volatile.shared.f64 	[%r8], %fd24;
	setp.ne.s32 	%p6, %r1, 0;
	@%p6 bra 	$L__BB172_10;
	ld.shared.f64 	%fd25, [__smem_d];
	cvta.to.global.u64 	%rd8, %rd2;
	mul.wide.u32 	%rd9, %r2, 8;
	add.s64 	%rd10, %rd8, %rd9;
	st.global.f64 	[%rd10], %fd25;
$L__BB172_10:
	ret;

}
	// .globl	_Z10maxreduce6IdLj64ELb0EEvPT_S1_j
.visible .entry _Z10maxreduce6IdLj64ELb0EEvPT_S1_j(
	.param .u64 .ptr .align 1 _Z10maxreduce6IdLj64ELb0EEvPT_S1_j_param_0,
	.param .u64 .ptr .align 1 _Z10maxreduce6IdLj64ELb0EEvPT_S1_j_param_1,
	.param .u32 _Z10maxreduce6IdLj64ELb0EEvPT_S1_j_param_2
)
{
	.reg .pred 	%p<6>;
	.reg .b32 	%r<15>;
	.reg .b64 	%rd<11>;
	.reg .b64 	%fd<26>;

	ld.param.u64 	%rd3, [_Z10maxreduce6IdLj64ELb0EEvPT_S1_j_param_0];
	ld.param.u64 	%rd2, [_Z10maxreduce6IdLj64ELb0EEvPT_S1_j_param_1];
	ld.param.u32 	%r9, [_Z10maxreduce6IdLj64ELb0EEvPT_S1_j_param_2];
	cvta.to.global.u64 	%rd1, %rd3;
	mov.u32 	%r1, %tid.x;
	mov.u32 	%r2, %ctaid.x;
	shl.b32 	%r10, %r2, 7;
	add.s32 	%r14, %r10, %r1;
	setp.ge.u32 	%p1, %r14, %r9;
	mov.f64 	%fd23, 0d0000000000000000;
	@%p1 bra 	$L__BB173_5;
	mov.u32 	%r11, %nctaid.x;
	shl.b32 	%r4, %r11, 7;
	mov.f64 	%fd23, 0d0000000000000000;
$L__BB173_2:
	mul.wide.u32 	%rd4, %r14, 8;
	add.s64 	%rd5, %rd1, %rd4;
	ld.global.f64 	%fd8, [%rd5];
	add.f64 	%fd23, %fd23, %fd8;
	add.s32 	%r6, %r14, 64;
	setp.ge.u32 	%p2, %r6, %r9;
	@%p2 bra 	$L__BB173_4;
	mul.wide.u32 	%rd6, %r6, 8;
	add.s64 	%rd7, %rd1, %rd6;
	ld.global.f64 	%fd9, [%rd7];
	add.f64 	%fd23, %fd23, %fd9;
$L__BB173_4:
	add.s32 	%r14, %r14, %r4;
	setp.lt.u32 	%p3, %r14, %r9;
	@%p3 bra 	$L__BB173_2;
$L__BB173_5:
	shl.b32 	%r12, %r1, 3;
	mov.u32 	%r13, __smem_d;
	add.s32 	%r8, %r13, %r12;
	st.shared.f64 	[%r8], %fd23;
	bar.sync 	0;
	setp.gt.u32 	%p4, %r1, 31;
	@%p4 bra 	$L__BB173_8;
	ld.volatile.shared.f64 	%fd10, [%r8+256];
	add.f64 	%fd11, %fd23, %fd10;
	st.volatile.shared.f64 	[%r8], %fd11;
	ld.volatile.shared.f64 	%fd12, [%r8+128];
	add.f64 	%fd13, %fd11, %fd12;
	st.volatile.shared.f64 	[%r8], %fd13;
	ld.volatile.shared.f64 	%fd14, [%r8+64];
	add.f64 	%fd15, %fd13, %fd14;
	st.volatile.shared.f64 	[%r8], %fd15;
	ld.volatile.shared.f64 	%fd16, [%r8+32];
	add.f64 	%fd17, %fd15, %fd16;
	st.volatile.shared.f64 	[%r8], %fd17;
	ld.volatile.shared.f64 	%fd18, [%r8+16];
	add.f64 	%fd19, %fd17, %fd18;
	st.volatile.shared.f64 	[%r8], %fd19;
	ld.volatile.shared.f64 	%fd20, [%r8+8];
	add.f64 	%fd21, %fd19, %fd20;
	st.volatile.shared.f64 	[%r8], %fd21;
	setp.ne.s32 	%p5, %r1, 0;
	@%p5 bra 	$L__BB173_8;
	ld.shared.f64 	%fd22, [__smem_d];
	cvta.to.global.u64 	%rd8, %rd2;
	mul.wide.u32 	%rd9, %r2, 8;
	add.s64 	%rd10, %rd8, %rd9;
	st.global.f64 	[%rd10], %fd22;
$L__BB173_8:
	ret;

}
	// .globl	_Z10maxreduce6IdLj32ELb0EEvPT_S1_j
.visible .entry _Z10maxreduce6IdLj32ELb0EEvPT_S1_j(
	.param .u64 .ptr .align 1 _Z10maxreduce6IdLj32ELb0EEvPT_S1_j_param_0,
	.param .u64 .ptr .align 1 _Z10maxreduce6IdLj32ELb0EEvPT_S1_j_param_1,
	.param .u32 _Z10maxreduce6IdLj32ELb0EEvPT_S1_j_param_2
)
{
	.reg .pred 	%p<6>;
	.reg .b32 	%r<15>;
	.reg .b64 	%rd<11>;
	.reg .b64 	%fd<24>;

	ld.param.u64 	%rd3, [_Z10maxreduce6IdLj32ELb0EEvPT_S1_j_param_0];
	ld.param.u64 	%rd2, [_Z10maxreduce6IdLj32ELb0EEvPT_S1_j_param_1];
	ld.param.u32 	%r9, [_Z10maxreduce6IdLj32ELb0EEvPT_S1_j_param_2];
	cvta.to.global.u64 	%rd1, %rd3;
	mov.u32 	%r1, %tid.x;
	mov.u32 	%r2, %ctaid.x;
	shl.b32 	%r10, %r2, 6;
	add.s32 	%r14, %r10, %r1;
	setp.ge.u32 	%p1, %r14, %r9;
	mov.f64 	%fd21, 0d0000000000000000;
	@%p1 bra 	$L__BB174_5;
	mov.u32 	%r11, %nctaid.x;
	shl.b32 	%r4, %r11, 6;
	mov.f64 	%fd21, 0d0000000000000000;
$L__BB174_2:
	mul.wide.u32 	%rd4, %r14, 8;
	add.s64 	%rd5, %rd1, %rd4;
	ld.global.f64 	%fd8, [%rd5];
	add.f64 	%fd21, %fd21, %fd8;
	add.s32 	%r6, %r14, 32;
	setp.ge.u32 	%p2, %r6, %r9;
	@%p2 bra 	$L__BB174_4;
	mul.wide.u32 	%rd6, %r6, 8;
	add.s64 	%rd7, %rd1, %rd6;
	ld.global.f64 	%fd9, [%rd7];
	add.f64 	%fd21, %fd21, %fd9;
$L__BB174_4:
	add.s32 	%r14, %r14, %r4;
	setp.lt.u32 	%p3, %r14, %r9;
	@%p3 bra 	$L__BB174_2;
$L__BB174_5:
	shl.b32 	%r12, %r1, 3;
	mov.u32 	%r13, __smem_d;
	add.s32 	%r8, %r13, %r12;
	st.shared.f64 	[%r8], %fd21;
	bar.sync 	0;
	setp.gt.u32 	%p4, %r1, 31;
	@%p4 bra 	$L__BB174_8;
	ld.volatile.shared.f64 	%fd10, [%r8+128];
	add.f64 	%fd11, %fd21, %fd10;
	st.volatile.shared.f64 	[%r8], %fd11;
	ld.volatile.shared.f64 	%fd12, [%r8+64];
	add.f64 	%fd13, %fd11, %fd12;
	st.volatile.shared.f64 	[%r8], %fd13;
	ld.volatile.shared.f64 	%fd14, [%r8+32];
	add.f64 	%fd15, %fd13, %fd14;
	st.volatile.shared.f64 	[%r8], %fd15;
	ld.volatile.shared.f64 	%fd16, [%r8+16];
	add.f64 	%fd17, %fd15, %fd16;
	st.volatile.shared.f64 	[%r8], %fd17;
	ld.volatile.shared.f64 	%fd18, [%r8+8];
	add.f64 	%fd19, %fd17, %fd18;
	st.volatile.shared.f64 	[%r8], %fd19;
	setp.ne.s32 	%p5, %r1, 0;
	@%p5 bra 	$L__BB174_8;
	ld.shared.f64 	%fd20, [__smem_d];
	cvta.to.global.u64 	%rd8, %rd2;
	mul.wide.u32 	%rd9, %r2, 8;
	add.s64 	%rd10, %rd8, %rd9;
	st.global.f64 	[%rd10], %fd20;
$L__BB174_8:
	ret;

}
	// .globl	_Z10maxreduce6IdLj16ELb0EEvPT_S1_j
.visible .entry _Z10maxreduce6IdLj16ELb0EEvPT_S1_j(
	.param .u64 .ptr .align 1 _Z10maxreduce6IdLj16ELb0EEvPT_S1_j_param_0,
	.param .u64 .ptr .align 1 _Z10maxreduce6IdLj16ELb0EEvPT_S1_j_param_1,
	.param .u32 _Z10maxreduce6IdLj16ELb0EEvPT_S1_j_param_2
)
{
	.reg .pred 	%p<6>;
	.reg .b32 	%r<15>;
	.reg .b64 	%rd<11>;
	.reg .b64 	%fd<22>;

	ld.param.u64 	%rd3, [_Z10maxreduce6IdLj16ELb0EEvPT_S1_j_param_0];
	ld.param.u64 	%rd2, [_Z10maxreduce6IdLj16ELb0EEvPT_S1_j_param_1];
	ld.param.u32 	%r9, [_Z10maxreduce6IdLj16ELb0EEvPT_S1_j_param_2];
	cvta.to.global.u64 	%rd1, %rd3;
	mov.u32 	%r1, %tid.x;
	mov.u32 	%r2, %ctaid.x;
	shl.b32 	%r10, %r2, 5;
	add.s32 	%r14, %r10, %r1;
	setp.ge.u32 	%p1, %r14, %r9;
	mov.f64 	%fd19, 0d0000000000000000;
	@%p1 bra 	$L__BB175_5;
	mov.u32 	%r11, %nctaid.x;
	shl.b32 	%r4, %r11, 5;
	mov.f64 	%fd19, 0d0000000000000000;
$L__BB175_2:
	mul.wide.u32 	%rd4, %r14, 8;
	add.s64 	%rd5, %rd1, %rd4;
	ld.global.f64 	%fd8, [%rd5];
	add.f64 	%fd19, %fd19, %fd8;
	add.s32 	%r6, %r14, 16;
	setp.ge.u32 	%p2, %r6, %r9;
	@%p2 bra 	$L__BB175_4;
	mul.wide.u32 	%rd6, %r6, 8;
	add.s64 	%rd7, %rd1, %rd6;
	ld.global.f64 	%fd9, [%rd7];
	add.f64 	%fd19, %fd19, %fd9;
$L__BB175_4:
	add.s32 	%r14, %r14, %r4;
	setp.lt.u32 	%p3, %r14, %r9;
	@%p3 bra 	$L__BB175_2;
$L__BB175_5:
	shl.b32 	%r12, %r1, 3;
	mov.u32 	%r13, __smem_d;
	add.s32 	%r8, %r13, %r12;
	st.shared.f64 	[%r8], %fd19;
	bar.sync 	0;
	setp.gt.u32 	%p4, %r1, 31;
	@%p4 bra 	$L__BB175_8;
	ld.volatile.shared.f64 	%fd10, [%r8+64];
	add.f64 	%fd11, %fd19, %fd10;
	st.volatile.shared.f64 	[%r8], %fd11;
	ld.volatile.shared.f64 	%fd12, [%r8+32];
	add.f64 	%fd13, %fd11, %fd12;
	st.volatile.shared.f64 	[%r8], %fd13;
	ld.volatile.shared.f64 	%fd14, [%r8+16];
	add.f64 	%fd15, %fd13, %fd14;
	st.volatile.shared.f64 	[%r8], %fd15;
	ld.volatile.shared.f64 	%fd16, [%r8+8];
	add.f64 	%fd17, %fd15, %fd16;
	st.volatile.shared.f64 	[%r8], %fd17;
	setp.ne.s32 	%p5, %r1, 0;
	@%p5 bra 	$L__BB175_8;
	ld.shared.f64 	%fd18, [__smem_d];
	cvta.to.global.u64 	%rd8, %rd2;
	mul.wide.u32 	%rd9, %r2, 8;
	add.s64 	%rd10, %rd8, %rd9;
	st.global.f64 	[%rd10], %fd18;
$L__BB175_8:
	ret;

}
	// .globl	_Z10maxreduce6IdLj8ELb0EEvPT_S1_j
.visible .entry _Z10maxreduce6IdLj8ELb0EEvPT_S1_j(
	.param .u64 .ptr .align 1 _Z10maxreduce6IdLj8ELb0EEvPT_S1_j_param_0,
	.param .u64 .ptr .align 1 _Z10maxreduce6IdLj8ELb0EEvPT_S1_j_param_1,
	.param .u32 _Z10maxreduce6IdLj8ELb0EEvPT_S1_j_param_2
)
{
	.reg .pred 	%p<6>;
	.reg .b32 	%r<15>;
	.reg .b64 	%rd<11>;
	.reg .b64 	%fd<20>;

	ld.param.u64 	%rd3, [_Z10maxreduce6IdLj8ELb0EEvPT_S1_j_param_0];
	ld.param.u64 	%rd2, [_Z10maxreduce6IdLj8ELb0EEvPT_S1_j_param_1];
	ld.param.u32 	%r9, [_Z10maxreduce6IdLj8ELb0EEvPT_S1_j_param_2];
	cvta.to.global.u64 	%rd1, %rd3;
	mov.u32 	%r1, %tid.x;
	mov.u32 	%r2, %ctaid.x;
	shl.b32 	%r10, %r2, 4;
	add.s32 	%r14, %r10, %r1;
	setp.ge.u32 	%p1, %r14, %r9;
	mov.f64 	%fd17, 0d0000000000000000;
	@%p1 bra 	$L__BB176_5;
	mov.u32 	%r11, %nctaid.x;
	shl.b32 	%r4, %r11, 4;
	mov.f64 	%fd17, 0d0000000000000000;
$L__BB176_2:
	mul.wide.u32 	%rd4, %r14, 8;
	add.s64 	%rd5, %rd1, %rd4;
	ld.global.f64 	%fd8, [%rd5];
	add.f64 	%fd17, %fd17, %fd8;
	add.s32 	%r6, %r14, 8;
	setp.ge.u32 	%p2, %r6, %r9;
	@%p2 bra 	$L__BB176_4;
	mul.wide.u32 	%rd6, %r6, 8;
	add.s64 	%rd7, %rd1, %rd6;
	ld.global.f64 	%fd9, [%rd7];
	add.f64 	%fd17, %fd17, %fd9;
$L__BB176_4:
	add.s32 	%r14, %r14, %r4;
	setp.lt.u32 	%p3, %r14, %r9;
	@%p3 bra 	$L__BB176_2;
$L__BB176_5:
	shl.b32 	%r12, %r1, 3;
	mov.u32 	%r13, __smem_d;
	add.s32 	%r8, %r13, %r12;
	st.shared.f64 	[%r8], %fd17;
	bar.sync 	0;
	setp.gt.u32 	%p4, %r1, 31;
	@%p4 bra 	$L__BB176_8;
	ld.volatile.shared.f64 	%fd10, [%r8+32];
	add.f64 	%fd11, %fd17, %fd10;
	st.volatile.shared.f64 	[%r8], %fd11;
	ld.volatile.shared.f64 	%fd12, [%r8+16];
	add.f64 	%fd13, %fd11, %fd12;
	st.volatile.shared.f64 	[%r8], %fd13;
	ld.volatile.shared.f64 	%fd14, [%r8+8];
	add.f64 	%fd15, %fd13, %fd14;
	st.volatile.shared.f64 	[%r8], %fd15;
	setp.ne.s32 	%p5, %r1, 0;
	@%p5 bra 	$L__BB176_8;
	ld.shared.f64 	%fd16, [__smem_d];
	cvta.to.global.u64 	%rd8, %rd2;
	mul.wide.u32 	%rd9, %r2, 8;
	add.s64 	%rd10, %rd8, %rd9;
	st.global.f64 	[%rd10], %fd16;
$L__BB176_8:
	ret;

}
	// .globl	_Z10maxreduce6IdLj4ELb0EEvPT_S1_j
.visible .entry _Z10maxreduce6IdLj4ELb0EEvPT_S1_j(
	.param .u64 .ptr .align 1 _Z10maxreduce6IdLj4ELb0EEvPT_S1_j_param_0,
	.param .u64 .ptr .align 1 _Z10maxreduce6IdLj4ELb0EEvPT_S1_j_param_1,
	.param .u32 _Z10maxreduce6IdLj4ELb0EEvPT_S1_j_param_2
)
{
	.reg .pred 	%p<6>;
	.reg .b32 	%r<15>;
	.reg .b64 	%rd<11>;
	.reg .b64 	%fd<18>;

	ld.param.u64 	%rd3, [_Z10maxreduce6IdLj4ELb0EEvPT_S1_j_param_0];
	ld.param.u64 	%rd2, [_Z10maxreduce6IdLj4ELb0EEvPT_S1_j_param_1];
	ld.param.u32 	%r9, [_Z10maxreduce6IdLj4ELb0EEvPT_S1_j_param_2];
	cvta.to.global.u64 	%rd1, %rd3;
	mov.u32 	%r1, %tid.x;
	mov.u32 	%r2, %ctaid.x;
	shl.b32 	%r10, %r2, 3;
	add.s32 	%r14, %r10, %r1;
	setp.ge.u32 	%p1, %r14, %r9;
	mov.f64 	%fd15, 0d0000000000000000;
	@%p1 bra 	$L__BB177_5;
	mov.u32 	%r11, %nctaid.x;
	shl.b32 	%r4, %r11, 3;
	mov.f64 	%fd15, 0d0000000000000000;
$L__BB177_2:
	mul.wide.u32 	%rd4, %r14, 8;
	add.s64 	%rd5, %rd1, %rd4;
	ld.global.f64 	%fd8, [%rd5];
	add.f64 	%fd15, %fd15, %fd8;
	add.s32 	%r6, %r14, 4;
	setp.ge.u32 	%p2, %r6, %r9;
	@%p2 bra 	$L__BB177_4;
	mul.wide.u32 	%rd6, %r6, 8;
	add.s64 	%rd7, %rd1, %rd6;
	ld.global.f64 	%fd9, [%rd7];
	add.f64 	%fd15, %fd15, %fd9;
$L__BB177_4:
	add.s32 	%r14, %r14, %r4;
	setp.lt.u32 	%p3, %r14, %r9;
	@%p3 bra 	$L__BB177_2;
$L__BB177_5:
	shl.b32 	%r12, %r1, 3;
	mov.u32 	%r13, __smem_d;
	add.s32 	%r8, %r13, %r12;
	st.shared.f64 	[%r8], %fd15;
	bar.sync 	0;
	setp.gt.u32 	%p4, %r1, 31;
	@%p4 bra 	$L__BB177_8;
	ld.volatile.shared.f64 	%fd10, [%r8+16];
	add.f64 	%fd11, %fd15, %fd10;
	st.volatile.shared.f64 	[%r8], %fd11;
	ld.volatile.shared.f64 	%fd12, [%r8+8];
	add.f64 	%fd13, %fd11, %fd12;
	st.volatile.shared.f64 	[%r8], %fd13;
	setp.ne.s32 	%p5, %r1, 0;
	@%p5 bra 	$L__BB177_8;
	ld.shared.f64 	%fd14, [__smem_d];
	cvta.to.global.u64 	%rd8, %rd2;
	mul.wide.u32 	%rd9, %r2, 8;
	add.s64 	%rd10, %rd8, %rd9;
	st.global.f64 	[%rd10], %fd14;
$L__BB177_8:
	ret;

}
	// .globl	_Z10maxreduce6IdLj2ELb0EEvPT_S1_j
.visible .entry _Z10maxreduce6IdLj2ELb0EEvPT_S1_j(
	.param .u64 .ptr .align 1 _Z10maxreduce6IdLj2ELb0EEvPT_S1_j_param_0,
	.param .u64 .ptr .align 1 _Z10maxreduce6IdLj2ELb0EEvPT_S1_j_param_1,
	.param .u32 _Z10maxreduce6IdLj2ELb0EEvPT_S1_j_param_2
)
{
	.reg .pred 	%p<6>;
	.reg .b32 	%r<15>;
	.reg .b64 	%rd<11>;
	.reg .b64 	%fd<16>;

	ld.param.u64 	%rd3, [_Z10maxreduce6IdLj2ELb0EEvPT_S1_j_param_0];
	ld.param.u64 	%rd2, [_Z10maxreduce6IdLj2ELb0EEvPT_S1_j_param_1];
	ld.param.u32 	%r9, [_Z10maxreduce6IdLj2ELb0EEvPT_S1_j_param_2];
	cvta.to.global.u64 	%rd1, %rd3;
	mov.u32 	%r1, %tid.x;
	mov.u32 	%r2, %ctaid.x;
	shl.b32 	%r10, %r2, 2;
	add.s32 	%r14, %r10, %r1;
	setp.ge.u32 	%p1, %r14, %r9;
	mov.f64 	%fd13, 0d0000000000000000;
	@%p1 bra 	$L__BB178_5;
	mov.u32 	%r11, %nctaid.x;
	shl.b32 	%r4, %r11, 2;
	mov.f64 	%fd13, 0d0000000000000000;
$L__BB178_2:
	mul.wide.u32 	%rd4, %r14, 8;
	add.s64 	%rd5, %rd1, %rd4;
	ld.global.f64 	%fd8, [%rd5];
	add.f64 	%fd13, %fd13, %fd8;
	add.s32 	%r6, %r14, 2;
	setp.ge.u32 	%p2, %r6, %r9;
	@%p2 bra 	$L__BB178_4;
	mul.wide.u32 	%rd6, %r6, 8;
	add.s64 	%rd7, %rd1, %rd6;
	ld.global.f64 	%fd9, [%rd7];
	add.f64 	%fd13, %fd13, %fd9;
$L__BB178_4:
	add.s32 	%r14, %r14, %r4;
	setp.lt.u32 	%p3, %r14, %r9;
	@%p3 bra 	$L__BB178_2;
$L__BB178_5:
	shl.b32 	%r12, %r1, 3;
	mov.u32 	%r13, __smem_d;
	add.s32 	%r8, %r13, %r12;
	st.shared.f64 	[%r8], %fd13;
	bar.sync 	0;
	setp.gt.u32 	%p4, %r1, 31;
	@%p4 bra 	$L__BB178_8;
	ld.volatile.shared.f64 	%fd10, [%r8+8];
	add.f64 	%fd11, %fd13, %fd10;
	st.volatile.shared.f64 	[%r8], %fd11;
	setp.ne.s32 	%p5, %r1, 0;
	@%p5 bra 	$L__BB178_8;
	ld.shared.f64 	%fd12, [__smem_d];
	cvta.to.global.u64 	%rd8, %rd2;
	mul.wide.u32 	%rd9, %r2, 8;
	add.s64 	%rd10, %rd8, %rd9;
	st.global.f64 	[%rd10], %fd12;
$L__BB178_8:
	ret;

}
	// .globl	_Z10maxreduce6IdLj1ELb0EEvPT_S1_j
.visible .entry _Z10maxreduce6IdLj1ELb0EEvPT_S1_j(
	.param .u64 .ptr .align 1 _Z10maxreduce6IdLj1ELb0EEvPT_S1_j_param_0,
	.param .u64 .ptr .align 1 _Z10maxreduce6IdLj1ELb0EEvPT_S1_j_param_1,
	.param .u32 _Z10maxreduce6IdLj1ELb0EEvPT_S1_j_param_2
)
{
	.reg .pred 	%p<5>;
	.reg .b32 	%r<15>;
	.reg .b64 	%rd<9>;
	.reg .b64 	%fd<14>;

	ld.param.u64 	%rd3, [_Z10maxreduce6IdLj1ELb0EEvPT_S1_j_param_0];
	ld.param.u64 	%rd4, [_Z10maxreduce6IdLj1ELb0EEvPT_S1_j_param_1];
	ld.param.u32 	%r7, [_Z10maxreduce6IdLj1ELb0EEvPT_S1_j_param_2];
	mov.u32 	%r1, %tid.x;
	mov.u32 	%r2, %ctaid.x;
	shl.b32 	%r8, %r2, 1;
	add.s32 	%r14, %r8, %r1;
	setp.ge.u32 	%p1, %r14, %r7;
	mov.f64 	%fd11, 0d0000000000000000;
	@%p1 bra 	$L__BB179_5;
	mov.u32 	%r9, %nctaid.x;
	shl.b32 	%r4, %r9, 1;
	cvta.to.global.u64 	%rd1, %rd3;
	mov.f64 	%fd11, 0d0000000000000000;
$L__BB179_2:
	mul.wide.u32 	%rd5, %r14, 8;
	add.s64 	%rd2, %rd1, %rd5;
	ld.global.f64 	%fd8, [%rd2];
	add.f64 	%fd11, %fd11, %fd8;
	add.s32 	%r10, %r14, 1;
	setp.ge.u32 	%p2, %r10, %r7;
	@%p2 bra 	$L__BB179_4;
	ld.global.f64 	%fd9, [%rd2+8];
	add.f64 	%fd11, %fd11, %fd9;
$L__BB179_4:
	add.s32 	%r14, %r14, %r4;
	setp.lt.u32 	%p3, %r14, %r7;
	@%p3 bra 	$L__BB179_2;
$L__BB179_5:
	shl.b32 	%r11, %r1, 3;
	mov.u32 	%r12, __smem_d;
	add.s32 	%r13, %r12, %r11;
	st.shared.f64 	[%r13], %fd11;
	bar.sync 	0;
	setp.ne.s32 	%p4, %r1, 0;
	@%p4 bra 	$L__BB179_7;
	ld.shared.f64 	%fd10, [__smem_d];
	cvta.to.global.u64 	%rd6, %rd4;
	mul.wide.u32 	%rd7, %r2, 8;
	add.s64 	%rd8, %rd6, %rd7;
	st.global.f64 	[%rd8], %fd10;
$L__BB179_7:
	ret;

}


// ===== COMPILED SASS (sm_100) =====

	.target	sm_100

	.elftype	@"ET_EXEC"


//--------------------- .note.nv.tkinfo           --------------------------
	.section	.note.nv.tkinfo,"",@"SHT_NOTE"
	.sectionflags	@"SHF_NOTE_NV_TKINFO"
	.tkinfo
        /*0018*/ 	.word	0x00000002
        /*0030*/ 	.string	""
        /*0030*/ 	.string	"ptxas"
        /*0030*/ 	.string	"Cuda compilation tools, release 13.0, V13.0.88"
        /*0030*/ 	.string	"Build cuda_13.0.r13.0/compiler.36424714_0"
        /*0030*/ 	.string	"-arch sm_100 -m 64 "



//--------------------- .note.nv.cuinfo           --------------------------
	.section	.note.nv.cuinfo,"",@"SHT_NOTE"
	.sectionflags	@"SHF_NOTE_NV_CUINFO"
        /*0018*/ 	.short	0x0002
        /*001a*/ 	.short	0x0064
        /*001c*/ 	.short	0x0082
	.zero		2


//--------------------- .nv.info                  --------------------------
	.section	.nv.info,"",@"SHT_CUDA_INFO"
	.align	4


	//----- nvinfo : EIATTR_REGCOUNT
	.align		4
        /*0000*/ 	.byte	0x04, 0x2f
        /*0002*/ 	.short	(.L_1 - .L_0)
	.align		4
.L_0:
        /*0004*/ 	.word	index@(_Z10sumreduce6IiLj512ELb1EEvPT_S1_j)
        /*0008*/ 	.word	0x0000000f


	//----- nvinfo : EIATTR_FRAME_SIZE
	.align		4
.L_1:
        /*000c*/ 	.byte	0x04, 0x11
        /*000e*/ 	.short	(.L_3 - .L_2)
	.align		4
.L_2:
        /*0010*/ 	.word	index@(_Z10sumreduce6IiLj512ELb1EEvPT_S1_j)
        /*0014*/ 	.word	0x00000000


	//----- nvinfo : EIATTR_REGCOUNT
	.align		4
.L_3:
        /*0018*/ 	.byte	0x04, 0x2f
        /*001a*/ 	.short	(.L_5 - .L_4)
	.align		4
.L_4:
        /*001c*/ 	.word	index@(_Z10sumreduce6IiLj256ELb1EEvPT_S1_j)
        /*0020*/ 	.word	0x0000000e


	//----- nvinfo : EIATTR_FRAME_SIZE
	.align		4
.L_5:
        /*0024*/ 	.byte	0x04, 0x11
        /*0026*/ 	.short	(.L_7 - .L_6)
	.align		4
.L_6:
        /*0028*/ 	.word	index@(_Z10sumreduce6IiLj256ELb1EEvPT_S1_j)
        /*002c*/ 	.word	0x00000000


	//----- nvinfo : EIATTR_REGCOUNT
	.align		4
.L_7:
        /*0030*/ 	.byte	0x04, 0x2f
        /*0032*/ 	.short	(.L_9 - .L_8)
	.align		4
.L_8:
        /*0034*/ 	.word	index@(_Z10sumreduce6IiLj128ELb1EEvPT_S1_j)
        /*0038*/ 	.word	0x0000000e


	//----- nvinfo : EIATTR_FRAME_SIZE
	.align		4
.L_9:
        /*003c*/ 	.byte	0x04, 0x11
        /*003e*/ 	.short	(.L_11 - .L_10)
	.align		4
.L_10:
        /*0040*/ 	.word	index@(_Z10sumreduce6IiLj128ELb1EEvPT_S1_j)
        /*0044*/ 	.word	0x00000000


	//----- nvinfo : EIATTR_REGCOUNT
	.align		4
.L_11:
        /*0048*/ 	.byte	0x04, 0x2f
        /*004a*/ 	.short	(.L_13 - .L_12)
	.align		4
.L_12:
        /*004c*/ 	.word	index@(_Z10sumreduce6IiLj64ELb1EEvPT_S1_j)
        /*0050*/ 	.word	0x0000000e


	//----- nvinfo : EIATTR_FRAME_SIZE
	.align		4
.L_13:
        /*0054*/ 	.byte	0x04, 0x11
        /*0056*/ 	.short	(.L_15 - .L_14)
	.align		4
.L_14:
        /*0058*/ 	.word	index@(_Z10sumreduce6IiLj64ELb1EEvPT_S1_j)
        /*005c*/ 	.word	0x00000000


	//----- nvinfo : EIATTR_REGCOUNT
	.align		4
.L_15:
        /*0060*/ 	.byte	0x04, 0x2f
        /*0062*/ 	.short	(.L_17 - .L_16)
	.align		4
.L_16:
        /*0064*/ 	.word	index@(_Z10sumreduce6IiLj32ELb1EEvPT_S1_j)
        /*0068*/ 	.word	0x0000000e


	//----- nvinfo : EIATTR_FRAME_SIZE
	.align		4
.L_17:
        /*006c*/ 	.byte	0x04, 0x11
        /*006e*/ 	.short	(.L_19 - .L_18)
	.align		4
.L_18:
        /*0070*/ 	.word	index@(_Z10sumreduce6IiLj32ELb1EEvPT_S1_j)
        /*0074*/ 	.word	0x00000000


	//----- nvinfo : EIATTR_REGCOUNT
	.align		4
.L_19:
        /*0078*/ 	.byte	0x04, 0x2f
        /*007a*/ 	.short	(.L_21 - .L_20)
	.align		4
.L_20:
        /*007c*/ 	.word	index@(_Z10sumreduce6IiLj16ELb1EEvPT_S1_j)
        /*0080*/ 	.word	0x0000000e


	//----- nvinfo : EIATTR_FRAME_SIZE
	.align		4
.L_21:
        /*0084*/ 	.byte	0x04, 0x11
        /*0086*/ 	.short	(.L_23 - .L_22)
	.align		4
.L_22:
        /*0088*/ 	.word	index@(_Z10sumreduce6IiLj16ELb1EEvPT_S1_j)
        /*008c*/ 	.word	0x00000000


	//----- nvinfo : EIATTR_REGCOUNT
	.align		4
.L_23:
        /*0090*/ 	.byte	0x04, 0x2f
        /*0092*/ 	.short	(.L_25 - .L_24)
	.align		4
.L_24:
        /*0094*/ 	.word	index@(_Z10sumreduce6IiLj8ELb1EEvPT_S1_j)
        /*0098*/ 	.word	0x0000000e


	//----- nvinfo : EIATTR_FRAME_SIZE
	.align		4
.L_25:
        /*009c*/ 	.byte	0x04, 0x11
        /*009e*/ 	.short	(.L_27 - .L_26)
	.align		4
.L_26:
        /*00a0*/ 	.word	index@(_Z10sumreduce6IiLj8ELb1EEvPT_S1_j)
        /*00a4*/ 	.word	0x00000000


	//----- nvinfo : EIATTR_REGCOUNT
	.align		4
.L_27:
        /*00a8*/ 	.byte	0x04, 0x2f
        /*00aa*/ 	.short	(.L_29 - .L_28)
	.align		4
.L_28:
        /*00ac*/ 	.word	index@(_Z10sumreduce6IiLj4ELb1EEvPT_S1_j)
        /*00b0*/ 	.word	0x0000000e


	//----- nvinfo : EIATTR_FRAME_SIZE
	.align		4
.L_29:
        /*00b4*/ 	.byte	0x04, 0x11
        /*00b6*/ 	.short	(.L_31 - .L_30)
	.align		4
.L_30:
        /*00b8*/ 	.word	index@(_Z10sumreduce6IiLj4ELb1EEvPT_S1_j)
        /*00bc*/ 	.word	0x00000000


	//----- nvinfo : EIATTR_REGCOUNT
	.align		4
.L_31:
        /*00c0*/ 	.byte	0x04, 0x2f
        /*00c2*/ 	.short	(.L_33 - .L_32)
	.align		4
.L_32:
        /*00c4*/ 	.word	index@(_Z10sumreduce6IiLj2ELb1EEvPT_S1_j)
        /*00c8*/ 	.word	0x0000000e


	//----- nvinfo : EIATTR_FRAME_SIZE
	.align		4
.L_33:
        /*00cc*/ 	.byte	0x04, 0x11
        /*00ce*/ 	.short	(.L_35 - .L_34)
	.align		4
.L_34:
        /*00d0*/ 	.word	index@(_Z10sumreduce6IiLj2ELb1EEvPT_S1_j)
        /*00d4*/ 	.word	0x00000000


	//----- nvinfo : EIATTR_REGCOUNT
	.align		4
.L_35:
        /*00d8*/ 	.byte	0x04, 0x2f
        /*00da*/ 	.short	(.L_37 - .L_36)
	.align		4
.L_36:
        /*00dc*/ 	.word	index@(_Z10sumreduce6IiLj1ELb1EEvPT_S1_j)
        /*00e0*/ 	.word	0x0000000e


	//----- nvinfo : EIATTR_FRAME_SIZE
	.align		4
.L_37:
        /*00e4*/ 	.byte	0x04, 0x11
        /*00e6*/ 	.short	(.L_39 - .L_38)
	.align		4
.L_38:
        /*00e8*/ 	.word	index@(_Z10sumreduce6IiLj1ELb1EEvPT_S1_j)
        /*00ec*/ 	.word	0x00000000


	//----- nvinfo : EIATTR_REGCOUNT
	.align		4
.L_39:
        /*00f0*/ 	.byte	0x04, 0x2f
        /*00f2*/ 	.short	(.L_41 - .L_40)
	.align		4
.L_40:
        /*00f4*/ 	.word	index@(_Z10sumreduce6IiLj512ELb0EEvPT_S1_j)
        /*00f8*/ 	.word	0x0000000f


	//----- nvinfo : EIATTR_FRAME_SIZE
	.align		4
.L_41:
        /*00fc*/ 	.byte	0x04, 0x11
        /*00fe*/ 	.short	(.L_43 - .L_42)
	.align		4
.L_42:
        /*0100*/ 	.word	index@(_Z10sumreduce6IiLj512ELb0EEvPT_S1_j)
        /*0104*/ 	.word	0x00000000


	//----- nvinfo : EIATTR_REGCOUNT
	.align		4
.L_43:
        /*0108*/ 	.byte	0x04, 0x2f
        /*010a*/ 	.short	(.L_45 - .L_44)
	.align		4
.L_44:
        /*010c*/ 	.word	index@(_Z10sumreduce6IiLj256ELb0EEvPT_S1_j)
        /*0110*/ 	.word	0x0000000e


	//----- nvinfo : EIATTR_FRAME_SIZE
	.align		4
.L_45:
        /*0114*/ 	.byte	0x04, 0x11
        /*0116*/ 	.short	(.L_47 - .L_46)
	.align		4
.L_46:
        /*0118*/ 	.word	index@(_Z10sumreduce6IiLj256ELb0EEvPT_S1_j)
        /*011c*/ 	.word	0x00000000


	//----- nvinfo : EIATTR_REGCOUNT
	.align		4
.L_47:
        /*0120*/ 	.byte	0x04, 0x2f
        /*0122*/ 	.short	(.L_49 - .L_48)
	.align		4
.L_48:
        /*0124*/ 	.word	index@(_Z10sumreduce6IiLj128ELb0EEvPT_S1_j)
        /*0128*/ 	.word	0x0000000e


	//----- nvinfo : EIATTR_FRAME_SIZE
	.align		4
.L_49:
        /*012c*/ 	.byte	0x04, 0x11
        /*012e*/ 	.short	(.L_51 - .L_50)
	.align		4
.L_50:
        /*0130*/ 	.word	index@(_Z10sumreduce6IiLj128ELb0EEvPT_S1_j)
        /*0134*/ 	.word	0x00000000


	//----- nvinfo : EIATTR_REGCOUNT
	.align		4
.L_51:
        /*0138*/ 	.byte	0x04, 0x2f
        /*013a*/ 	.short	(.L_53 - .L_52)
	.align		4
.L_52:
        /*013c*/ 	.word	index@(_Z10sumreduce6IiLj64ELb0EEvPT_S1_j)
        /*0140*/ 	.word	0x0000000e


	//----- nvinfo : EIATTR_FRAME_SIZE
	.align		4
.L_53:
        /*0144*/ 	.byte	0x04, 0x11
        /*0146*/ 	.short	(.L_55 - .L_54)
	.align		4
.L_54:
        /*0148*/ 	.word	index@(_Z10sumreduce6IiLj64ELb0EEvPT_S1_j)
        /*014c*/ 	.word	0x00000000


	//----- nvinfo : EIATTR_REGCOUNT
	.align		4
.L_55:
        /*0150*/ 	.byte	0x04, 0x2f
        /*0152*/ 	.short	(.L_57 - .L_56)
	.align		4
.L_56:
        /*0154*/ 	.word	index@(_Z10sumreduce6IiLj32ELb0EEvPT_S1_j)
        /*0158*/ 	.word	0x0000000e


	//----- nvinfo : EIATTR_FRAME_SIZE
	.align		4
.L_57:
        /*015c*/ 	.byte	0x04, 0x11
        /*015e*/ 	.short	(.L_59 - .L_58)
	.align		4
.L_58:
        /*0160*/ 	.word	index@(_Z10sumreduce6IiLj32ELb0EEvPT_S1_j)
        /*0164*/ 	.word	0x00000000


	//----- nvinfo : EIATTR_REGCOUNT
	.align		4
.L_59:
        /*0168*/ 	.byte	0x04, 0x2f
        /*016a*/ 	.short	(.L_61 - .L_60)
	.align		4
.L_60:
        /*016c*/ 	.word	index@(_Z10sumreduce6IiLj16ELb0EEvPT_S1_j)
        /*0170*/ 	.word	0x0000000e


	//----- nvinfo : EIATTR_FRAME_SIZE
	.align		4
.L_61:
        /*0174*/ 	.byte	0x04, 0x11
        /*0176*/ 	.short	(.L_63 - .L_62)
	.align		4
.L_62:
        /*0178*/ 	.word	index@(_Z10sumreduce6IiLj16ELb0EEvPT_S1_j)
        /*017c*/ 	.word	0x00000000


	//----- nvinfo : EIATTR_REGCOUNT
	.align		4
.L_63:
        /*0180*/ 	.byte	0x04, 0x2f
        /*0182*/ 	.short	(.L_65 - .L_64)
	.align		4
.L_64:
        /*0184*/ 	.word	index@(_Z10sumreduce6IiLj8ELb0EEvPT_S1_j)
        /*0188*/ 	.word	0x0000000e


	//----- nvinfo : EIATTR_FRAME_SIZE
	.align		4
.L_65:
        /*018c*/ 	.byte	0x04, 0x11
        /*018e*/ 	.short	(.L_67 - .L_66)
	.align		4
.L_66:
        /*0190*/ 	.word	index@(_Z10sumreduce6IiLj8ELb0EEvPT_S1_j)
        /*0194*/ 	.word	0x00000000


	//----- nvinfo : EIATTR_REGCOUNT
	.align		4
.L_67:
        /*0198*/ 	.byte	0x04, 0x2f
        /*019a*/ 	.short	(.L_69 - .L_68)
	.align		4
.L_68:
        /*019c*/ 	.word	index@(_Z10sumreduce6IiLj4ELb0EEvPT_S1_j)
        /*01a0*/ 	.word	0x0000000e


	//----- nvinfo : EIATTR_FRAME_SIZE
	.align		4
.L_69:
        /*01a4*/ 	.byte	0x04, 0x11
        /*01a6*/ 	.short	(.L_71 - .L_70)
	.align		4
.L_70:
        /*01a8*/ 	.word	index@(_Z10sumreduce6IiLj4ELb0EEvPT_S1_j)
        /*01ac*/ 	.word	0x00000000


	//----- nvinfo : EIATTR_REGCOUNT
	.align		4
.L_71:
        /*01b0*/ 	.byte	0x04, 0x2f
        /*01b2*/ 	.short	(.L_73 - .L_72)
	.align		4
.L_72:
        /*01b4*/ 	.word	index@(_Z10sumreduce6IiLj2ELb0EEvPT_S1_j)
        /*01b8*/ 	.word	0x0000000e


	//----- nvinfo : EIATTR_FRAME_SIZE
	.align		4
.L_73:
        /*01bc*/ 	.byte	0x04, 0x11
        /*01be*/ 	.short	(.L_75 - .L_74)
	.align		4
.L_74:
        /*01c0*/ 	.word	index@(_Z10sumreduce6IiLj2ELb0EEvPT_S1_j)
        /*01c4*/ 	.word	0x00000000


	//----- nvinfo : EIATTR_REGCOUNT
	.align		4
.L_75:
        /*01c8*/ 	.byte	0x04, 0x2f
        /*01ca*/ 	.short	(.L_77 - .L_76)
	.align		4
.L_76:
        /*01cc*/ 	.word	index@(_Z10sumreduce6IiLj1ELb0EEvPT_S1_j)
        /*01d0*/ 	.word	0x00000010


	//----- nvinfo : EIATTR_FRAME_SIZE
	.align		4
.L_77:
        /*01d4*/ 	.byte	0x04, 0x11
        /*01d6*/ 	.short	(.L_79 - .L_78)
	.align		4
.L_78:
        /*01d8*/ 	.word	index@(_Z10sumreduce6IiLj1ELb0EEvPT_S1_j)
        /*01dc*/ 	.word	0x00000000


	//----- nvinfo : EIATTR_REGCOUNT
	.align		4
.L_79:
        /*01e0*/ 	.byte	0x04, 0x2f
        /*01e2*/ 	.short	(.L_81 - .L_80)
	.align		4
.L_80:
        /*01e4*/ 	.word	index@(_Z10sumreduce6IfLj512ELb1EEvPT_S1_j)
        /*01e8*/ 	.word	0x0000000f


	//----- nvinfo : EIATTR_FRAME_SIZE
	.align		4
.L_81:
        /*01ec*/ 	.byte	0x04, 0x11
        /*01ee*/ 	.short	(.L_83 - .L_82)
	.align		4
.L_82:
        /*01f0*/ 	.word	index@(_Z10sumreduce6IfLj512ELb1EEvPT_S1_j)
        /*01f4*/ 	.word	0x00000000


	//----- nvinfo : EIATTR_REGCOUNT
	.align		4
.L_83:
        /*01f8*/ 	.byte	0x04, 0x2f
        /*01fa*/ 	.short	(.L_85 - .L_84)
	.align		4
.L_84:
        /*01fc*/ 	.word	index@(_Z10sumreduce6IfLj256ELb1EEvPT_S1_j)
        /*0200*/ 	.word	0x0000000e


	//----- nvinfo : EIATTR_FRAME_SIZE
	.align		4
.L_85:
        /*0204*/ 	.byte	0x04, 0x11
        /*0206*/ 	.short	(.L_87 - .L_86)
	.align		4
.L_86:
        /*0208*/ 	.word	index@(_Z10sumreduce6IfLj256ELb1EEvPT_S1_j)
        /*020c*/ 	.word	0x00000000


	//----- nvinfo : EIATTR_REGCOUNT
	.align		4
.L_87:
        /*0210*/ 	.byte	0x04, 0x2f
        /*0212*/ 	.short	(.L_89 - .L_88)
	.align		4
.L_88:
        /*0214*/ 	.word	index@(_Z10sumreduce6IfLj128ELb1EEvPT_S1_j)
        /*0218*/ 	.word	0x0000000e


	//----- nvinfo : EIATTR_FRAME_SIZE
	.align		4
.L_89:
        /*021c*/ 	.byte	0x04, 0x11
        /*021e*/ 	.short	(.L_91 - .L_90)
	.align		4
.L_90:
        /*0220*/ 	.word	index@(_Z10sumreduce6IfLj128ELb1EEvPT_S1_j)
        /*0224*/ 	.word	0x00000000


	//----- nvinfo : EIATTR_REGCOUNT
	.align		4
.L_91:
        /*0228*/ 	.byte	0x04, 0x2f
        /*022a*/ 	.short	(.L_93 - .L_92)
	.align		4
.L_92:
        /*022c*/ 	.word	index@(_Z10sumreduce6IfLj64ELb1EEvPT_S1_j)
        /*0230*/ 	.word	0x0000000e


	//----- nvinfo : EIATTR_FRAME_SIZE
	.align		4
.L_93:
        /*0234*/ 	.byte	0x04, 0x11
        /*0236*/ 	.short	(.L_95 - .L_94)
	.align		4
.L_94:
        /*0238*/ 	.word	index@(_Z10sumreduce6IfLj64ELb1EEvPT_S1_j)
        /*023c*/ 	.word	0x00000000


	//----- nvinfo : EIATTR_REGCOUNT
	.align		4
.L_95:
        /*0240*/ 	.byte	0x04, 0x2f
        /*0242*/ 	.short	(.L_97 - .L_96)
	.align		4
.L_96:
        /*0244*/ 	.word	index@(_Z10sumreduce6IfLj32ELb1EEvPT_S1_j)
        /*0248*/ 	.word	0x0000000e


	//----- nvinfo : EIATTR_FRAME_SIZE
	.align		4
.L_97:
        /*024c*/ 	.byte	0x04, 0x11
        /*024e*/ 	.short	(.L_99 - .L_98)
	.align		4
.L_98:
        /*0250*/ 	.word	index@(_Z10sumreduce6IfLj32ELb1EEvPT_S1_j)
        /*0254*/ 	.word	0x00000000


	//----- nvinfo : EIATTR_REGCOUNT
	.align		4
.L_99:
        /*0258*/ 	.byte	0x04, 0x2f
        /*025a*/ 	.short	(.L_101 - .L_100)
	.align		4
.L_100:
        /*025c*/ 	.word	index@(_Z10sumreduce6IfLj16ELb1EEvPT_S1_j)
        /*0260*/ 	.word	0x0000000e


	//----- nvinfo : EIATTR_FRAME_SIZE
	.align		4
.L_101:
        /*0264*/ 	.byte	0x04, 0x11
        /*0266*/ 	.short	(.L_103 - .L_102)
	.align		4
.L_102:
        /*0268*/ 	.word	index@(_Z10sumreduce6IfLj16ELb1EEvPT_S1_j)
        /*026c*/ 	.word	0x00000000


	//----- nvinfo : EIATTR_REGCOUNT
	.align		4
.L_103:
        /*0270*/ 	.byte	0x04, 0x2f
        /*0272*/ 	.short	(.L_105 - .L_104)
	.align		4
.L_104:
        /*0274*/ 	.word	index@(_Z10sumreduce6IfLj8ELb1EEvPT_S1_j)
        /*0278*/ 	.word	0x0000000e


	//----- nvinfo : EIATTR_FRAME_SIZE
	.align		4
.L_105:
        /*027c*/ 	.byte	0x04, 0x11
        /*027e*/ 	.short	(.L_107 - .L_106)
	.align		4
.L_106:
        /*0280*/ 	.word	index@(_Z10sumreduce6IfLj8ELb1EEvPT_S1_j)
        /*0284*/ 	.word	0x00000000


	//----- nvinfo : EIATTR_REGCOUNT
	.align		4
.L_107:
        /*0288*/ 	.byte	0x04, 0x2f
        /*028a*/ 	.short	(.L_109 - .L_108)
	.align		4
.L_108:
        /*028c*/ 	.word	index@(_Z10sumreduce6IfLj4ELb1EEvPT_S1_j)
        /*0290*/ 	.word	0x0000000e


	//----- nvinfo : EIATTR_FRAME_SIZE
	.align		4
.L_109:
        /*0294*/ 	.byte	0x04, 0x11
        /*0296*/ 	.short	(.L_111 - .L_110)
	.align		4
.L_110:
        /*0298*/ 	.word	index@(_Z10sumreduce6IfLj4ELb1EEvPT_S1_j)
        /*029c*/ 	.word	0x00000000


	//----- nvinfo : EIATTR_REGCOUNT
	.align		4
.L_111:
        /*02a0*/ 	.byte	0x04, 0x2f
        /*02a2*/ 	.short	(.L_113 - .L_112)
	.align		4
.L_112:
        /*02a4*/ 	.word	index@(_Z10sumreduce6IfLj2ELb1EEvPT_S1_j)
        /*02a8*/ 	.word	0x0000000e


	//----- nvinfo : EIATTR_FRAME_SIZE
	.align		4
.L_113:
        /*02ac*/ 	.byte	0x04, 0x11
        /*02ae*/ 	.short	(.L_115 - .L_114)
	.align		4
.L_114:
        /*02b0*/ 	.word	index@(_Z10sumreduce6IfLj2ELb1EEvPT_S1_j)
        /*02b4*/ 	.word	0x00000000


	//----- nvinfo : EIATTR_REGCOUNT
	.align		4
.L_115:
        /*02b8*/ 	.byte	0x04, 0x2f
        /*02ba*/ 	.short	(.L_117 - .L_116)
	.align		4
.L_116:
        /*02bc*/ 	.word	index@(_Z10sumreduce6IfLj1ELb1EEvPT_S1_j)
        /*02c0*/ 	.word	0x00000010


	//----- nvinfo : EIATTR_FRAME_SIZE
	.align		4
.L_117:
        /*02c4*/ 	.byte	0x04, 0x11
        /*02c6*/ 	.short	(.L_119 - .L_118)
	.align		4
.L_118:
        /*02c8*/ 	.word	index@(_Z10sumreduce6IfLj1ELb1EEvPT_S1_j)
        /*02cc*/ 	.word	0x00000000


	//----- nvinfo : EIATTR_REGCOUNT
	.align		4
.L_119:
        /*02d0*/ 	.byte	0x04, 0x2f
        /*02d2*/ 	.short	(.L_121 - .L_120)
	.align		4
.L_120:
        /*02d4*/ 	.word	index@(_Z10sumreduce6IfLj512ELb0EEvPT_S1_j)
        /*02d8*/ 	.word	0x0000000f


	//----- nvinfo : EIATTR_FRAME_SIZE
	.align		4
.L_121:
        /*02dc*/ 	.byte	0x04, 0x11
        /*02de*/ 	.short	(.L_123 - .L_122)
	.align		4
.L_122:
        /*02e0*/ 	.word	index@(_Z10sumreduce6IfLj512ELb0EEvPT_S1_j)
        /*02e4*/ 	.word	0x00000000


	//----- nvinfo : EIATTR_REGCOUNT
	.align		4
.L_123:
        /*02e8*/ 	.byte	0x04, 0x2f
        /*02ea*/ 	.short	(.L_125 - .L_124)
	.align		4
.L_124:
        /*02ec*/ 	.word	index@(_Z10sumreduce6IfLj256ELb0EEvPT_S1_j)
        /*02f0*/ 	.word	0x0000000e


	//----- nvinfo : EIATTR_FRAME_SIZE
	.align		4
.L_125:
        /*02f4*/ 	.byte	0x04, 0x11
        /*02f6*/ 	.short	(.L_127 - .L_126)
	.align		4
.L_126:
        /*02f8*/ 	.word	index@(_Z10sumreduce6IfLj256ELb0EEvPT_S1_j)
        /*02fc*/ 	.word	0x00000000


	//----- nvinfo : EIATTR_REGCOUNT
	.align		4
.L_127:
        /*0300*/ 	.byte	0x04, 0x2f
        /*0302*/ 	.short	(.L_129 - .L_128)
	.align		4
.L_128:
        /*0304*/ 	.word	index@(_Z10sumreduce6IfLj128ELb0EEvPT_S1_j)
        /*0308*/ 	.word	0x0000000e


	//----- nvinfo : EIATTR_FRAME_SIZE
	.align		4
.L_129:
        /*030c*/ 	.byte	0x04, 0x11
        /*030e*/ 	.short	(.L_131 - .L_130)
	.align		4
.L_130:
        /*0310*/ 	.word	index@(_Z10sumreduce6IfLj128ELb0EEvPT_S1_j)
        /*0314*/ 	.word	0x00000000


	//----- nvinfo : EIATTR_REGCOUNT
	.align		4
.L_131:
        /*0318*/ 	.byte	0x04, 0x2f
        /*031a*/ 	.short	(.L_133 - .L_132)
	.align		4
.L_132:
        /*031c*/ 	.word	index@(_Z10sumreduce6IfLj64ELb0EEvPT_S1_j)
        /*0320*/ 	.word	0x0000000e


	//----- nvinfo : EIATTR_FRAME_SIZE
	.align		4
.L_133:
        /*0324*/ 	.byte	0x04, 0x11
        /*0326*/ 	.short	(.L_135 - .L_134)
	.align		4
.L_134:
        /*0328*/ 	.word	index@(_Z10sumreduce6IfLj64ELb0EEvPT_S1_j)
        /*032c*/ 	.word	0x00000000


	//----- nvinfo : EIATTR_REGCOUNT
	.align		4
.L_135:
        /*0330*/ 	.byte	0x04, 0x2f
        /*0332*/ 	.short	(.L_137 - .L_136)
	.align		4
.L_136:
        /*0334*/ 	.word	index@(_Z10sumreduce6IfLj32ELb0EEvPT_S1_j)
        /*0338*/ 	.word	0x0000000e


	//----- nvinfo : EIATTR_FRAME_SIZE
	.align		4
.L_137:
        /*033c*/ 	.byte	0x04, 0x11
        /*033e*/ 	.short	(.L_139 - .L_138)
	.align		4
.L_138:
        /*0340*/ 	.word	index@(_Z10sumreduce6IfLj32ELb0EEvPT_S1_j)
        /*0344*/ 	.word	0x00000000


	//----- nvinfo : EIATTR_REGCOUNT
	.align		4
.L_139:
        /*0348*/ 	.byte	0x04, 0x2f
        /*034a*/ 	.short	(.L_141 - .L_140)
	.align		4
.L_140:
        /*034c*/ 	.word	index@(_Z10sumreduce6IfLj16ELb0EEvPT_S1_j)
        /*0350*/ 	.word	0x0000000e


	//----- nvinfo : EIATTR_FRAME_SIZE
	.align		4
.L_141:
        /*0354*/ 	.byte	0x04, 0x11
        /*0356*/ 	.short	(.L_143 - .L_142)
	.align		4
.L_142:
        /*0358*/ 	.word	index@(_Z10sumreduce6IfLj16ELb0EEvPT_S1_j)
        /*035c*/ 	.word	0x00000000


	//----- nvinfo : EIATTR_REGCOUNT
	.align		4
.L_143:
        /*0360*/ 	.byte	0x04, 0x2f
        /*0362*/ 	.short	(.L_145 - .L_144)
	.align		4
.L_144:
        /*0364*/ 	.word	index@(_Z10sumreduce6IfLj8ELb0EEvPT_S1_j)
        /*0368*/ 	.word	0x0000000e


	//----- nvinfo : EIATTR_FRAME_SIZE
	.align		4
.L_145:
        /*036c*/ 	.byte	0x04, 0x11
        /*036e*/ 	.short	(.L_147 - .L_146)
	.align		4
.L_146:
        /*0370*/ 	.word	index@(_Z10sumreduce6IfLj8ELb0EEvPT_S1_j)
        /*0374*/ 	.word	0x00000000


	//----- nvinfo : EIATTR_REGCOUNT
	.align		4
.L_147:
        /*0378*/ 	.byte	0x04, 0x2f
        /*037a*/ 	.short	(.L_149 - .L_148)
	.align		4
.L_148:
        /*037c*/ 	.word	index@(_Z10sumreduce6IfLj4ELb0EEvPT_S1_j)
        /*0380*/ 	.word	0x0000000e


	//----- nvinfo : EIATTR_FRAME_SIZE
	.align		4
.L_149:
        /*0384*/ 	.byte	0x04, 0x11
        /*0386*/ 	.short	(.L_151 - .L_150)
	.align		4
.L_150:
        /*0388*/ 	.word	index@(_Z10sumreduce6IfLj4ELb0EEvPT_S1_j)
        /*038c*/ 	.word	0x00000000


	//----- nvinfo : EIATTR_REGCOUNT
	.align		4
.L_151:
        /*0390*/ 	.byte	0x04, 0x2f
        /*0392*/ 	.short	(.L_153 - .L_152)
	.align		4
.L_152:
        /*0394*/ 	.word	index@(_Z10sumreduce6IfLj2ELb0EEvPT_S1_j)
        /*0398*/ 	.word	0x0000000e


	//----- nvinfo : EIATTR_FRAME_SIZE
	.align		4
.L_153:
        /*039c*/ 	.byte	0x04, 0x11
        /*039e*/ 	.short	(.L_155 - .L_154)
	.align		4
.L_154:
        /*03a0*/ 	.word	index@(_Z10sumreduce6IfLj2ELb0EEvPT_S1_j)
        /*03a4*/ 	.word	0x00000000


	//----- nvinfo : EIATTR_REGCOUNT
	.align		4
.L_155:
        /*03a8*/ 	.byte	0x04, 0x2f
        /*03aa*/ 	.short	(.L_157 - .L_156)
	.align		4
.L_156:
        /*03ac*/ 	.word	index@(_Z10sumreduce6IfLj1ELb0EEvPT_S1_j)
        /*03b0*/ 	.word	0x00000010


	//----- nvinfo : EIATTR_FRAME_SIZE
	.align		4
.L_157:
        /*03b4*/ 	.byte	0x04, 0x11
        /*03b6*/ 	.short	(.L_159 - .L_158)
	.align		4
.L_158:
        /*03b8*/ 	.word	index@(_Z10sumreduce6IfLj1ELb0EEvPT_S1_j)
        /*03bc*/ 	.word	0x00000000


	//----- nvinfo : EIATTR_REGCOUNT
	.align		4
.L_159:
        /*03c0*/ 	.byte	0x04, 0x2f
        /*03c2*/ 	.short	(.L_161 - .L_160)
	.align		4
.L_160:
        /*03c4*/ 	.word	index@(_Z10sumreduce6IdLj512ELb1EEvPT_S1_j)
        /*03c8*/ 	.word	0x00000010


	//----- nvinfo : EIATTR_FRAME_SIZE
	.align		4
.L_161:
        /*03cc*/ 	.byte	0x04, 0x11
        /*03ce*/ 	.short	(.L_163 - .L_162)
	.align		4
.L_162:
        /*03d0*/ 	.word	index@(_Z10sumreduce6IdLj512ELb1EEvPT_S1_j)
        /*03d4*/ 	.word	0x00000000


	//----- nvinfo : EIATTR_REGCOUNT
	.align		4
.L_163:
        /*03d8*/ 	.byte	0x04, 0x2f
        /*03da*/ 	.short	(.L_165 - .L_164)
	.align		4
.L_164:
        /*03dc*/ 	.word	index@(_Z10sumreduce6IdLj256ELb1EEvPT_S1_j)
        /*03e0*/ 	.word	0x00000010


	//----- nvinfo : EIATTR_FRAME_SIZE
	.align		4
.L_165:
        /*03e4*/ 	.byte	0x04, 0x11
        /*03e6*/ 	.short	(.L_167 - .L_166)
	.align		4
.L_166:
        /*03e8*/ 	.word	index@(_Z10sumreduce6IdLj256ELb1EEvPT_S1_j)
        /*03ec*/ 	.word	0x00000000


	//----- nvinfo : EIATTR_REGCOUNT
	.align		4
.L_167:
        /*03f0*/ 	.byte	0x04, 0x2f
        /*03f2*/ 	.short	(.L_169 - .L_168)
	.align		4
.L_168:
        /*03f4*/ 	.word	index@(_Z10sumreduce6IdLj128ELb1EEvPT_S1_j)
        /*03f8*/ 	.word	0x00000010


	//----- nvinfo : EIATTR_FRAME_SIZE
	.align		4
.L_169:
        /*03fc*/ 	.byte	0x04, 0x11
        /*03fe*/ 	.short	(.L_171 - .L_170)
	.align		4
.L_170:
        /*0400*/ 	.word	index@(_Z10sumreduce6IdLj128ELb1EEvPT_S1_j)
        /*0404*/ 	.word	0x00000000


	//----- nvinfo : EIATTR_REGCOUNT
	.align		4
.L_171:
        /*0408*/ 	.byte	0x04, 0x2f
        /*040a*/ 	.short	(.L_173 - .L_172)
	.align		4
.L_172:
        /*040c*/ 	.word	index@(_Z10sumreduce6IdLj64ELb1EEvPT_S1_j)
        /*0410*/ 	.word	0x00000012


	//----- nvinfo : EIATTR_FRAME_SIZE
	.align		4
.L_173:
        /*0414*/ 	.byte	0x04, 0x11
        /*0416*/ 	.short	(.L_175 - .L_174)
	.align		4
.L_174:
        /*0418*/ 	.word	index@(_Z10sumreduce6IdLj64ELb1EEvPT_S1_j)
        /*041c*/ 	.word	0x00000000


	//----- nvinfo : EIATTR_REGCOUNT
	.align		4
.L_175:
        /*0420*/ 	.byte	0x04, 0x2f
        /*0422*/ 	.short	(.L_177 - .L_176)
	.align		4
.L_176:
        /*0424*/ 	.word	index@(_Z10sumreduce6IdLj32ELb1EEvPT_S1_j)
        /*0428*/ 	.word	0x00000012


	//----- nvinfo : EIATTR_FRAME_SIZE
	.align		4
.L_177:
        /*042c*/ 	.byte	0x04, 0x11
        /*042e*/ 	.short	(.L_179 - .L_178)
	.align		4
.L_178:
        /*0430*/ 	.word	index@(_Z10sumreduce6IdLj32ELb1EEvPT_S1_j)
        /*0434*/ 	.word	0x00000000


	//----- nvinfo : EIATTR_REGCOUNT
	.align		4
.L_179:
        /*0438*/ 	.byte	0x04, 0x2f
        /*043a*/ 	.short	(.L_181 - .L_180)
	.align		4
.L_180:
        /*043c*/ 	.word	index@(_Z10sumreduce6IdLj16ELb1EEvPT_S1_j)
        /*0440*/ 	.word	0x00000010


	//----- nvinfo : EIATTR_FRAME_SIZE
	.align		4
.L_181:
        /*0444*/ 	.byte	0x04, 0x11
        /*0446*/ 	.short	(.L_183 - .L_182)
	.align		4
.L_182:
        /*0448*/ 	.word	index@(_Z10sumreduce6IdLj16ELb1EEvPT_S1_j)
        /*044c*/ 	.word	0x00000000


	//----- nvinfo : EIATTR_REGCOUNT
	.align		4
.L_183:
        /*0450*/ 	.byte	0x04, 0x2f
        /*0452*/ 	.short	(.L_185 - .L_184)
	.align		4
.L_184:
        /*0454*/ 	.word	index@(_Z10sumreduce6IdLj8ELb1EEvPT_S1_j)
        /*0458*/ 	.word	0x00000010


	//----- nvinfo : EIATTR_FRAME_SIZE
	.align		4
.L_185:
        /*045c*/ 	.byte	0x04, 0x11
        /*045e*/ 	.short	(.L_187 - .L_186)
	.align		4
.L_186:
        /*0460*/ 	.word	index@(_Z10sumreduce6IdLj8ELb1EEvPT_S1_j)
        /*0464*/ 	.word	0x00000000


	//----- nvinfo : EIATTR_REGCOUNT
	.align		4
.L_187:
        /*0468*/ 	.byte	0x04, 0x2f
        /*046a*/ 	.short	(.L_189 - .L_188)
	.align		4
.L_188:
        /*046c*/ 	.word	index@(_Z10sumreduce6IdLj4ELb1EEvPT_S1_j)
        /*0470*/ 	.word	0x00000010


	//----- nvinfo : EIATTR_FRAME_SIZE
	.align		4
.L_189:
        /*0474*/ 	.byte	0x04, 0x11
        /*0476*/ 	.short	(.L_191 - .L_190)
	.align		4
.L_190:
        /*0478*/ 	.word	index@(_Z10sumreduce6IdLj4ELb1EEvPT_S1_j)
        /*047c*/ 	.word	0x00000000


	//----- nvinfo : EIATTR_REGCOUNT
	.align		4
.L_191:
        /*0480*/ 	.byte	0x04, 0x2f
        /*0482*/ 	.short	(.L_193 - .L_192)
	.align		4
.L_192:
        /*0484*/ 	.word	index@(_Z10sumreduce6IdLj2ELb1EEvPT_S1_j)
        /*0488*/ 	.word	0x00000010


	//----- nvinfo : EIATTR_FRAME_SIZE
	.align		4
.L_193:
        /*048c*/ 	.byte	0x04, 0x11
        /*048e*/ 	.short	(.L_195 - .L_194)
	.align		4
.L_194:
        /*0490*/ 	.word	index@(_Z10sumreduce6IdLj2ELb1EEvPT_S1_j)
        /*0494*/ 	.word	0x00000000


	//----- nvinfo : EIATTR_REGCOUNT
	.align		4
.L_195:
        /*0498*/ 	.byte	0x04, 0x2f
        /*049a*/ 	.short	(.L_197 - .L_196)
	.align		4
.L_196:
        /*049c*/ 	.word	index@(_Z10sumreduce6IdLj1ELb1EEvPT_S1_j)
        /*04a0*/ 	.word	0x00000012


	//----- nvinfo : EIATTR_FRAME_SIZE
	.align		4
.L_197:
        /*04a4*/ 	.byte	0x04, 0x11
        /*04a6*/ 	.short	(.L_199 - .L_198)
	.align		4
.L_198:
        /*04a8*/ 	.word	index@(_Z10sumreduce6IdLj1ELb1EEvPT_S1_j)
        /*04ac*/ 	.word	0x00000000


	//----- nvinfo : EIATTR_REGCOUNT
	.align		4
.L_199:
        /*04b0*/ 	.byte	0x04, 0x2f
        /*04b2*/ 	.short	(.L_201 - .L_200)
	.align		4
.L_200:
        /*04b4*/ 	.word	index@(_Z10sumreduce6IdLj512ELb0EEvPT_S1_j)
        /*04b8*/ 	.word	0x00000010


	//----- nvinfo : EIATTR_FRAME_SIZE
	.align		4
.L_201:
        /*04bc*/ 	.byte	0x04, 0x11
        /*04be*/ 	.short	(.L_203 - .L_202)
	.align		4
.L_202:
        /*04c0*/ 	.word	index@(_Z10sumreduce6IdLj512ELb0EEvPT_S1_j)
        /*04c4*/ 	.word	0x00000000


	//----- nvinfo : EIATTR_REGCOUNT
	.align		4
.L_203:
        /*04c8*/ 	.byte	0x04, 0x2f
        /*04ca*/ 	.short	(.L_205 - .L_204)
	.align		4
.L_204:
        /*04cc*/ 	.word	index@(_Z10sumreduce6IdLj256ELb0EEvPT_S1_j)
        /*04d0*/ 	.word	0x00000010


	//----- nvinfo : EIATTR_FRAME_SIZE
	.align		4
.L_205:
        /*04d4*/ 	.byte	0x04, 0x11
        /*04d6*/ 	.short	(.L_207 - .L_206)
	.align		4
.L_206:
        /*04d8*/ 	.word	index@(_Z10sumreduce6IdLj256ELb0EEvPT_S1_j)
        /*04dc*/ 	.word	0x00000000


	//----- nvinfo : EIATTR_REGCOUNT
	.align		4
.L_207:
        /*04e0*/ 	.byte	0x04, 0x2f
        /*04e2*/ 	.short	(.L_209 - .L_208)
	.align		4
.L_208:
        /*04e4*/ 	.word	index@(_Z10sumreduce6IdLj128ELb0EEvPT_S1_j)
        /*04e8*/ 	.word	0x00000010


	//----- nvinfo : EIATTR_FRAME_SIZE
	.align		4
.L_209:
        /*04ec*/ 	.byte	0x04, 0x11
        /*04ee*/ 	.short	(.L_211 - .L_210)
	.align		4
.L_210:
        /*04f0*/ 	.word	index@(_Z10sumreduce6IdLj128ELb0EEvPT_S1_j)
        /*04f4*/ 	.word	0x00000000


	//----- nvinfo : EIATTR_REGCOUNT
	.align		4
.L_211:
        /*04f8*/ 	.byte	0x04, 0x2f
        /*04fa*/ 	.short	(.L_213 - .L_212)
	.align		4
.L_212:
        /*04fc*/ 	.word	index@(_Z10sumreduce6IdLj64ELb0EEvPT_S1_j)
        /*0500*/ 	.word	0x00000012


	//----- nvinfo : EIATTR_FRAME_SIZE
	.align		4
.L_213:
        /*0504*/ 	.byte	0x04, 0x11
        /*0506*/ 	.short	(.L_215 - .L_214)
	.align		4
.L_214:
        /*0508*/ 	.word	index@(_Z10sumreduce6IdLj64ELb0EEvPT_S1_j)
        /*050c*/ 	.word	0x00000000


	//----- nvinfo : EIATTR_REGCOUNT
	.align		4
.L_215:
        /*0510*/ 	.byte	0x04, 0x2f
        /*0512*/ 	.short	(.L_217 - .L_216)
	.align		4
.L_216:
        /*0514*/ 	.word	index@(_Z10sumreduce6IdLj32ELb0EEvPT_S1_j)
        /*0518*/ 	.word	0x00000012


	//----- nvinfo : EIATTR_FRAME_SIZE
	.align		4
.L_217:
        /*051c*/ 	.byte	0x04, 0x11
        /*051e*/ 	.short	(.L_219 - .L_218)
	.align		4
.L_218:
        /*0520*/ 	.word	index@(_Z10sumreduce6IdLj32ELb0EEvPT_S1_j)
        /*0524*/ 	.word	0x00000000


	//----- nvinfo : EIATTR_REGCOUNT
	.align		4
.L_219:
        /*0528*/ 	.byte	0x04, 0x2f
        /*052a*/ 	.short	(.L_221 - .L_220)
	.align		4
.L_220:
        /*052c*/ 	.word	index@(_Z10sumreduce6IdLj16ELb0EEvPT_S1_j)
        /*0530*/ 	.word	0x00000010


	//----- nvinfo : EIATTR_FRAME_SIZE
	.align		4
.L_221:
        /*0534*/ 	.byte	0x04, 0x11
        /*0536*/ 	.short	(.L_223 - .L_222)
	.align		4
.L_222:
        /*0538*/ 	.word	index@(_Z10sumreduce6IdLj16ELb0EEvPT_S1_j)
        /*053c*/ 	.word	0x00000000


	//----- nvinfo : EIATTR_REGCOUNT
	.align		4
.L_223:
        /*0540*/ 	.byte	0x04, 0x2f
        /*0542*/ 	.short	(.L_225 - .L_224)
	.align		4
.L_224:
        /*0544*/ 	.word	index@(_Z10sumreduce6IdLj8ELb0EEvPT_S1_j)
        /*0548*/ 	.word	0x00000010


	//----- nvinfo : EIATTR_FRAME_SIZE
	.align		4
.L_225:
        /*054c*/ 	.byte	0x04, 0x11
        /*054e*/ 	.short	(.L_227 - .L_226)
	.align		4
.L_226:
        /*0550*/ 	.word	index@(_Z10sumreduce6IdLj8ELb0EEvPT_S1_j)
        /*0554*/ 	.word	0x00000000


	//----- nvinfo : EIATTR_REGCOUNT
	.align		4
.L_227:
        /*0558*/ 	.byte	0x04, 0x2f
        /*055a*/ 	.short	(.L_229 - .L_228)
	.align		4
.L_228:
        /*055c*/ 	.word	index@(_Z10sumreduce6IdLj4ELb0EEvPT_S1_j)
        /*0560*/ 	.word	0x00000010


	//----- nvinfo : EIATTR_FRAME_SIZE
	.align		4
.L_229:
        /*0564*/ 	.byte	0x04, 0x11
        /*0566*/ 	.short	(.L_231 - .L_230)
	.align		4
.L_230:
        /*0568*/ 	.word	index@(_Z10sumreduce6IdLj4ELb0EEvPT_S1_j)
        /*056c*/ 	.word	0x00000000


	//----- nvinfo : EIATTR_REGCOUNT
	.align		4
.L_231:
        /*0570*/ 	.byte	0x04, 0x2f
        /*0572*/ 	.short	(.L_233 - .L_232)
	.align		4
.L_232:
        /*0574*/ 	.word	index@(_Z10sumreduce6IdLj2ELb0EEvPT_S1_j)
        /*0578*/ 	.word	0x00000010


	//----- nvinfo : EIATTR_FRAME_SIZE
	.align		4
.L_233:
        /*057c*/ 	.byte	0x04, 0x11
        /*057e*/ 	.short	(.L_235 - .L_234)
	.align		4
.L_234:
        /*0580*/ 	.word	index@(_Z10sumreduce6IdLj2ELb0EEvPT_S1_j)
        /*0584*/ 	.word	0x00000000


	//----- nvinfo : EIATTR_REGCOUNT
	.align		4
.L_235:
        /*0588*/ 	.byte	0x04, 0x2f
        /*058a*/ 	.short	(.L_237 - .L_236)
	.align		4
.L_236:
        /*058c*/ 	.word	index@(_Z10sumreduce6IdLj1ELb0EEvPT_S1_j)
        /*0590*/ 	.word	0x00000012


	//----- nvinfo : EIATTR_FRAME_SIZE
	.align		4
.L_237:
        /*0594*/ 	.byte	0x04, 0x11
        /*0596*/ 	.short	(.L_239 - .L_238)
	.align		4
.L_238:
        /*0598*/ 	.word	index@(_Z10sumreduce6IdLj1ELb0EEvPT_S1_j)
        /*059c*/ 	.word	0x00000000


	//----- nvinfo : EIATTR_REGCOUNT
	.align		4
.L_239:
        /*05a0*/ 	.byte	0x04, 0x2f
        /*05a2*/ 	.short	(.L_241 - .L_240)
	.align		4
.L_240:
        /*05a4*/ 	.word	index@(_Z10minreduce6IiLj512ELb1EEvPT_S1_j)
        /*05a8*/ 	.word	0x0000000f


	//----- nvinfo : EIATTR_FRAME_SIZE
	.align		4
.L_241:
        /*05ac*/ 	.byte	0x04, 0x11
        /*05ae*/ 	.short	(.L_243 - .L_242)
	.align		4
.L_242:
        /*05b0*/ 	.word	index@(_Z10minreduce6IiLj512ELb1EEvPT_S1_j)
        /*05b4*/ 	.word	0x00000000


	//----- nvinfo : EIATTR_REGCOUNT
	.align		4
.L_243:
        /*05b8*/ 	.byte	0x04, 0x2f
        /*05ba*/ 	.short	(.L_245 - .L_244)
	.align		4
.L_244:
        /*05bc*/ 	.word	index@(_Z10minreduce6IiLj256ELb1EEvPT_S1_j)
        /*05c0*/ 	.word	0x0000000e


	//----- nvinfo : EIATTR_FRAME_SIZE
	.align		4
.L_245:
        /*05c4*/ 	.byte	0x04, 0x11
        /*05c6*/ 	.short	(.L_247 - .L_246)
	.align		4
.L_246:
        /*05c8*/ 	.word	index@(_Z10minreduce6IiLj256ELb1EEvPT_S1_j)
        /*05cc*/ 	.word	0x00000000


	//----- nvinfo : EIATTR_REGCOUNT
	.align		4
.L_247:
        /*05d0*/ 	.byte	0x04, 0x2f
        /*05d2*/ 	.short	(.L_249 - .L_248)
	.align		4
.L_248:
        /*05d4*/ 	.word	index@(_Z10minreduce6IiLj128ELb1EEvPT_S1_j)
        /*05d8*/ 	.word	0x0000000e


	//----- nvinfo : EIATTR_FRAME_SIZE
	.align		4
.L_249:
        /*05dc*/ 	.byte	0x04, 0x11
        /*05de*/ 	.short	(.L_251 - .L_250)
	.align		4
.L_250:
        /*05e0*/ 	.word	index@(_Z10minreduce6IiLj128ELb1EEvPT_S1_j)
        /*05e4*/ 	.word	0x00000000


	//----- nvinfo : EIATTR_REGCOUNT
	.align		4
.L_251:
        /*05e8*/ 	.byte	0x04, 0x2f
        /*05ea*/ 	.short	(.L_253 - .L_252)
	.align		4
.L_252:
        /*05ec*/ 	.word	index@(_Z10minreduce6IiLj64ELb1EEvPT_S1_j)
        /*05f0*/ 	.word	0x0000000e


	//----- nvinfo : EIATTR_FRAME_SIZE
	.align		4
.L_253:
        /*05f4*/ 	.byte	0x04, 0x11
        /*05f6*/ 	.short	(.L_255 - .L_254)
	.align		4
.L_254:
        /*05f8*/ 	.word	index@(_Z10minreduce6IiLj64ELb1EEvPT_S1_j)
        /*05fc*/ 	.word	0x00000000


	//----- nvinfo : EIATTR_REGCOUNT
	.align		4
.L_255:
        /*0600*/ 	.byte	0x04, 0x2f
        /*0602*/ 	.short	(.L_257 - .L_256)
	.align		4
.L_256:
        /*0604*/ 	.word	index@(_Z10minreduce6IiLj32ELb1EEvPT_S1_j)
        /*0608*/ 	.word	0x0000000e


	//----- nvinfo : EIATTR_FRAME_SIZE
	.align		4
.L_257:
        /*060c*/ 	.byte	0x04, 0x11
        /*060e*/ 	.short	(.L_259 - .L_258)
	.align		4
.L_258:
        /*0610*/ 	.word	index@(_Z10minreduce6IiLj32ELb1EEvPT_S1_j)
        /*0614*/ 	.word	0x00000000


	//----- nvinfo : EIATTR_REGCOUNT
	.align		4
.L_259:
        /*0618*/ 	.byte	0x04, 0x2f
        /*061a*/ 	.short	(.L_261 - .L_260)
	.align		4
.L_260:
        /*061c*/ 	.word	index@(_Z10minreduce6IiLj16ELb1EEvPT_S1_j)
        /*0620*/ 	.word	0x0000000e


	//----- nvinfo : EIATTR_FRAME_SIZE
	.align		4
.L_261:
        /*0624*/ 	.byte	0x04, 0x11
        /*0626*/ 	.short	(.L_263 - .L_262)
	.align		4
.L_262:
        /*0628*/ 	.word	index@(_Z10minreduce6IiLj16ELb1EEvPT_S1_j)
        /*062c*/ 	.word	0x00000000


	//----- nvinfo : EIATTR_REGCOUNT
	.align		4
.L_263:
        /*0630*/ 	.byte	0x04, 0x2f
        /*0632*/ 	.short	(.L_265 - .L_264)
	.align		4
.L_264:
        /*0634*/ 	.word	index@(_Z10minreduce6IiLj8ELb1EEvPT_S1_j)
        /*0638*/ 	.word	0x0000000e


	//----- nvinfo : EIATTR_FRAME_SIZE
	.align		4
.L_265:
        /*063c*/ 	.byte	0x04, 0x11
        /*063e*/ 	.short	(.L_267 - .L_266)
	.align		4
.L_266:
        /*0640*/ 	.word	index@(_Z10minreduce6IiLj8ELb1EEvPT_S1_j)
        /*0644*/ 	.word	0x00000000


	//----- nvinfo : EIATTR_REGCOUNT
	.align		4
.L_267:
        /*0648*/ 	.byte	0x04, 0x2f
        /*064a*/ 	.short	(.L_269 - .L_268)
	.align		4
.L_268:
        /*064c*/ 	.word	index@(_Z10minreduce6IiLj4ELb1EEvPT_S1_j)
        /*0650*/ 	.word	0x0000000e


	//----- nvinfo : EIATTR_FRAME_SIZE
	.align		4
.L_269:
        /*0654*/ 	.byte	0x04, 0x11
        /*0656*/ 	.short	(.L_271 - .L_270)
	.align		4
.L_270:
        /*0658*/ 	.word	index@(_Z10minreduce6IiLj4ELb1EEvPT_S1_j)
        /*065c*/ 	.word	0x00000000


	//----- nvinfo : EIATTR_REGCOUNT
	.align		4
.L_271:
        /*0660*/ 	.byte	0x04, 0x2f
        /*0662*/ 	.short	(.L_273 - .L_272)
	.align		4
.L_272:
        /*0664*/ 	.word	index@(_Z10minreduce6IiLj2ELb1EEvPT_S1_j)
        /*0668*/ 	.word	0x0000000e


	//----- nvinfo : EIATTR_FRAME_SIZE
	.align		4
.L_273:
        /*066c*/ 	.byte	0x04, 0x11
        /*066e*/ 	.short	(.L_275 - .L_274)
	.align		4
.L_274:
        /*0670*/ 	.word	index@(_Z10minreduce6IiLj2ELb1EEvPT_S1_j)
        /*0674*/ 	.word	0x00000000


	//----- nvinfo : EIATTR_REGCOUNT
	.align		4
.L_275:
        /*0678*/ 	.byte	0x04, 0x2f
        /*067a*/ 	.short	(.L_277 - .L_276)
	.align		4
.L_276:
        /*067c*/ 	.word	index@(_Z10minreduce6IiLj1ELb1EEvPT_S1_j)
        /*0680*/ 	.word	0x0000000e


	//----- nvinfo : EIATTR_FRAME_SIZE
	.align		4
.L_277:
        /*0684*/ 	.byte	0x04, 0x11
        /*0686*/ 	.short	(.L_279 - .L_278)
	.align		4
.L_278:
        /*0688*/ 	.word	index@(_Z10minreduce6IiLj1ELb1EEvPT_S1_j)
        /*068c*/ 	.word	0x00000000


	//----- nvinfo : EIATTR_REGCOUNT
	.align		4
.L_279:
        /*0690*/ 	.byte	0x04, 0x2f
        /*0692*/ 	.short	(.L_281 - .L_280)
	.align		4
.L_280:
        /*0694*/ 	.word	index@(_Z10minreduce6IiLj512ELb0EEvPT_S1_j)
        /*0698*/ 	.word	0x0000000f


	//----- nvinfo : EIATTR_FRAME_SIZE
	.align		4
.L_281:
        /*069c*/ 	.byte	0x04, 0x11
        /*069e*/ 	.short	(.L_283 - .L_282)
	.align		4
.L_282:
        /*06a0*/ 	.word	index@(_Z10minreduce6IiLj512ELb0EEvPT_S1_j)
        /*06a4*/ 	.word	0x00000000


	//----- nvinfo : EIATTR_REGCOUNT
	.align		4
.L_283:
        /*06a8*/ 	.byte	0x04, 0x2f
        /*06aa*/ 	.short	(.L_285 - .L_284)
	.align		4
.L_284:
        /*06ac*/ 	.word	index@(_Z10minreduce6IiLj256ELb0EEvPT_S1_j)
        /*06b0*/ 	.word	0x0000000e


	//----- nvinfo : EIATTR_FRAME_SIZE
	.align		4
.L_285:
        /*06b4*/ 	.byte	0x04, 0x11
        /*06b6*/ 	.short	(.L_287 - .L_286)
	.align		4
.L_286:
        /*06b8*/ 	.word	index@(_Z10minreduce6IiLj256ELb0EEvPT_S1_j)
        /*06bc*/ 	.word	0x00000000


	//----- nvinfo : EIATTR_REGCOUNT
	.align		4
.L_287:
        /*06c0*/ 	.byte	0x04, 0x2f
        /*06c2*/ 	.short	(.L_289 - .L_288)
	.align		4
.L_288:
        /*06c4*/ 	.word	index@(_Z10minreduce6IiLj128ELb0EEvPT_S1_j)
        /*06c8*/ 	.word	0x0000000e


	//----- nvinfo : EIATTR_FRAME_SIZE
	.align		4
.L_289:
        /*06cc*/ 	.byte	0x04, 0x11
        /*06ce*/ 	.short	(.L_291 - .L_290)
	.align		4
.L_290:
        /*06d0*/ 	.word	index@(_Z10minreduce6IiLj128ELb0EEvPT_S1_j)
        /*06d4*/ 	.word	0x00000000


	//----- nvinfo : EIATTR_REGCOUNT
	.align		4
.L_291:
        /*06d8*/ 	.byte	0x04, 0x2f
        /*06da*/ 	.short	(.L_293 - .L_292)
	.align		4
.L_292:
        /*06dc*/ 	.word	index@(_Z10minreduce6IiLj64ELb0EEvPT_S1_j)
        /*06e0*/ 	.word	0x0000000e


	//----- nvinfo : EIATTR_FRAME_SIZE
	.align		4
.L_293:
        /*06e4*/ 	.byte	0x04, 0x11
        /*06e6*/ 	.short	(.L_295 - .L_294)
	.align		4
.L_294:
        /*06e8*/ 	.word	index@(_Z10minreduce6IiLj64ELb0EEvPT_S1_j)
        /*06ec*/ 	.word	0x00000000


	//----- nvinfo : EIATTR_REGCOUNT
	.align		4
.L_295:
        /*06f0*/ 	.byte	0x04, 0x2f
        /*06f2*/ 	.short	(.L_297 - .L_296)
	.align		4
.L_296:
        /*06f4*/ 	.word	index@(_Z10minreduce6IiLj32ELb0EEvPT_S1_j)
        /*06f8*/ 	.word	0x0000000e


	//----- nvinfo : EIATTR_FRAME_SIZE
	.align		4
.L_297:
        /*06fc*/ 	.byte	0x04, 0x11
        /*06fe*/ 	.short	(.L_299 - .L_298)
	.align		4
.L_298:
        /*0700*/ 	.word	index@(_Z10minreduce6IiLj32ELb0EEvPT_S1_j)
        /*0704*/ 	.word	0x00000000


	//----- nvinfo : EIATTR_REGCOUNT
	.align		4
.L_299:
        /*0708*/ 	.byte	0x04, 0x2f
        /*070a*/ 	.short	(.L_301 - .L_300)
	.align		4
.L_300:
        /*070c*/ 	.word	index@(_Z10minreduce6IiLj16ELb0EEvPT_S1_j)
        /*0710*/ 	.word	0x0000000e


	//----- nvinfo : EIATTR_FRAME_SIZE
	.align		4
.L_301:
        /*0714*/ 	.byte	0x04, 0x11
        /*0716*/ 	.short	(.L_303 - .L_302)
	.align		4
.L_302:
        /*0718*/ 	.word	index@(_Z10minreduce6IiLj16ELb0EEvPT_S1_j)
        /*071c*/ 	.word	0x00000000


	//----- nvinfo : EIATTR_REGCOUNT
	.align		4
.L_303:
        /*0720*/ 	.byte	0x04, 0x2f
        /*0722*/ 	.short	(.L_305 - .L_304)
	.align		4
.L_304:
        /*0724*/ 	.word	index@(_Z10minreduce6IiLj8ELb0EEvPT_S1_j)
        /*0728*/ 	.word	0x0000000e


	//----- nvinfo : EIATTR_FRAME_SIZE
	.align		4
.L_305:
        /*072c*/ 	.byte	0x04, 0x11
        /*072e*/ 	.short	(.L_307 - .L_306)
	.align		4
.L_306:
        /*0730*/ 	.word	index@(_Z10minreduce6IiLj8ELb0EEvPT_S1_j)
        /*0734*/ 	.word	0x00000000


	//----- nvinfo : EIATTR_REGCOUNT
	.align		4
.L_307:
        /*0738*/ 	.byte	0x04, 0x2f
        /*073a*/ 	.short	(.L_309 - .L_308)
	.align		4
.L_308:
        /*073c*/ 	.word	index@(_Z10minreduce6IiLj4ELb0EEvPT_S1_j)
        /*0740*/ 	.word	0x0000000e


	//----- nvinfo : EIATTR_FRAME_SIZE
	.align		4
.L_309:
        /*0744*/ 	.byte	0x04, 0x11
        /*0746*/ 	.short	(.L_311 - .L_310)
	.align		4
.L_310:
        /*0748*/ 	.word	index@(_Z10minreduce6IiLj4ELb0EEvPT_S1_j)
        /*074c*/ 	.word	0x00000000


	//----- nvinfo : EIATTR_REGCOUNT
	.align		4
.L_311:
        /*0750*/ 	.byte	0x04, 0x2f
        /*0752*/ 	.short	(.L_313 - .L_312)
	.align		4
.L_312:
        /*0754*/ 	.word	index@(_Z10minreduce6IiLj2ELb0EEvPT_S1_j)
        /*0758*/ 	.word	0x0000000e


	//----- nvinfo : EIATTR_FRAME_SIZE
	.align		4
.L_313:
        /*075c*/ 	.byte	0x04, 0x11
        /*075e*/ 	.short	(.L_315 - .L_314)
	.align		4
.L_314:
        /*0760*/ 	.word	index@(_Z10minreduce6IiLj2ELb0EEvPT_S1_j)
        /*0764*/ 	.word	0x00000000


	//----- nvinfo : EIATTR_REGCOUNT
	.align		4
.L_315:
        /*0768*/ 	.byte	0x04, 0x2f
        /*076a*/ 	.short	(.L_317 - .L_316)
	.align		4
.L_316:
        /*076c*/ 	.word	index@(_Z10minreduce6IiLj1ELb0EEvPT_S1_j)
        /*0770*/ 	.word	0x00000010


	//----- nvinfo : EIATTR_FRAME_SIZE
	.align		4
.L_317:
        /*0774*/ 	.byte	0x04, 0x11
        /*0776*/ 	.short	(.L_319 - .L_318)
	.align		4
.L_318:
        /*0778*/ 	.word	index@(_Z10minreduce6IiLj1ELb0EEvPT_S1_j)
        /*077c*/ 	.word	0x00000000


	//----- nvinfo : EIATTR_REGCOUNT
	.align		4
.L_319:
        /*0780*/ 	.byte	0x04, 0x2f
        /*0782*/ 	.short	(.L_321 - .L_320)
	.align		4
.L_320:
        /*0784*/ 	.word	index@(_Z10minreduce6IfLj512ELb1EEvPT_S1_j)
        /*0788*/ 	.word	0x0000000f


	//----- nvinfo : EIATTR_FRAME_SIZE
	.align		4
.L_321:
        /*078c*/ 	.byte	0x04, 0x11
        /*078e*/ 	.short	(.L_323 - .L_322)
	.align		4
.L_322:
        /*0790*/ 	.word	index@(_Z10minreduce6IfLj512ELb1EEvPT_S1_j)
        /*0794*/ 	.word	0x00000000


	//----- nvinfo : EIATTR_REGCOUNT
	.align		4
.L_323:
        /*0798*/ 	.byte	0x04, 0x2f
        /*079a*/ 	.short	(.L_325 - .L_324)
	.align		4
.L_324:
        /*079c*/ 	.word	index@(_Z10minreduce6IfLj256ELb1EEvPT_S1_j)
        /*07a0*/ 	.word	0x0000000e


	//----- nvinfo : EIATTR_FRAME_SIZE
	.align		4
.L_325:
        /*07a4*/ 	.byte	0x04, 0x11
        /*07a6*/ 	.short	(.L_327 - .L_326)
	.align		4
.L_326:
        /*07a8*/ 	.word	index@(_Z10minreduce6IfLj256ELb1EEvPT_S1_j)
        /*07ac*/ 	.word	0x00000000


	//----- nvinfo : EIATTR_REGCOUNT
	.align		4
.L_327:
        /*07b0*/ 	.byte	0x04, 0x2f
        /*07b2*/ 	.short	(.L_329 - .L_328)
	.align		4
.L_328:
        /*07b4*/ 	.word	index@(_Z10minreduce6IfLj128ELb1EEvPT_S1_j)
        /*07b8*/ 	.word	0x0000000e


	//----- nvinfo : EIATTR_FRAME_SIZE
	.align		4
.L_329:
        /*07bc*/ 	.byte	0x04, 0x11
        /*07be*/ 	.short	(.L_331 - .L_330)
	.align		4
.L_330:
        /*07c0*/ 	.word	index@(_Z10minreduce6IfLj128ELb1EEvPT_S1_j)
        /*07c4*/ 	.word	0x00000000


	//----- nvinfo : EIATTR_REGCOUNT
	.align		4
.L_331:
        /*07c8*/ 	.byte	0x04, 0x2f
        /*07ca*/ 	.short	(.L_333 - .L_332)
	.align		4
.L_332:
        /*07cc*/ 	.word	index@(_Z10minreduce6IfLj64ELb1EEvPT_S1_j)
        /*07d0*/ 	.word	0x0000000e


	//----- nvinfo : EIATTR_FRAME_SIZE
	.align		4
.L_333:
        /*07d4*/ 	.byte	0x04, 0x11
        /*07d6*/ 	.short	(.L_335 - .L_334)
	.align		4
.L_334:
        /*07d8*/ 	.word	index@(_Z10minreduce6IfLj64ELb1EEvPT_S1_j)
        /*07dc*/ 	.word	0x00000000


	//----- nvinfo : EIATTR_REGCOUNT
	.align		4
.L_335:
        /*07e0*/ 	.byte	0x04, 0x2f
        /*07e2*/ 	.short	(.L_337 - .L_336)
	.align		4
.L_336:
        /*07e4*/ 	.word	index@(_Z10minreduce6IfLj32ELb1EEvPT_S1_j)
        /*07e8*/ 	.word	0x0000000e


	//----- nvinfo : EIATTR_FRAME_SIZE
	.align		4
.L_337:
        /*07ec*/ 	.byte	0x04, 0x11
        /*07ee*/ 	.short	(.L_339 - .L_338)
	.align		4
.L_338:
        /*07f0*/ 	.word	index@(_Z10minreduce6IfLj32ELb1EEvPT_S1_j)
        /*07f4*/ 	.word	0x00000000


	//----- nvinfo : EIATTR_REGCOUNT
	.align		4
.L_339:
        /*07f8*/ 	.byte	0x04, 0x2f
        /*07fa*/ 	.short	(.L_341 - .L_340)
	.align		4
.L_340:
        /*07fc*/ 	.word	index@(_Z10minreduce6IfLj16ELb1EEvPT_S1_j)
        /*0800*/ 	.word	0x0000000e


	//----- nvinfo : EIATTR_FRAME_SIZE
	.align		4
.L_341:
        /*0804*/ 	.byte	0x04, 0x11
        /*0806*/ 	.short	(.L_343 - .L_342)
	.align		4
.L_342:
        /*0808*/ 	.word	index@(_Z10minreduce6IfLj16ELb1EEvPT_S1_j)
        /*080c*/ 	.word	0x00000000


	//----- nvinfo : EIATTR_REGCOUNT
	.align		4
.L_343:
        /*0810*/ 	.byte	0x04, 0x2f
        /*0812*/ 	.short	(.L_345 - .L_344)
	.align		4
.L_344:
        /*0814*/ 	.word	index@(_Z10minreduce6IfLj8ELb1EEvPT_S1_j)
        /*0818*/ 	.word	0x0000000e


	//----- nvinfo : EIATTR_FRAME_SIZE
	.align		4
.L_345:
        /*081c*/ 	.byte	0x04, 0x11
        /*081e*/ 	.short	(.L_347 - .L_346)
	.align		4
.L_346:
        /*0820*/ 	.word	index@(_Z10minreduce6IfLj8ELb1EEvPT_S1_j)
        /*0824*/ 	.word	0x00000000


	//----- nvinfo : EIATTR_REGCOUNT
	.align		4
.L_347:
        /*0828*/ 	.byte	0x04, 0x2f
        /*082a*/ 	.short	(.L_349 - .L_348)
	.align		4
.L_348:
        /*082c*/ 	.word	index@(_Z10minreduce6IfLj4ELb1EEvPT_S1_j)
        /*0830*/ 	.word	0x0000000e


	//----- nvinfo : EIATTR_FRAME_SIZE
	.align		4
.L_349:
        /*0834*/ 	.byte	0x04, 0x11
        /*0836*/ 	.short	(.L_351 - .L_350)
	.align		4
.L_350:
        /*0838*/ 	.word	index@(_Z10minreduce6IfLj4ELb1EEvPT_S1_j)
        /*083c*/ 	.word	0x00000000


	//----- nvinfo : EIATTR_REGCOUNT
	.align		4
.L_351:
        /*0840*/ 	.byte	0x04, 0x2f
        /*0842*/ 	.short	(.L_353 - .L_352)
	.align		4
.L_352:
        /*0844*/ 	.word	index@(_Z10minreduce6IfLj2ELb1EEvPT_S1_j)
        /*0848*/ 	.word	0x0000000e


	//----- nvinfo : EIATTR_FRAME_SIZE
	.align		4
.L_353:
        /*084c*/ 	.byte	0x04, 0x11
        /*084e*/ 	.short	(.L_355 - .L_354)
	.align		4
.L_354:
        /*0850*/ 	.word	index@(_Z10minreduce6IfLj2ELb1EEvPT_S1_j)
        /*0854*/ 	.word	0x00000000


	//----- nvinfo : EIATTR_REGCOUNT
	.align		4
.L_355:
        /*0858*/ 	.byte	0x04, 0x2f
        /*085a*/ 	.short	(.L_357 - .L_356)
	.align		4
.L_356:
        /*085c*/ 	.word	index@(_Z10minreduce6IfLj1ELb1EEvPT_S1_j)
        /*0860*/ 	.word	0x00000010


	//----- nvinfo : EIATTR_FRAME_SIZE
	.align		4
.L_357:
        /*0864*/ 	.byte	0x04, 0x11
        /*0866*/ 	.short	(.L_359 - .L_358)
	.align		4
.L_358:
        /*0868*/ 	.word	index@(_Z10minreduce6IfLj1ELb1EEvPT_S1_j)
        /*086c*/ 	.word	0x00000000


	//----- nvinfo : EIATTR_REGCOUNT
	.align		4
.L_359:
        /*0870*/ 	.byte	0x04, 0x2f
        /*0872*/ 	.short	(.L_361 - .L_360)
	.align		4
.L_360:
        /*0874*/ 	.word	index@(_Z10minreduce6IfLj512ELb0EEvPT_S1_j)
        /*0878*/ 	.word	0x0000000f


	//----- nvinfo : EIATTR_FRAME_SIZE
	.align		4
.L_361:
        /*087c*/ 	.byte	0x04, 0x11
        /*087e*/ 	.short	(.L_363 - .L_362)
	.align		4
.L_362:
        /*0880*/ 	.word	index@(_Z10minreduce6IfLj512ELb0EEvPT_S1_j)
        /*0884*/ 	.word	0x00000000


	//----- nvinfo : EIATTR_REGCOUNT
	.align		4
.L_363:
        /*0888*/ 	.byte	0x04, 0x2f
        /*088a*/ 	.short	(.L_365 - .L_364)
	.align		4
.L_364:
        /*088c*/ 	.word	index@(_Z10minreduce6IfLj256ELb0EEvPT_S1_j)
        /*0890*/ 	.word	0x0000000e


	//----- nvinfo : EIATTR_FRAME_SIZE
	.align		4
.L_365:
        /*0894*/ 	.byte	0x04, 0x11
        /*0896*/ 	.short	(.L_367 - .L_366)
	.align		4
.L_366:
        /*0898*/ 	.word	index@(_Z10minreduce6IfLj256ELb0EEvPT_S1_j)
        /*089c*/ 	.word	0x00000000


	//----- nvinfo : EIATTR_REGCOUNT
	.align		4
.L_367:
        /*08a0*/ 	.byte	0x04, 0x2f
        /*08a2*/ 	.short	(.L_369 - .L_368)
	.align		4
.L_368:
        /*08a4*/ 	.word	index@(_Z10minreduce6IfLj128ELb0EEvPT_S1_j)
        /*08a8*/ 	.word	0x0000000e


	//----- nvinfo : EIATTR_FRAME_SIZE
	.align		4
.L_369:
        /*08ac*/ 	.byte	0x04, 0x11
        /*08ae*/ 	.short	(.L_371 - .L_370)
	.align		4
.L_370:
        /*08b0*/ 	.word	index@(_Z10minreduce6IfLj128ELb0EEvPT_S1_j)
        /*08b4*/ 	.word	0x00000000


	//----- nvinfo : EIATTR_REGCOUNT
	.align		4
.L_371:
        /*08b8*/ 	.byte	0x04, 0x2f
        /*08ba*/ 	.short	(.L_373 - .L_372)
	.align		4
.L_372:
        /*08bc*/ 	.word	index@(_Z10minreduce6IfLj64ELb0EEvPT_S1_j)
        /*08c0*/ 	.word	0x0000000e


	//----- nvinfo : EIATTR_FRAME_SIZE
	.align		4
.L_373:
        /*08c4*/ 	.byte	0x04, 0x11
        /*08c6*/ 	.short	(.L_375 - .L_374)
	.align		4
.L_374:
        /*08c8*/ 	.word	index@(_Z10minreduce6IfLj64ELb0EEvPT_S1_j)
        /*08cc*/ 	.word	0x00000000


	//----- nvinfo : EIATTR_REGCOUNT
	.align		4
.L_375:
        /*08d0*/ 	.byte	0x04, 0x2f
        /*08d2*/ 	.short	(.L_377 - .L_376)
	.align		4
.L_376:
        /*08d4*/ 	.word	index@(_Z10minreduce6IfLj32ELb0EEvPT_S1_j)
        /*08d8*/ 	.word	0x0000000e


	//----- nvinfo : EIATTR_FRAME_SIZE
	.align		4
.L_377:
        /*08dc*/ 	.byte	0x04, 0x11
        /*08de*/ 	.short	(.L_379 - .L_378)
	.align		4
.L_378:
        /*08e0*/ 	.word	index@(_Z10minreduce6IfLj32ELb0EEvPT_S1_j)
        /*08e4*/ 	.word	0x00000000


	//----- nvinfo : EIATTR_REGCOUNT
	.align		4
.L_379:
        /*08e8*/ 	.byte	0x04, 0x2f
        /*08ea*/ 	.short	(.L_381 - .L_380)
	.align		4
.L_380:
        /*08ec*/ 	.word	index@(_Z10minreduce6IfLj16ELb0EEvPT_S1_j)
        /*08f0*/ 	.word	0x0000000e


	//----- nvinfo : EIATTR_FRAME_SIZE
	.align		4
.L_381:
        /*08f4*/ 	.byte	0x04, 0x11
        /*08f6*/ 	.short	(.L_383 - .L_382)
	.align		4
.L_382:
        /*08f8*/ 	.word	index@(_Z10minreduce6IfLj16ELb0EEvPT_S1_j)
        /*08fc*/ 	.word	0x00000000


	//----- nvinfo : EIATTR_REGCOUNT
	.align		4
.L_383:
        /*0900*/ 	.byte	0x04, 0x2f
        /*0902*/ 	.short	(.L_385 - .L_384)
	.align		4
.L_384:
        /*0904*/ 	.word	index@(_Z10minreduce6IfLj8ELb0EEvPT_S1_j)
        /*0908*/ 	.word	0x0000000e


	//----- nvinfo : EIATTR_FRAME_SIZE
	.align		4
.L_385:
        /*090c*/ 	.byte	0x04, 0x11
        /*090e*/ 	.short	(.L_387 - .L_386)
	.align		4
.L_386:
        /*0910*/ 	.word	index@(_Z10minreduce6IfLj8ELb0EEvPT_S1_j)
        /*0914*/ 	.word	0x00000000


	//----- nvinfo : EIATTR_REGCOUNT
	.align		4
.L_387:
        /*0918*/ 	.byte	0x04, 0x2f
        /*091a*/ 	.short	(.L_389 - .L_388)
	.align		4
.L_388:
        /*091c*/ 	.word	index@(_Z10minreduce6IfLj4ELb0EEvPT_S1_j)
        /*0920*/ 	.word	0x0000000e


	//----- nvinfo : EIATTR_FRAME_SIZE
	.align		4
.L_389:
        /*0924*/ 	.byte	0x04, 0x11
        /*0926*/ 	.short	(.L_391 - .L_390)
	.align		4
.L_390:
        /*0928*/ 	.word	index@(_Z10minreduce6IfLj4ELb0EEvPT_S1_j)
        /*092c*/ 	.word	0x00000000


	//----- nvinfo : EIATTR_REGCOUNT
	.align		4
.L_391:
        /*0930*/ 	.byte	0x04, 0x2f
        /*0932*/ 	.short	(.L_393 - .L_392)
	.align		4
.L_392:
        /*0934*/ 	.word	index@(_Z10minreduce6IfLj2ELb0EEvPT_S1_j)
        /*0938*/ 	.word	0x0000000e


	//----- nvinfo : EIATTR_FRAME_SIZE
	.align		4
.L_393:
        /*093c*/ 	.byte	0x04, 0x11
        /*093e*/ 	.short	(.L_395 - .L_394)
	.align		4
.L_394:
        /*0940*/ 	.word	index@(_Z10minreduce6IfLj2ELb0EEvPT_S1_j)
        /*0944*/ 	.word	0x00000000


	//----- nvinfo : EIATTR_REGCOUNT
	.align		4
.L_395:
        /*0948*/ 	.byte	0x04, 0x2f
        /*094a*/ 	.short	(.L_397 - .L_396)
	.align		4
.L_396:
        /*094c*/ 	.word	index@(_Z10minreduce6IfLj1ELb0EEvPT_S1_j)
        /*0950*/ 	.word	0x00000010


	//----- nvinfo : EIATTR_FRAME_SIZE
	.align		4
.L_397:
        /*0954*/ 	.byte	0x04, 0x11
        /*0956*/ 	.short	(.L_399 - .L_398)
	.align		4
.L_398:
        /*0958*/ 	.word	index@(_Z10minreduce6IfLj1ELb0EEvPT_S1_j)
        /*095c*/ 	.word	0x00000000


	//----- nvinfo : EIATTR_REGCOUNT
	.align		4
.L_399:
        /*0960*/ 	.byte	0x04, 0x2f
        /*0962*/ 	.short	(.L_401 - .L_400)
	.align		4
.L_400:
        /*0964*/ 	.word	index@(_Z10minreduce6IdLj512ELb1EEvPT_S1_j)
        /*0968*/ 	.word	0x00000010


	//----- nvinfo : EIATTR_FRAME_SIZE
	.align		4
.L_401:
        /*096c*/ 	.byte	0x04, 0x11
        /*096e*/ 	.short	(.L_403 - .L_402)
	.align		4
.L_402:
        /*0970*/ 	.word	index@(_Z10minreduce6IdLj512ELb1EEvPT_S1_j)
        /*0974*/ 	.word	0x00000000


	//----- nvinfo : EIATTR_REGCOUNT
	.align		4
.L_403:
        /*0978*/ 	.byte	0x04, 0x2f
        /*097a*/ 	.short	(.L_405 - .L_404)
	.align		4
.L_404:
        /*097c*/ 	.word	index@(_Z10minreduce6IdLj256ELb1EEvPT_S1_j)
        /*0980*/ 	.word	0x00000010


	//----- nvinfo : EIATTR_FRAME_SIZE
	.align		4
.L_405:
        /*0984*/ 	.byte	0x04, 0x11
        /*0986*/ 	.short	(.L_407 - .L_406)
	.align		4
.L_406:
        /*0988*/ 	.word	index@(_Z10minreduce6IdLj256ELb1EEvPT_S1_j)
        /*098c*/ 	.word	0x00000000


	//----- nvinfo : EIATTR_REGCOUNT
	.align		4
.L_407:
        /*0990*/ 	.byte	0x04, 0x2f
        /*0992*/ 	.short	(.L_409 - .L_408)
	.align		4
.L_408:
        /*0994*/ 	.word	index@(_Z10minreduce6IdLj128ELb1EEvPT_S1_j)
        /*0998*/ 	.word	0x00000010


	//----- nvinfo : EIATTR_FRAME_SIZE
	.align		4
.L_409:
        /*099c*/ 	.byte	0x04, 0x11
        /*099e*/ 	.short	(.L_411 - .L_410)
	.align		4
.L_410:
        /*09a0*/ 	.word	index@(_Z10minreduce6IdLj128ELb1EEvPT_S1_j)
        /*09a4*/ 	.word	0x00000000


	//----- nvinfo : EIATTR_REGCOUNT
	.align		4
.L_411:
        /*09a8*/ 	.byte	0x04, 0x2f
        /*09aa*/ 	.short	(.L_413 - .L_412)
	.align		4
.L_412:
        /*09ac*/ 	.word	index@(_Z10minreduce6IdLj64ELb1EEvPT_S1_j)
        /*09b0*/ 	.word	0x00000012


	//----- nvinfo : EIATTR_FRAME_SIZE
	.align		4
.L_413:
        /*09b4*/ 	.byte	0x04, 0x11
        /*09b6*/ 	.short	(.L_415 - .L_414)
	.align		4
.L_414:
        /*09b8*/ 	.word	index@(_Z10minreduce6IdLj64ELb1EEvPT_S1_j)
        /*09bc*/ 	.word	0x00000000


	//----- nvinfo : EIATTR_REGCOUNT
	.align		4
.L_415:
        /*09c0*/ 	.byte	0x04, 0x2f
        /*09c2*/ 	.short	(.L_417 - .L_416)
	.align		4
.L_416:
        /*09c4*/ 	.word	index@(_Z10minreduce6IdLj32ELb1EEvPT_S1_j)
        /*09c8*/ 	.word	0x00000012


	//----- nvinfo : EIATTR_FRAME_SIZE
	.align		4
.L_417:
        /*09cc*/ 	.byte	0x04, 0x11
        /*09ce*/ 	.short	(.L_419 - .L_418)
	.align		4
.L_418:
        /*09d0*/ 	.word	index@(_Z10minreduce6IdLj32ELb1EEvPT_S1_j)
        /*09d4*/ 	.word	0x00000000


	//----- nvinfo : EIATTR_REGCOUNT
	.align		4
.L_419:
        /*09d8*/ 	.byte	0x04, 0x2f
        /*09da*/ 	.short	(.L_421 - .L_420)
	.align		4
.L_420:
        /*09dc*/ 	.word	index@(_Z10minreduce6IdLj16ELb1EEvPT_S1_j)
        /*09e0*/ 	.word	0x00000010


	//----- nvinfo : EIATTR_FRAME_SIZE
	.align		4
.L_421:
        /*09e4*/ 	.byte	0x04, 0x11
        /*09e6*/ 	.short	(.L_423 - .L_422)
	.align		4
.L_422:
        /*09e8*/ 	.word	index@(_Z10minreduce6IdLj16ELb1EEvPT_S1_j)
        /*09ec*/ 	.word	0x00000000


	//----- nvinfo : EIATTR_REGCOUNT
	.align		4
.L_423:
        /*09f0*/ 	.byte	0x04, 0x2f
        /*09f2*/ 	.short	(.L_425 - .L_424)
	.align		4
.L_424:
        /*09f4*/ 	.word	index@(_Z10minreduce6IdLj8ELb1EEvPT_S1_j)
        /*09f8*/ 	.word	0x00000010


	//----- nvinfo : EIATTR_FRAME_SIZE
	.align		4
.L_425:
        /*09fc*/ 	.byte	0x04, 0x11
        /*09fe*/ 	.short	(.L_427 - .L_426)
	.align		4
.L_426:
        /*0a00*/ 	.word	index@(_Z10minreduce6IdLj8ELb1EEvPT_S1_j)
        /*0a04*/ 	.word	0x00000000


	//----- nvinfo : EIATTR_REGCOUNT
	.align		4
.L_427:
        /*0a08*/ 	.byte	0x04, 0x2f
        /*0a0a*/ 	.short	(.L_429 - .L_428)
	.align		4
.L_428:
        /*0a0c*/ 	.word	index@(_Z10minreduce6IdLj4ELb1EEvPT_S1_j)
        /*0a10*/ 	.word	0x00000010


	//----- nvinfo : EIATTR_FRAME_SIZE
	.align		4
.L_429:
        /*0a14*/ 	.byte	0x04, 0x11
        /*0a16*/ 	.short	(.L_431 - .L_430)
	.align		4
.L_430:
        /*0a18*/ 	.word	index@(_Z10minreduce6IdLj4ELb1EEvPT_S1_j)
        /*0a1c*/ 	.word	0x00000000


	//----- nvinfo : EIATTR_REGCOUNT
	.align		4
.L_431:
        /*0a20*/ 	.byte	0x04, 0x2f
        /*0a22*/ 	.short	(.L_433 - .L_432)
	.align		4
.L_432:
        /*0a24*/ 	.word	index@(_Z10minreduce6IdLj2ELb1EEvPT_S1_j)
        /*0a28*/ 	.word	0x00000010


	//----- nvinfo : EIATTR_FRAME_SIZE
	.align		4
.L_433:
        /*0a2c*/ 	.byte	0x04, 0x11
        /*0a2e*/ 	.short	(.L_435 - .L_434)
	.align		4
.L_434:
        /*0a30*/ 	.word	index@(_Z10minreduce6IdLj2ELb1EEvPT_S1_j)
        /*0a34*/ 	.word	0x00000000


	//----- nvinfo : EIATTR_REGCOUNT
	.align		4
.L_435:
        /*0a38*/ 	.byte	0x04, 0x2f
        /*0a3a*/ 	.short	(.L_437 - .L_436)
	.align		4
.L_436:
        /*0a3c*/ 	.word	index@(_Z10minreduce6IdLj1ELb1EEvPT_S1_j)
        /*0a40*/ 	.word	0x00000012


	//----- nvinfo : EIATTR_FRAME_SIZE
	.align		4
.L_437:
        /*0a44*/ 	.byte	0x04, 0x11
        /*0a46*/ 	.short	(.L_439 - .L_438)
	.align		4
.L_438:
        /*0a48*/ 	.word	index@(_Z10minreduce6IdLj1ELb1EEvPT_S1_j)
        /*0a4c*/ 	.word	0x00000000


	//----- nvinfo : EIATTR_REGCOUNT
	.align		4
.L_439:
        /*0a50*/ 	.byte	0x04, 0x2f
        /*0a52*/ 	.short	(.L_441 - .L_440)
	.align		4
.L_440:
        /*0a54*/ 	.word	index@(_Z10minreduce6IdLj512ELb0EEvPT_S1_j)
        /*0a58*/ 	.word	0x00000010


	//----- nvinfo : EIATTR_FRAME_SIZE
	.align		4
.L_441:
        /*0a5c*/ 	.byte	0x04, 0x11
        /*0a5e*/ 	.short	(.L_443 - .L_442)
	.align		4
.L_442:
        /*0a60*/ 	.word	index@(_Z10minreduce6IdLj512ELb0EEvPT_S1_j)
        /*0a64*/ 	.word	0x00000000


	//----- nvinfo : EIATTR_REGCOUNT
	.align		4
.L_443:
        /*0a68*/ 	.byte	0x04, 0x2f
        /*0a6a*/ 	.short	(.L_445 - .L_444)
	.align		4
.L_444:
        /*0a6c*/ 	.word	index@(_Z10minreduce6IdLj256ELb0EEvPT_S1_j)
        /*0a70*/ 	.word	0x00000010


	//----- nvinfo : EIATTR_FRAME_SIZE
	.align		4
.L_445:
        /*0a74*/ 	.byte	0x04, 0x11
        /*0a76*/ 	.short	(.L_447 - .L_446)
	.align		4
.L_446:
        /*0a78*/ 	.word	index@(_Z10minreduce6IdLj256ELb0EEvPT_S1_j)
        /*0a7c*/ 	.word	0x00000000


	//----- nvinfo : EIATTR_REGCOUNT
	.align		4
.L_447:
        /*0a80*/ 	.byte	0x04, 0x2f
        /*0a82*/ 	.short	(.L_449 - .L_448)
	.align		4
.L_448:
        /*0a84*/ 	.word	index@(_Z10minreduce6IdLj128ELb0EEvPT_S1_j)
        /*0a88*/ 	.word	0x00000010


	//----- nvinfo : EIATTR_FRAME_SIZE
	.align		4
.L_449:
        /*0a8c*/ 	.byte	0x04, 0x11
        /*0a8e*/ 	.short	(.L_451 - .L_450)
	.align		4
.L_450:
        /*0a90*/ 	.word	index@(_Z10minreduce6IdLj128ELb0EEvPT_S1_j)
        /*0a94*/ 	.word	0x00000000


	//----- nvinfo : EIATTR_REGCOUNT
	.align		4
.L_451:
        /*0a98*/ 	.byte	0x04, 0x2f
        /*0a9a*/ 	.short	(.L_453 - .L_452)
	.align		4
.L_452:
        /*0a9c*/ 	.word	index@(_Z10minreduce6IdLj64ELb0EEvPT_S1_j)
        /*0aa0*/ 	.word	0x00000012


	//----- nvinfo : EIATTR_FRAME_SIZE
	.align		4
.L_453:
        /*0aa4*/ 	.byte	0x04, 0x11
        /*0aa6*/ 	.short	(.L_455 - .L_454)
	.align		4
.L_454:
        /*0aa8*/ 	.word	index@(_Z10minreduce6IdLj64ELb0EEvPT_S1_j)
        /*0aac*/ 	.word	0x00000000


	//----- nvinfo : EIATTR_REGCOUNT
	.align		4
.L_455:
        /*0ab0*/ 	.byte	0x04, 0x2f
        /*0ab2*/ 	.short	(.L_457 - .L_456)
	.align		4
.L_456:
        /*0ab4*/ 	.word	index@(_Z10minreduce6IdLj32ELb0EEvPT_S1_j)
        /*0ab8*/ 	.word	0x00000012


	//----- nvinfo : EIATTR_FRAME_SIZE
	.align		4
.L_457:
        /*0abc*/ 	.byte	0x04, 0x11
        /*0abe*/ 	.short	(.L_459 - .L_458)
	.align		4
.L_458:
        /*0ac0*/ 	.word	index@(_Z10minreduce6IdLj32ELb0EEvPT_S1_j)
        /*0ac4*/ 	.word	0x00000000


	//----- nvinfo : EIATTR_REGCOUNT
	.align		4
.L_459:
        /*0ac8*/ 	.byte	0x04, 0x2f
        /*0aca*/ 	.short	(.L_461 - .L_460)
	.align		4
.L_460:
        /*0acc*/ 	.word	index@(_Z10minreduce6IdLj16ELb0EEvPT_S1_j)
        /*0ad0*/ 	.word	0x00000010


	//----- nvinfo : EIATTR_FRAME_SIZE
	.align		4
.L_461:
        /*0ad4*/ 	.byte	0x04, 0x11
        /*0ad6*/ 	.short	(.L_463 - .L_462)
	.align		4
.L_462:
        /*0ad8*/ 	.word	index@(_Z10minreduce6IdLj16ELb0EEvPT_S1_j)
        /*0adc*/ 	.word	0x00000000


	//----- nvinfo : EIATTR_REGCOUNT
	.align		4
.L_463:
        /*0ae0*/ 	.byte	0x04, 0x2f
        /*0ae2*/ 	.short	(.L_465 - .L_464)
	.align		4
.L_464:
        /*0ae4*/ 	.word	index@(_Z10minreduce6IdLj8ELb0EEvPT_S1_j)
        /*0ae8*/ 	.word	0x00000010


	//----- nvinfo : EIATTR_FRAME_SIZE
	.align		4
.L_465:
        /*0aec*/ 	.byte	0x04, 0x11
        /*0aee*/ 	.short	(.L_467 - .L_466)
	.align		4
.L_466:
        /*0af0*/ 	.word	index@(_Z10minreduce6IdLj8ELb0EEvPT_S1_j)
        /*0af4*/ 	.word	0x00000000


	//----- nvinfo : EIATTR_REGCOUNT
	.align		4
.L_467:
        /*0af8*/ 	.byte	0x04, 0x2f
        /*0afa*/ 	.short	(.L_469 - .L_468)
	.align		4
.L_468:
        /*0afc*/ 	.word	index@(_Z10minreduce6IdLj4ELb0EEvPT_S1_j)
        /*0b00*/ 	.word	0x00000010


	//----- nvinfo : EIATTR_FRAME_SIZE
	.align		4
.L_469:
        /*0b04*/ 	.byte	0x04, 0x11
        /*0b06*/ 	.short	(.L_471 - .L_470)
	.align		4
.L_470:
        /*0b08*/ 	.word	index@(_Z10minreduce6IdLj4ELb0EEvPT_S1_j)
        /*0b0c*/ 	.word	0x00000000


	//----- nvinfo : EIATTR_REGCOUNT
	.align		4
.L_471:
        /*0b10*/ 	.byte	0x04, 0x2f
        /*0b12*/ 	.short	(.L_473 - .L_472)
	.align		4
.L_472:
        /*0b14*/ 	.word	index@(_Z10minreduce6IdLj2ELb0EEvPT_S1_j)
        /*0b18*/ 	.word	0x00000010


	//----- nvinfo : EIATTR_FRAME_SIZE
	.align		4
.L_473:
        /*0b1c*/ 	.byte	0x04, 0x11
        /*0b1e*/ 	.short	(.L_475 - .L_474)
	.align		4
.L_474:
        /*0b20*/ 	.word	index@(_Z10minreduce6IdLj2ELb0EEvPT_S1_j)
        /*0b24*/ 	.word	0x00000000


	//----- nvinfo : EIATTR_REGCOUNT
	.align		4
.L_475:
        /*0b28*/ 	.byte	0x04, 0x2f
        /*0b2a*/ 	.short	(.L_477 - .L_476)
	.align		4
.L_476:
        /*0b2c*/ 	.word	index@(_Z10minreduce6IdLj1ELb0EEvPT_S1_j)
        /*0b30*/ 	.word	0x00000012


	//----- nvinfo : EIATTR_FRAME_SIZE
	.align		4
.L_477:
        /*0b34*/ 	.byte	0x04, 0x11
        /*0b36*/ 	.short	(.L_479 - .L_478)
	.align		4
.L_478:
        /*0b38*/ 	.word	index@(_Z10minreduce6IdLj1ELb0EEvPT_S1_j)
        /*0b3c*/ 	.word	0x00000000


	//----- nvinfo : EIATTR_REGCOUNT
	.align		4
.L_479:
        /*0b40*/ 	.byte	0x04, 0x2f
        /*0b42*/ 	.short	(.L_481 - .L_480)
	.align		4
.L_480:
        /*0b44*/ 	.word	index@(_Z10maxreduce6IiLj512ELb1EEvPT_S1_j)
        /*0b48*/ 	.word	0x0000000f


	//----- nvinfo : EIATTR_FRAME_SIZE
	.align		4
.L_481:
        /*0b4c*/ 	.byte	0x04, 0x11
        /*0b4e*/ 	.short	(.L_483 - .L_482)
	.align		4
.L_482:
        /*0b50*/ 	.word	index@(_Z10maxreduce6IiLj512ELb1EEvPT_S1_j)
        /*0b54*/ 	.word	0x00000000


	//----- nvinfo : EIATTR_REGCOUNT
	.align		4
.L_483:
        /*0b58*/ 	.byte	0x04, 0x2f
        /*0b5a*/ 	.short	(.L_485 - .L_484)
	.align		4
.L_484:
        /*0b5c*/ 	.word	index@(_Z10maxreduce6IiLj256ELb1EEvPT_S1_j)
        /*0b60*/ 	.word	0x0000000e


	//----- nvinfo : EIATTR_FRAME_SIZE
	.align		4
.L_485:
        /*0b64*/ 	.byte	0x04, 0x11
        /*0b66*/ 	.short	(.L_487 - .L_486)
	.align		4
.L_486:
        /*0b68*/ 	.word	index@(_Z10maxreduce6IiLj256ELb1EEvPT_S1_j)
        /*0b6c*/ 	.word	0x00000000


	//----- nvinfo : EIATTR_REGCOUNT
	.align		4
.L_487:
        /*0b70*/ 	.byte	0x04, 0x2f
        /*0b72*/ 	.short	(.L_489 - .L_488)
	.align		4
.L_488:
        /*0b74*/ 	.word	index@(_Z10maxreduce6IiLj128ELb1EEvPT_S1_j)
        /*0b78*/ 	.word	0x0000000e


	//----- nvinfo : EIATTR_FRAME_SIZE
	.align		4
.L_489:
        /*0b7c*/ 	.byte	0x04, 0x11
        /*0b7e*/ 	.short	(.L_491 - .L_490)
	.align		4
.L_490:
        /*0b80*/ 	.word	index@(_Z10maxreduce6IiLj128ELb1EEvPT_S1_j)
        /*0b84*/ 	.word	0x00000000


	//----- nvinfo : EIATTR_REGCOUNT
	.align		4
.L_491:
        /*0b88*/ 	.byte	0x04, 0x2f
        /*0b8a*/ 	.short	(.L_493 - .L_492)
	.align		4
.L_492:
        /*0b8c*/ 	.word	index@(_Z10maxreduce6IiLj64ELb1EEvPT_S1_j)
        /*0b90*/ 	.word	0x0000000e


	//----- nvinfo : EIATTR_FRAME_SIZE
	.align		4
.L_493:
        /*0b94*/ 	.byte	0x04, 0x11
        /*0b96*/ 	.short	(.L_495 - .L_494)
	.align		4
.L_494:
        /*0b98*/ 	.word	index@(_Z10maxreduce6IiLj64ELb1EEvPT_S1_j)
        /*0b9c*/ 	.word	0x00000000


	//----- nvinfo : EIATTR_REGCOUNT
	.align		4
.L_495:
        /*0ba0*/ 	.byte	0x04, 0x2f
        /*0ba2*/ 	.short	(.L_497 - .L_496)
	.align		4
.L_496:
        /*0ba4*/ 	.word	index@(_Z10maxreduce6IiLj32ELb1EEvPT_S1_j)
        /*0ba8*/ 	.word	0x0000000e


	//----- nvinfo : EIATTR_FRAME_SIZE
	.align		4
.L_497:
        /*0bac*/ 	.byte	0x04, 0x11
        /*0bae*/ 	.short	(.L_499 - .L_498)
	.align		4
.L_498:
        /*0bb0*/ 	.word	index@(_Z10maxreduce6IiLj32ELb1EEvPT_S1_j)
        /*0bb4*/ 	.word	0x00000000


	//----- nvinfo : EIATTR_REGCOUNT
	.align		4
.L_499:
        /*0bb8*/ 	.byte	0x04, 0x2f
        /*0bba*/ 	.short	(.L_501 - .L_500)
	.align		4
.L_500:
        /*0bbc*/ 	.word	index@(_Z10maxreduce6IiLj16ELb1EEvPT_S1_j)
        /*0bc0*/ 	.word	0x0000000e


	//----- nvinfo : EIATTR_FRAME_SIZE
	.align		4
.L_501:
        /*0bc4*/ 	.byte	0x04, 0x11
        /*0bc6*/ 	.short	(.L_503 - .L_502)
	.align		4
.L_502:
        /*0bc8*/ 	.word	index@(_Z10maxreduce6IiLj16ELb1EEvPT_S1_j)
        /*0bcc*/ 	.word	0x00000000


	//----- nvinfo : EIATTR_REGCOUNT
	.align		4
.L_503:
        /*0bd0*/ 	.byte	0x04, 0x2f
        /*0bd2*/ 	.short	(.L_505 - .L_504)
	.align		4
.L_504:
        /*0bd4*/ 	.word	index@(_Z10maxreduce6IiLj8ELb1EEvPT_S1_j)
        /*0bd8*/ 	.word	0x0000000e


	//----- nvinfo : EIATTR_FRAME_SIZE
	.align		4
.L_505:
        /*0bdc*/ 	.byte	0x04, 0x11
        /*0bde*/ 	.short	(.L_507 - .L_506)
	.align		4
.L_506:
        /*0be0*/ 	.word	index@(_Z10maxreduce6IiLj8ELb1EEvPT_S1_j)
        /*0be4*/ 	.word	0x00000000


	//----- nvinfo : EIATTR_REGCOUNT
	.align		4
.L_507:
        /*0be8*/ 	.byte	0x04, 0x2f
        /*0bea*/ 	.short	(.L_509 - .L_508)
	.align		4
.L_508:
        /*0bec*/ 	.word	index@(_Z10maxreduce6IiLj4ELb1EEvPT_S1_j)
        /*0bf0*/ 	.word	0x0000000e


	//----- nvinfo : EIATTR_FRAME_SIZE
	.align		4
.L_509:
        /*0bf4*/ 	.byte	0x04, 0x11
        /*0bf6*/ 	.short	(.L_511 - .L_510)
	.align		4
.L_510:
        /*0bf8*/ 	.word	index@(_Z10maxreduce6IiLj4ELb1EEvPT_S1_j)
        /*0bfc*/ 	.word	0x00000000


	//----- nvinfo : EIATTR_REGCOUNT
	.align		4
.L_511:
        /*0c00*/ 	.byte	0x04, 0x2f
        /*0c02*/ 	.short	(.L_513 - .L_512)
	.align		4
.L_512:
        /*0c04*/ 	.word	index@(_Z10maxreduce6IiLj2ELb1EEvPT_S1_j)
        /*0c08*/ 	.word	0x0000000e


	//----- nvinfo : EIATTR_FRAME_SIZE
	.align		4
.L_513:
        /*0c0c*/ 	.byte	0x04, 0x11
        /*0c0e*/ 	.short	(.L_515 - .L_514)
	.align		4
.L_514:
        /*0c10*/ 	.word	index@(_Z10maxreduce6IiLj2ELb1EEvPT_S1_j)
        /*0c14*/ 	.word	0x00000000


	//----- nvinfo : EIATTR_REGCOUNT
	.align		4
.L_515:
        /*0c18*/ 	.byte	0x04, 0x2f
        /*0c1a*/ 	.short	(.L_517 - .L_516)
	.align		4
.L_516:
        /*0c1c*/ 	.word	index@(_Z10maxreduce6IiLj1ELb1EEvPT_S1_j)
        /*0c20*/ 	.word	0x0000000e


	//----- nvinfo : EIATTR_FRAME_SIZE
	.align		4
.L_517:
        /*0c24*/ 	.byte	0x04, 0x11
        /*0c26*/ 	.short	(.L_519 - .L_518)
	.align		4
.L_518:
        /*0c28*/ 	.word	index@(_Z10maxreduce6IiLj1ELb1EEvPT_S1_j)
        /*0c2c*/ 	.word	0x00000000


	//----- nvinfo : EIATTR_REGCOUNT
	.align		4
.L_519:
        /*0c30*/ 	.byte	0x04, 0x2f
        /*0c32*/ 	.short	(.L_521 - .L_520)
	.align		4
.L_520:
        /*0c34*/ 	.word	index@(_Z10maxreduce6IiLj512ELb0EEvPT_S1_j)
        /*0c38*/ 	.word	0x0000000f


	//----- nvinfo : EIATTR_FRAME_SIZE
	.align		4
.L_521:
        /*0c3c*/ 	.byte	0x04, 0x11
        /*0c3e*/ 	.short	(.L_523 - .L_522)
	.align		4
.L_522:
        /*0c40*/ 	.word	index@(_Z10maxreduce6IiLj512ELb0EEvPT_S1_j)
        /*0c44*/ 	.word	0x00000000


	//----- nvinfo : EIATTR_REGCOUNT
	.align		4
.L_523:
        /*0c48*/ 	.byte	0x04, 0x2f
        /*0c4a*/ 	.short	(.L_525 - .L_524)
	.align		4
.L_524:
        /*0c4c*/ 	.word	index@(_Z10maxreduce6IiLj256ELb0EEvPT_S1_j)
        /*0c50*/ 	.word	0x0000000e


	//----- nvinfo : EIATTR_FRAME_SIZE
	.align		4
.L_525:
        /*0c54*/ 	.byte	0x04, 0x11
        /*0c56*/ 	.short	(.L_527 - .L_526)
	.align		4
.L_526:
        /*0c58*/ 	.word	index@(_Z10maxreduce6IiLj256ELb0EEvPT_S1_j)
        /*0c5c*/ 	.word	0x00000000


	//----- nvinfo : EIATTR_REGCOUNT
	.align		4
.L_527:
        /*0c60*/ 	.byte	0x04, 0x2f
        /*0c62*/ 	.short	(.L_529 - .L_528)
	.align		4
.L_528:
        /*0c64*/ 	.word	index@(_Z10maxreduce6IiLj128ELb0EEvPT_S1_j)
        /*0c68*/ 	.word	0x0000000e


	//----- nvinfo : EIATTR_FRAME_SIZE
	.align		4
.L_529:
        /*0c6c*/ 	.byte	0x04, 0x11
        /*0c6e*/ 	.short	(.L_531 - .L_530)
	.align		4
.L_530:
        /*0c70*/ 	.word	index@(_Z10maxreduce6IiLj128ELb0EEvPT_S1_j)
        /*0c74*/ 	.word	0x00000000


	//----- nvinfo : EIATTR_REGCOUNT
	.align		4
.L_531:
        /*0c78*/ 	.byte	0x04, 0x2f
        /*0c7a*/ 	.short	(.L_533 - .L_532)
	.align		4
.L_532:
        /*0c7c*/ 	.word	index@(_Z10maxreduce6IiLj64ELb0EEvPT_S1_j)
        /*0c80*/ 	.word	0x0000000e


	//----- nvinfo : EIATTR_FRAME_SIZE
	.align		4
.L_533:
        /*0c84*/ 	.byte	0x04, 0x11
        /*0c86*/ 	.short	(.L_535 - .L_534)
	.align		4
.L_534:
        /*0c88*/ 	.word	index@(_Z10maxreduce6IiLj64ELb0EEvPT_S1_j)
        /*0c8c*/ 	.word	0x00000000


	//----- nvinfo : EIATTR_REGCOUNT
	.align		4
.L_535:
        /*0c90*/ 	.byte	0x04, 0x2f
        /*0c92*/ 	.short	(.L_537 - .L_536)
	.align		4
.L_536:
        /*0c94*/ 	.word	index@(_Z10maxreduce6IiLj32ELb0EEvPT_S1_j)
        /*0c98*/ 	.word	0x0000000e


	//----- nvinfo : EIATTR_FRAME_SIZE
	.align		4
.L_537:
        /*0c9c*/ 	.byte	0x04, 0x11
        /*0c9e*/ 	.short	(.L_539 - .L_538)
	.align		4
.L_538:
        /*0ca0*/ 	.word	index@(_Z10maxreduce6IiLj32ELb0EEvPT_S1_j)
        /*0ca4*/ 	.word	0x00000000


	//----- nvinfo : EIATTR_REGCOUNT
	.align		4
.L_539:
        /*0ca8*/ 	.byte	0x04, 0x2f
        /*0caa*/ 	.short	(.L_541 - .L_540)
	.align		4
.L_540:
        /*0cac*/ 	.word	index@(_Z10maxreduce6IiLj16ELb0EEvPT_S1_j)
        /*0cb0*/ 	.word	0x0000000e


	//----- nvinfo : EIATTR_FRAME_SIZE
	.align		4
.L_541:
        /*0cb4*/ 	.byte	0x04, 0x11
        /*0cb6*/ 	.short	(.L_543 - .L_542)
	.align		4
.L_542:
        /*0cb8*/ 	.word	index@(_Z10maxreduce6IiLj16ELb0EEvPT_S1_j)
        /*0cbc*/ 	.word	0x00000000


	//----- nvinfo : EIATTR_REGCOUNT
	.align		4
.L_543:
        /*0cc0*/ 	.byte	0x04, 0x2f
        /*0cc2*/ 	.short	(.L_545 - .L_544)
	.align		4
.L_544:
        /*0cc4*/ 	.word	index@(_Z10maxreduce6IiLj8ELb0EEvPT_S1_j)
        /*0cc8*/ 	.word	0x0000000e


	//----- nvinfo : EIATTR_FRAME_SIZE
	.align		4
.L_545:
        /*0ccc*/ 	.byte	0x04, 0x11
        /*0cce*/ 	.short	(.L_547 - .L_546)
	.align		4
.L_546:
        /*0cd0*/ 	.word	index@(_Z10maxreduce6IiLj8ELb0EEvPT_S1_j)
        /*0cd4*/ 	.word	0x00000000


	//----- nvinfo : EIATTR_REGCOUNT
	.align		4
.L_547:
        /*0cd8*/ 	.byte	0x04, 0x2f
        /*0cda*/ 	.short	(.L_549 - .L_548)
	.align		4
.L_548:
        /*0cdc*/ 	.word	index@(_Z10maxreduce6IiLj4ELb0EEvPT_S1_j)
        /*0ce0*/ 	.word	0x0000000e


	//----- nvinfo : EIATTR_FRAME_SIZE
	.align		4
.L_549:
        /*0ce4*/ 	.byte	0x04, 0x11
        /*0ce6*/ 	.short	(.L_551 - .L_550)
	.align		4
.L_550:
        /*0ce8*/ 	.word	index@(_Z10maxreduce6IiLj4ELb0EEvPT_S1_j)
        /*0cec*/ 	.word	0x00000000


	//----- nvinfo : EIATTR_REGCOUNT
	.align		4
.L_551:
        /*0cf0*/ 	.byte	0x04, 0x2f
        /*0cf2*/ 	.short	(.L_553 - .L_552)
	.align		4
.L_552:
        /*0cf4*/ 	.word	index@(_Z10maxreduce6IiLj2ELb0EEvPT_S1_j)
        /*0cf8*/ 	.word	0x0000000e


	//----- nvinfo : EIATTR_FRAME_SIZE
	.align		4
.L_553:
        /*0cfc*/ 	.byte	0x04, 0x11
        /*0cfe*/ 	.short	(.L_555 - .L_554)
	.align		4
.L_554:
        /*0d00*/ 	.word	index@(_Z10maxreduce6IiLj2ELb0EEvPT_S1_j)
        /*0d04*/ 	.word	0x00000000


	//----- nvinfo : EIATTR_REGCOUNT
	.align		4
.L_555:
        /*0d08*/ 	.byte	0x04, 0x2f
        /*0d0a*/ 	.short	(.L_557 - .L_556)
	.align		4
.L_556:
        /*0d0c*/ 	.word	index@(_Z10maxreduce6IiLj1ELb0EEvPT_S1_j)
        /*0d10*/ 	.word	0x00000010


	//----- nvinfo : EIATTR_FRAME_SIZE
	.align		4
.L_557:
        /*0d14*/ 	.byte	0x04, 0x11
        /*0d16*/ 	.short	(.L_559 - .L_558)
	.align		4
.L_558:
        /*0d18*/ 	.word	index@(_Z10maxreduce6IiLj1ELb0EEvPT_S1_j)
        /*0d1c*/ 	.word	0x00000000


	//----- nvinfo : EIATTR_REGCOUNT
	.align		4
.L_559:
        /*0d20*/ 	.byte	0x04, 0x2f
        /*0d22*/ 	.short	(.L_561 - .L_560)
	.align		4
.L_560:
        /*0d24*/ 	.word	index@(_Z10maxreduce6IfLj512ELb1EEvPT_S1_j)
        /*0d28*/ 	.word	0x0000000f


	//----- nvinfo : EIATTR_FRAME_SIZE
	.align		4
.L_561:
        /*0d2c*/ 	.byte	0x04, 0x11
        /*0d2e*/ 	.short	(.L_563 - .L_562)
	.align		4
.L_562:
        /*0d30*/ 	.word	index@(_Z10maxreduce6IfLj512ELb1EEvPT_S1_j)
        /*0d34*/ 	.word	0x00000000


	//----- nvinfo : EIATTR_REGCOUNT
	.align		4
.L_563:
        /*0d38*/ 	.byte	0x04, 0x2f
        /*0d3a*/ 	.short	(.L_565 - .L_564)
	.align		4
.L_564:
        /*0d3c*/ 	.word	index@(_Z10maxreduce6IfLj256ELb1EEvPT_S1_j)
        /*0d40*/ 	.word	0x0000000e


	//----- nvinfo : EIATTR_FRAME_SIZE
	.align		4
.L_565:
        /*0d44*/ 	.byte	0x04, 0x11
        /*0d46*/ 	.short	(.L_567 - .L_566)
	.align		4
.L_566:
        /*0d48*/ 	.word	index@(_Z10maxreduce6IfLj256ELb1EEvPT_S1_j)
        /*0d4c*/ 	.word	0x00000000


	//----- nvinfo : EIATTR_REGCOUNT
	.align		4
.L_567:
        /*0d50*/ 	.byte	0x04, 0x2f
        /*0d52*/ 	.short	(.L_569 - .L_568)
	.align		4
.L_568:
        /*0d54*/ 	.word	index@(_Z10maxreduce6IfLj128ELb1EEvPT_S1_j)
        /*0d58*/ 	.word	0x0000000e


	//----- nvinfo : EIATTR_FRAME_SIZE
	.align		4
.L_569:
        /*0d5c*/ 	.byte	0x04, 0x11
        /*0d5e*/ 	.short	(.L_571 - .L_570)
	.align		4
.L_570:
        /*0d60*/ 	.word	index@(_Z10maxreduce6IfLj128ELb1EEvPT_S1_j)
        /*0d64*/ 	.word	0x00000000


	//----- nvinfo : EIATTR_REGCOUNT
	.align		4
.L_571:
        /*0d68*/ 	.byte	0x04, 0x2f
        /*0d6a*/ 	.short	(.L_573 - .L_572)
	.align		4
.L_572:
        /*0d6c*/ 	.word	index@(_Z10maxreduce6IfLj64ELb1EEvPT_S1_j)
        /*0d70*/ 	.word	0x0000000e


	//----- nvinfo : EIATTR_FRAME_SIZE
	.align		4
.L_573:
        /*0d74*/ 	.byte	0x04, 0x11
        /*0d76*/ 	.short	(.L_575 - .L_574)
	.align		4
.L_574:
        /*0d78*/ 	.word	index@(_Z10maxreduce6IfLj64ELb1EEvPT_S1_j)
        /*0d7c*/ 	.word	0x00000000


	//----- nvinfo : EIATTR_REGCOUNT
	.align		4
.L_575:
        /*0d80*/ 	.byte	0x04, 0x2f
        /*0d82*/ 	.short	(.L_577 - .L_576)
	.align		4
.L_576:
        /*0d84*/ 	.word	index@(_Z10maxreduce6IfLj32ELb1EEvPT_S1_j)
        /*0d88*/ 	.word	0x0000000e


	//----- nvinfo : EIATTR_FRAME_SIZE
	.align		4
.L_577:
        /*0d8c*/ 	.byte	0x04, 0x11
        /*0d8e*/ 	.short	(.L_579 - .L_578)
	.align		4
.L_578:
        /*0d90*/ 	.word	index@(_Z10maxreduce6IfLj32ELb1EEvPT_S1_j)
        /*0d94*/ 	.word	0x00000000


	//----- nvinfo : EIATTR_REGCOUNT
	.align		4
.L_579:
        /*0d98*/ 	.byte	0x04, 0x2f
        /*0d9a*/ 	.short	(.L_581 - .L_580)
	.align		4
.L_580:
        /*0d9c*/ 	.word	index@(_Z10maxreduce6IfLj16ELb1EEvPT_S1_j)
        /*0da0*/ 	.word	0x0000000e


	//----- nvinfo : EIATTR_FRAME_SIZE
	.align		4
.L_581:
        /*0da4*/ 	.byte	0x04, 0x11
        /*0da6*/ 	.short	(.L_583 - .L_582)
	.align		4
.L_582:
        /*0da8*/ 	.word	index@(_Z10maxreduce6IfLj16ELb1EEvPT_S1_j)
        /*0dac*/ 	.word	0x00000000


	//----- nvinfo : EIATTR_REGCOUNT
	.align		4
.L_583:
        /*0db0*/ 	.byte	0x04, 0x2f
        /*0db2*/ 	.short	(.L_585 - .L_584)
	.align		4
.L_584:
        /*0db4*/ 	.word	index@(_Z10maxreduce6IfLj8ELb1EEvPT_S1_j)
        /*0db8*/ 	.word	0x0000000e


	//----- nvinfo : EIATTR_FRAME_SIZE
	.align		4
.L_585:
        /*0dbc*/ 	.byte	0x04, 0x11
        /*0dbe*/ 	.short	(.L_587 - .L_586)
	.align		4
.L_586:
        /*0dc0*/ 	.word	index@(_Z10maxreduce6IfLj8ELb1EEvPT_S1_j)
        /*0dc4*/ 	.word	0x00000000


	//----- nvinfo : EIATTR_REGCOUNT
	.align		4
.L_587:
        /*0dc8*/ 	.byte	0x04, 0x2f
        /*0dca*/ 	.short	(.L_589 - .L_588)
	.align		4
.L_588:
        /*0dcc*/ 	.word	index@(_Z10maxreduce6IfLj4ELb1EEvPT_S1_j)
        /*0dd0*/ 	.word	0x0000000e


	//----- nvinfo : EIATTR_FRAME_SIZE
	.align		4
.L_589:
        /*0dd4*/ 	.byte	0x04, 0x11
        /*0dd6*/ 	.short	(.L_591 - .L_590)
	.align		4
.L_590:
        /*0dd8*/ 	.word	index@(_Z10maxreduce6IfLj4ELb1EEvPT_S1_j)
        /*0ddc*/ 	.word	0x00000000


	//----- nvinfo : EIATTR_REGCOUNT
	.align		4
.L_591:
        /*0de0*/ 	.byte	0x04, 0x2f
        /*0de2*/ 	.short	(.L_593 - .L_592)
	.align		4
.L_592:
        /*0de4*/ 	.word	index@(_Z10maxreduce6IfLj2ELb1EEvPT_S1_j)
        /*0de8*/ 	.word	0x0000000e


	//----- nvinfo : EIATTR_FRAME_SIZE
	.align		4
.L_593:
        /*0dec*/ 	.byte	0x04, 0x11
        /*0dee*/ 	.short	(.L_595 - .L_594)
	.align		4
.L_594:
        /*0df0*/ 	.word	index@(_Z10maxreduce6IfLj2ELb1EEvPT_S1_j)
        /*0df4*/ 	.word	0x00000000


	//----- nvinfo : EIATTR_REGCOUNT
	.align		4
.L_595:
        /*0df8*/ 	.byte	0x04, 0x2f
        /*0dfa*/ 	.short	(.L_597 - .L_596)
	.align		4
.L_596:
        /*0dfc*/ 	.word	index@(_Z10maxreduce6IfLj1ELb1EEvPT_S1_j)
        /*0e00*/ 	.word	0x00000010


	//----- nvinfo : EIATTR_FRAME_SIZE
	.align		4
.L_597:
        /*0e04*/ 	.byte	0x04, 0x11
        /*0e06*/ 	.short	(.L_599 - .L_598)
	.align		4
.L_598:
        /*0e08*/ 	.word	index@(_Z10maxreduce6IfLj1ELb1EEvPT_S1_j)
        /*0e0c*/ 	.word	0x00000000


	//----- nvinfo : EIATTR_REGCOUNT
	.align		4
.L_599:
        /*0e10*/ 	.byte	0x04, 0x2f
        /*0e12*/ 	.short	(.L_601 - .L_600)
	.align		4
.L_600:
        /*0e14*/ 	.word	index@(_Z10maxreduce6IfLj512ELb0EEvPT_S1_j)
        /*0e18*/ 	.word	0x0000000f


	//----- nvinfo : EIATTR_FRAME_SIZE
	.align		4
.L_601:
        /*0e1c*/ 	.byte	0x04, 0x11
        /*0e1e*/ 	.short	(.L_603 - .L_602)
	.align		4
.L_602:
        /*0e20*/ 	.word	index@(_Z10maxreduce6IfLj512ELb0EEvPT_S1_j)
        /*0e24*/ 	.word	0x00000000


	//----- nvinfo : EIATTR_REGCOUNT
	.align		4
.L_603:
        /*0e28*/ 	.byte	0x04, 0x2f
        /*0e2a*/ 	.short	(.L_605 - .L_604)
	.align		4
.L_604:
        /*0e2c*/ 	.word	index@(_Z10maxreduce6IfLj256ELb0EEvPT_S1_j)
        /*0e30*/ 	.word	0x0000000e


	//----- nvinfo : EIATTR_FRAME_SIZE
	.align		4
.L_605:
        /*0e34*/ 	.byte	0x04, 0x11
        /*0e36*/ 	.short	(.L_607 - .L_606)
	.align		4
.L_606:
        /*0e38*/ 	.word	index@(_Z10maxreduce6IfLj256ELb0EEvPT_S1_j)
        /*0e3c*/ 	.word	0x00000000


	//----- nvinfo : EIATTR_REGCOUNT
	.align		4
.L_607:
        /*0e40*/ 	.byte	0x04, 0x2f
        /*0e42*/ 	.short	(.L_609 - .L_608)
	.align		4
.L_608:
        /*0e44*/ 	.word	index@(_Z10maxreduce6IfLj128ELb0EEvPT_S1_j)
        /*0e48*/ 	.word	0x0000000e


	//----- nvinfo : EIATTR_FRAME_SIZE
	.align		4
.L_609:
        /*0e4c*/ 	.byte	0x04, 0x11
        /*0e4e*/ 	.short	(.L_611 - .L_610)
	.align		4
.L_610:
        /*0e50*/ 	.word	index@(_Z10maxreduce6IfLj128ELb0EEvPT_S1_j)
        /*0e54*/ 	.word	0x00000000


	//----- nvinfo : EIATTR_REGCOUNT
	.align		4
.L_611:
        /*0e58*/ 	.byte	0x04, 0x2f
        /*0e5a*/ 	.short	(.L_613 - .L_612)
	.align		4
.L_612:
        /*0e5c*/ 	.word	index@(_Z10maxreduce6IfLj64ELb0EEvPT_S1_j)
        /*0e60*/ 	.word	0x0000000e


	//----- nvinfo : EIATTR_FRAME_SIZE
	.align		4
.L_613:
        /*0e64*/ 	.byte	0x04, 0x11
        /*0e66*/ 	.short	(.L_615 - .L_614)
	.align		4
.L_614:
        /*0e68*/ 	.word	index@(_Z10maxreduce6IfLj64ELb0EEvPT_S1_j)
        /*0e6c*/ 	.word	0x00000000


	//----- nvinfo : EIATTR_REGCOUNT
	.align		4
.L_615:
        /*0e70*/ 	.byte	0x04, 0x2f
        /*0e72*/ 	.short	(.L_617 - .L_616)
	.align		4
.L_616:
        /*0e74*/ 	.word	index@(_Z10maxreduce6IfLj32ELb0EEvPT_S1_j)
        /*0e78*/ 	.word	0x0000000e


	//----- nvinfo : EIATTR_FRAME_SIZE
	.align		4
.L_617:
        /*0e7c*/ 	.byte	0x04, 0x11
        /*0e7e*/ 	.short	(.L_619 - .L_618)
	.align		4
.L_618:
        /*0e80*/ 	.word	index@(_Z10maxreduce6IfLj32ELb0EEvPT_S1_j)
        /*0e84*/ 	.word	0x00000000


	//----- nvinfo : EIATTR_REGCOUNT
	.align		4
.L_619:
        /*0e88*/ 	.byte	0x04, 0x2f
        /*0e8a*/ 	.short	(.L_621 - .L_620)
	.align		4
.L_620:
        /*0e8c*/ 	.word	index@(_Z10maxreduce6IfLj16ELb0EEvPT_S1_j)
        /*0e90*/ 	.word	0x0000000e


	//----- nvinfo : EIATTR_FRAME_SIZE
	.align		4
.L_621:
        /*0e94*/ 	.byte	0x04, 0x11
        /*0e96*/ 	.short	(.L_623 - .L_622)
	.align		4
.L_622:
        /*0e98*/ 	.word	index@(_Z10maxreduce6IfLj16ELb0EEvPT_S1_j)
        /*0e9c*/ 	.word	0x00000000


	//----- nvinfo : EIATTR_REGCOUNT
	.align		4
.L_623:
        /*0ea0*/ 	.byte	0x04, 0x2f
        /*0ea2*/ 	.short	(.L_625 - .L_624)
	.align		4
.L_624:
        /*0ea4*/ 	.word	index@(_Z10maxreduce6IfLj8ELb0EEvPT_S1_j)
        /*0ea8*/ 	.word	0x0000000e


	//----- nvinfo : EIATTR_FRAME_SIZE
	.align		4
.L_625:
        /*0eac*/ 	.byte	0x04, 0x11
        /*0eae*/ 	.short	(.L_627 - .L_626)
	.align		4
.L_626:
        /*0eb0*/ 	.word	index@(_Z10maxreduce6IfLj8ELb0EEvPT_S1_j)
        /*0eb4*/ 	.word	0x00000000


	//----- nvinfo : EIATTR_REGCOUNT
	.align		4
.L_627:
        /*0eb8*/ 	.byte	0x04, 0x2f
        /*0eba*/ 	.short	(.L_629 - .L_628)
	.align		4
.L_628:
        /*0ebc*/ 	.word	index@(_Z10maxreduce6IfLj4ELb0EEvPT_S1_j)
        /*0ec0*/ 	.word	0x0000000e


	//----- nvinfo : EIATTR_FRAME_SIZE
	.align		4
.L_629:
        /*0ec4*/ 	.byte	0x04, 0x11
        /*0ec6*/ 	.short	(.L_631 - .L_630)
	.align		4
.L_630:
        /*0ec8*/ 	.word	index@(_Z10maxreduce6IfLj4ELb0EEvPT_S1_j)
        /*0ecc*/ 	.word	0x00000000


	//----- nvinfo : EIATTR_REGCOUNT
	.align		4
.L_631:
        /*0ed0*/ 	.byte	0x04, 0x2f
        /*0ed2*/ 	.short	(.L_633 - .L_632)
	.align		4
.L_632:
        /*0ed4*/ 	.word	index@(_Z10maxreduce6IfLj2ELb0EEvPT_S1_j)
        /*0ed8*/ 	.word	0x0000000e


	//----- nvinfo : EIATTR_FRAME_SIZE
	.align		4
.L_633:
        /*0edc*/ 	.byte	0x04, 0x11
        /*0ede*/ 	.short	(.L_635 - .L_634)
	.align		4
.L_634:
        /*0ee0*/ 	.word	index@(_Z10maxreduce6IfLj2ELb0EEvPT_S1_j)
        /*0ee4*/ 	.word	0x00000000


	//----- nvinfo : EIATTR_REGCOUNT
	.align		4
.L_635:
        /*0ee8*/ 	.byte	0x04, 0x2f
        /*0eea*/ 	.short	(.L_637 - .L_636)
	.align		4
.L_636:
        /*0eec*/ 	.word	index@(_Z10maxreduce6IfLj1ELb0EEvPT_S1_j)
        /*0ef0*/ 	.word	0x00000010


	//----- nvinfo : EIATTR_FRAME_SIZE
	.align		4
.L_637:
        /*0ef4*/ 	.byte	0x04, 0x11
        /*0ef6*/ 	.short	(.L_639 - .L_638)
	.align		4
.L_638:
        /*0ef8*/ 	.word	index@(_Z10maxreduce6IfLj1ELb0EEvPT_S1_j)
        /*0efc*/ 	.word	0x00000000


	//----- nvinfo : EIATTR_REGCOUNT
	.align		4
.L_639:
        /*0f00*/ 	.byte	0x04, 0x2f
        /*0f02*/ 	.short	(.L_641 - .L_640)
	.align		4
.L_640:
        /*0f04*/ 	.word	index@(_Z10maxreduce6IdLj512ELb1EEvPT_S1_j)
        /*0f08*/ 	.word	0x00000010


	//----- nvinfo : EIATTR_FRAME_SIZE
	.align		4
.L_641:
        /*0f0c*/ 	.byte	0x04, 0x11
        /*0f0e*/ 	.short	(.L_643 - .L_642)
	.align		4
.L_642:
        /*0f10*/ 	.word	index@(_Z10maxreduce6IdLj512ELb1EEvPT_S1_j)
        /*0f14*/ 	.word	0x00000000


	//----- nvinfo : EIATTR_REGCOUNT
	.align		4
.L_643:
        /*0f18*/ 	.byte	0x04, 0x2f
        /*0f1a*/ 	.short	(.L_645 - .L_644)
	.align		4
.L_644:
        /*0f1c*/ 	.word	index@(_Z10maxreduce6IdLj256ELb1EEvPT_S1_j)
        /*0f20*/ 	.word	0x00000010


	//----- nvinfo : EIATTR_FRAME_SIZE
	.align		4
.L_645:
        /*0f24*/ 	.byte	0x04, 0x11
        /*0f26*/ 	.short	(.L_647 - .L_646)
	.align		4
.L_646:
        /*0f28*/ 	.word	index@(_Z10maxreduce6IdLj256ELb1EEvPT_S1_j)
        /*0f2c*/ 	.word	0x00000000


	//----- nvinfo : EIATTR_REGCOUNT
	.align		4
.L_647:
        /*0f30*/ 	.byte	0x04, 0x2f
        /*0f32*/ 	.short	(.L_649 - .L_648)
	.align		4
.L_648:
        /*0f34*/ 	.word	index@(_Z10maxreduce6IdLj128ELb1EEvPT_S1_j)
        /*0f38*/ 	.word	0x00000010


	//----- nvinfo : EIATTR_FRAME_SIZE
	.align		4
.L_649:
        /*0f3c*/ 	.byte	0x04, 0x11
        /*0f3e*/ 	.short	(.L_651 - .L_650)
	.align		4
.L_650:
        /*0f40*/ 	.word	index@(_Z10maxreduce6IdLj128ELb1EEvPT_S1_j)
        /*0f44*/ 	.word	0x00000000


	//----- nvinfo : EIATTR_REGCOUNT
	.align		4
.L_651:
        /*0f48*/ 	.byte	0x04, 0x2f
        /*0f4a*/ 	.short	(.L_653 - .L_652)
	.align		4
.L_652:
        /*0f4c*/ 	.word	index@(_Z10maxreduce6IdLj64ELb1EEvPT_S1_j)
        /*0f50*/ 	.word	0x00000012


	//----- nvinfo : EIATTR_FRAME_SIZE
	.align		4
.L_653:
        /*0f54*/ 	.byte	0x04, 0x11
        /*0f56*/ 	.short	(.L_655 - .L_654)
	.align		4
.L_654:
        /*0f58*/ 	.word	index@(_Z10maxreduce6IdLj64ELb1EEvPT_S1_j)
        /*0f5c*/ 	.word	0x00000000


	//----- nvinfo : EIATTR_REGCOUNT
	.align		4
.L_655:
        /*0f60*/ 	.byte	0x04, 0x2f
        /*0f62*/ 	.short	(.L_657 - .L_656)
	.align		4
.L_656:
        /*0f64*/ 	.word	index@(_Z10maxreduce6IdLj32ELb1EEvPT_S1_j)
        /*0f68*/ 	.word	0x00000012


	//----- nvinfo : EIATTR_FRAME_SIZE
	.align		4
.L_657:
        /*0f6c*/ 	.byte	0x04, 0x11
        /*0f6e*/ 	.short	(.L_659 - .L_658)
	.align		4
.L_658:
        /*0f70*/ 	.word	index@(_Z10maxreduce6IdLj32ELb1EEvPT_S1_j)
        /*0f74*/ 	.word	0x00000000


	//----- nvinfo : EIATTR_REGCOUNT
	.align		4
.L_659:
        /*0f78*/ 	.byte	0x04, 0x2f
        /*0f7a*/ 	.short	(.L_661 - .L_660)
	.align		4
.L_660:
        /*0f7c*/ 	.word	index@(_Z10maxreduce6IdLj16ELb1EEvPT_S1_j)
        /*0f80*/ 	.word	0x00000010


	//----- nvinfo : EIATTR_FRAME_SIZE
	.align		4
.L_661:
        /*0f84*/ 	.byte	0x04, 0x11
        /*0f86*/ 	.short	(.L_663 - .L_662)
	.align		4
.L_662:
        /*0f88*/ 	.word	index@(_Z10maxreduce6IdLj16ELb1EEvPT_S1_j)
        /*0f8c*/ 	.word	0x00000000


	//----- nvinfo : EIATTR_REGCOUNT
	.align		4
.L_663:
        /*0f90*/ 	.byte	0x04, 0x2f
        /*0f92*/ 	.short	(.L_665 - .L_664)
	.align		4
.L_664:
        /*0f94*/ 	.word	index@(_Z10maxreduce6IdLj8ELb1EEvPT_S1_j)
        /*0f98*/ 	.word	0x00000010


	//----- nvinfo : EIATTR_FRAME_SIZE
	.align		4
.L_665:
        /*0f9c*/ 	.byte	0x04, 0x11
        /*0f9e*/ 	.short	(.L_667 - .L_666)
	.align		4
.L_666:
        /*0fa0*/ 	.word	index@(_Z10maxreduce6IdLj8ELb1EEvPT_S1_j)
        /*0fa4*/ 	.word	0x00000000


	//----- nvinfo : EIATTR_REGCOUNT
	.align		4
.L_667:
        /*0fa8*/ 	.byte	0x04, 0x2f
        /*0faa*/ 	.short	(.L_669 - .L_668)
	.align		4
.L_668:
        /*0fac*/ 	.word	index@(_Z10maxreduce6IdLj4ELb1EEvPT_S1_j)
        /*0fb0*/ 	.word	0x00000010


	//----- nvinfo : EIATTR_FRAME_SIZE
	.align		4
.L_669:
        /*0fb4*/ 	.byte	0x04, 0x11
        /*0fb6*/ 	.short	(.L_671 - .L_670)
	.align		4
.L_670:
        /*0fb8*/ 	.word	index@(_Z10maxreduce6IdLj4ELb1EEvPT_S1_j)
        /*0fbc*/ 	.word	0x00000000


	//----- nvinfo : EIATTR_REGCOUNT
	.align		4
.L_671:
        /*0fc0*/ 	.byte	0x04, 0x2f
        /*0fc2*/ 	.short	(.L_673 - .L_672)
	.align		4
.L_672:
        /*0fc4*/ 	.word	index@(_Z10maxreduce6IdLj2ELb1EEvPT_S1_j)
        /*0fc8*/ 	.word	0x00000010


	//----- nvinfo : EIATTR_FRAME_SIZE
	.align		4
.L_673:
        /*0fcc*/ 	.byte	0x04, 0x11
        /*0fce*/ 	.short	(.L_675 - .L_674)
	.align		4
.L_674:
        /*0fd0*/ 	.word	index@(_Z10maxreduce6IdLj2ELb1EEvPT_S1_j)
        /*0fd4*/ 	.word	0x00000000


	//----- nvinfo : EIATTR_REGCOUNT
	.align		4
.L_675:
        /*0fd8*/ 	.byte	0x04, 0x2f
        /*0fda*/ 	.short	(.L_677 - .L_676)
	.align		4
.L_676:
        /*0fdc*/ 	.word	index@(_Z10maxreduce6IdLj1ELb1EEvPT_S1_j)
        /*0fe0*/ 	.word	0x00000012


	//----- nvinfo : EIATTR_FRAME_SIZE
	.align		4
.L_677:
        /*0fe4*/ 	.byte	0x04, 0x11
        /*0fe6*/ 	.short	(.L_679 - .L_678)
	.align		4
.L_678:
        /*0fe8*/ 	.word	index@(_Z10maxreduce6IdLj1ELb1EEvPT_S1_j)
        /*0fec*/ 	.word	0x00000000


	//----- nvinfo : EIATTR_REGCOUNT
	.align		4
.L_679:
        /*0ff0*/ 	.byte	0x04, 0x2f
        /*0ff2*/ 	.short	(.L_681 - .L_680)
	.align		4
.L_680:
        /*0ff4*/ 	.word	index@(_Z10maxreduce6IdLj512ELb0EEvPT_S1_j)
        /*0ff8*/ 	.word	0x00000010


	//----- nvinfo : EIATTR_FRAME_SIZE
	.align		4
.L_681:
        /*0ffc*/ 	.byte	0x04, 0x11
        /*0ffe*/ 	.short	(.L_683 - .L_682)
	.align		4
.L_682:
        /*1000*/ 	.word	index@(_Z10maxreduce6IdLj512ELb0EEvPT_S1_j)
        /*1004*/ 	.word	0x00000000


	//----- nvinfo : EIATTR_REGCOUNT
	.align		4
.L_683:
        /*1008*/ 	.byte	0x04, 0x2f
        /*100a*/ 	.short	(.L_685 - .L_684)
	.align		4
.L_684:
        /*100c*/ 	.word	index@(_Z10maxreduce6IdLj256ELb0EEvPT_S1_j)
        /*1010*/ 	.word	0x00000010


	//----- nvinfo : EIATTR_FRAME_SIZE
	.align		4
.L_685:
        /*1014*/ 	.byte	0x04, 0x11
        /*1016*/ 	.short	(.L_687 - .L_686)
	.align		4
.L_686:
        /*1018*/ 	.word	index@(_Z10maxreduce6IdLj256ELb0EEvPT_S1_j)
        /*101c*/ 	.word	0x00000000


	//----- nvinfo : EIATTR_REGCOUNT
	.align		4
.L_687:
        /*1020*/ 	.byte	0x04, 0x2f
        /*1022*/ 	.short	(.L_689 - .L_688)
	.align		4
.L_688:
        /*1024*/ 	.word	index@(_Z10maxreduce6IdLj128ELb0EEvPT_S1_j)
        /*1028*/ 	.word	0x00000010


	//----- nvinfo : EIATTR_FRAME_SIZE
	.align		4
.L_689:
        /*102c*/ 	.byte	0x04, 0x11
        /*102e*/ 	.short	(.L_691 - .L_690)
	.align		4
.L_690:
        /*1030*/ 	.word	index@(_Z10maxreduce6IdLj128ELb0EEvPT_S1_j)
        /*1034*/ 	.word	0x00000000


	//----- nvinfo : EIATTR_REGCOUNT
	.align		4
.L_691:
        /*1038*/ 	.byte	0x04, 0x2f
        /*103a*/ 	.short	(.L_693 - .L_692)
	.align		4
.L_692:
        /*103c*/ 	.word	index@(_Z10maxreduce6IdLj64ELb0EEvPT_S1_j)
        /*1040*/ 	.word	0x00000012


	//----- nvinfo : EIATTR_FRAME_SIZE
	.align		4
.L_693:
        /*1044*/ 	.byte	0x04, 0x11
        /*1046*/ 	.short	(.L_695 - .L_694)
	.align		4
.L_694:
        /*1048*/ 	.word	index@(_Z10maxreduce6IdLj64ELb0EEvPT_S1_j)
        /*104c*/ 	.word	0x00000000


	//----- nvinfo : EIATTR_REGCOUNT
	.align		4
.L_695:
        /*1050*/ 	.byte	0x04, 0x2f
        /*1052*/ 	.short	(.L_697 - .L_696)
	.align		4
.L_696:
        /*1054*/ 	.word	index@(_Z10maxreduce6IdLj32ELb0EEvPT_S1_j)
        /*1058*/ 	.word	0x00000012


	//----- nvinfo : EIATTR_FRAME_SIZE
	.align		4
.L_697:
        /*105c*/ 	.byte	0x04, 0x11
        /*105e*/ 	.short	(.L_699 - .L_698)
	.align		4
.L_698:
        /*1060*/ 	.word	index@(_Z10maxreduce6IdLj32ELb0EEvPT_S1_j)
        /*1064*/ 	.word	0x00000000


	//----- nvinfo : EIATTR_REGCOUNT
	.align		4
.L_699:
        /*1068*/ 	.byte	0x04, 0x2f
        /*106a*/ 	.short	(.L_701 - .L_700)
	.align		4
.L_700:
        /*106c*/ 	.word	index@(_Z10maxreduce6IdLj16ELb0EEvPT_S1_j)
        /*1070*/ 	.word	0x00000010


	//----- nvinfo : EIATTR_FRAME_SIZE
	.align		4
.L_701:
        /*1074*/ 	.byte	0x04, 0x11
        /*1076*/ 	.short	(.L_703 - .L_702)
	.align		4
.L_702:
        /*1078*/ 	.word	index@(_Z10maxreduce6IdLj16ELb0EEvPT_S1_j)
        /*107c*/ 	.word	0x00000000


	//----- nvinfo : EIATTR_REGCOUNT
	.align		4
.L_703:
        /*1080*/ 	.byte	0x04, 0x2f
        /*1082*/ 	.short	(.L_705 - .L_704)
	.align		4
.L_704:
        /*1084*/ 	.word	index@(_Z10maxreduce6IdLj8ELb0EEvPT_S1_j)
        /*1088*/ 	.word	0x00000010


	//----- nvinfo : EIATTR_FRAME_SIZE
	.align		4
.L_705:
        /*108c*/ 	.byte	0x04, 0x11
        /*108e*/ 	.short	(.L_707 - .L_706)
	.align		4
.L_706:
        /*1090*/ 	.word	index@(_Z10maxreduce6IdLj8ELb0EEvPT_S1_j)
        /*1094*/ 	.word	0x00000000


	//----- nvinfo : EIATTR_REGCOUNT
	.align		4
.L_707:
        /*1098*/ 	.byte	0x04, 0x2f
        /*109a*/ 	.short	(.L_709 - .L_708)
	.align		4
.L_708:
        /*109c*/ 	.word	index@(_Z10maxreduce6IdLj4ELb0EEvPT_S1_j)
        /*10a0*/ 	.word	0x00000010


	//----- nvinfo : EIATTR_FRAME_SIZE
	.align		4
.L_709:
        /*10a4*/ 	.byte	0x04, 0x11
        /*10a6*/ 	.short	(.L_711 - .L_710)
	.align		4
.L_710:
        /*10a8*/ 	.word	index@(_Z10maxreduce6IdLj4ELb0EEvPT_S1_j)
        /*10ac*/ 	.word	0x00000000


	//----- nvinfo : EIATTR_REGCOUNT
	.align		4
.L_711:
        /*10b0*/ 	.byte	0x04, 0x2f
        /*10b2*/ 	.short	(.L_713 - .L_712)
	.align		4
.L_712:
        /*10b4*/ 	.word	index@(_Z10maxreduce6IdLj2ELb0EEvPT_S1_j)
        /*10b8*/ 	.word	0x00000010


	//----- nvinfo : EIATTR_FRAME_SIZE
	.align		4
.L_713:
        /*10bc*/ 	.byte	0x04, 0x11
        /*10be*/ 	.short	(.L_715 - .L_714)
	.align		4
.L_714:
        /*10c0*/ 	.word	index@(_Z10maxreduce6IdLj2ELb0EEvPT_S1_j)
        /*10c4*/ 	.word	0x00000000


	//----- nvinfo : EIATTR_REGCOUNT
	.align		4
.L_715:
        /*10c8*/ 	.byte	0x04, 0x2f
        /*10ca*/ 	.short	(.L_717 - .L_716)
	.align		4
.L_716:
        /*10cc*/ 	.word	index@(_Z10maxreduce6IdLj1ELb0EEvPT_S1_j)
        /*10d0*/ 	.word	0x00000012


	//----- nvinfo : EIATTR_FRAME_SIZE
	.align		4
.L_717:
        /*10d4*/ 	.byte	0x04, 0x11
        /*10d6*/ 	.short	(.L_719 - .L_718)
	.align		4
.L_718:
        /*10d8*/ 	.word	index@(_Z10maxreduce6IdLj1ELb0EEvPT_S1_j)
        /*10dc*/ 	.word	0x00000000


	//----- nvinfo : EIATTR_MIN_STACK_SIZE
	.align		4
.L_719:
        /*10e0*/ 	.byte	0x04, 0x12
        /*10e2*/ 	.short	(.L_721 - .L_720)
	.align		4
.L_720:
        /*10e4*/ 	.word	index@(_Z10maxreduce6IdLj1ELb0EEvPT_S1_j)
        /*10e8*/ 	.word	0x00000000


	//----- nvinfo : EIATTR_MIN_STACK_SIZE
	.align		4
.L_721:
        /*10ec*/ 	.byte	0x04, 0x12
        /*10ee*/ 	.short	(.L_723 - .L_722)
	.align		4
.L_722:
        /*10f0*/ 	.word	index@(_Z10maxreduce6IdLj2ELb0EEvPT_S1_j)
        /*10f4*/ 	.word	0x00000000


	//----- nvinfo : EIATTR_MIN_STACK_SIZE
	.align		4
.L_723:
        /*10f8*/ 	.byte	0x04, 0x12
        /*10fa*/ 	.short	(.L_725 - .L_724)
	.align		4
.L_724:
        /*10fc*/ 	.word	index@(_Z10maxreduce6IdLj4ELb0EEvPT_S1_j)
        /*1100*/ 	.word	0x00000000


	//----- nvinfo : EIATTR_MIN_STACK_SIZE
	.align		4
.L_725:
        /*1104*/ 	.byte	0x04, 0x12
        /*1106*/ 	.short	(.L_727 - .L_726)
	.align		4
.L_726:
        /*1108*/ 	.word	index@(_Z10maxreduce6IdLj8ELb0EEvPT_S1_j)
        /*110c*/ 	.word	0x00000000


	//----- nvinfo : EIATTR_MIN_STACK_SIZE
	.align		4
.L_727:
        /*1110*/ 	.byte	0x04, 0x12
        /*1112*/ 	.short	(.L_729 - .L_728)
	.align		4
.L_728:
        /*1114*/ 	.word	index@(_Z10maxreduce6IdLj16ELb0EEvPT_S1_j)
        /*1118*/ 	.word	0x00000000


	//----- nvinfo : EIATTR_MIN_STACK_SIZE
	.align		4
.L_729:
        /*111c*/ 	.byte	0x04, 0x12
        /*111e*/ 	.short	(.L_731 - .L_730)
	.align		4
.L_730:
        /*1120*/ 	.word	index@(_Z10maxreduce6IdLj32ELb0EEvPT_S1_j)
        /*1124*/ 	.word	0x00000000


	//----- nvinfo : EIATTR_MIN_STACK_SIZE
	.align		4
.L_731:
        /*1128*/ 	.byte	0x04, 0x12
        /*112a*/ 	.short	(.L_733 - .L_732)
	.align		4
.L_732:
        /*112c*/ 	.word	index@(_Z10maxreduce6IdLj64ELb0EEvPT_S1_j)
        /*1130*/ 	.word	0x00000000


	//----- nvinfo : EIATTR_MIN_STACK_SIZE
	.align		4
.L_733:
        /*1134*/ 	.byte	0x04, 0x12
        /*1136*/ 	.short	(.L_735 - .L_734)
	.align		4
.L_734:
        /*1138*/ 	.word	index@(_Z10maxreduce6IdLj128ELb0EEvPT_S1_j)
        /*113c*/ 	.word	0x00000000


	//----- nvinfo : EIATTR_MIN_STACK_SIZE
	.align		4
.L_735:
        /*1140*/ 	.byte	0x04, 0x12
        /*1142*/ 	.short	(.L_737 - .L_736)
	.align		4
.L_736:
        /*1144*/ 	.word	index@(_Z10maxreduce6IdLj256ELb0EEvPT_S1_j)
        /*1148*/ 	.word	0x00000000


	//----- nvinfo : EIATTR_MIN_STACK_SIZE
	.align		4
.L_737:
        /*114c*/ 	.byte	0x04, 0x12
        /*114e*/ 	.short	(.L_739 - .L_738)
	.align		4
.L_738:
        /*1150*/ 	.word	index@(_Z10maxreduce6IdLj512ELb0EEvPT_S1_j)
        /*1154*/ 	.word	0x00000000


	//----- nvinfo : EIATTR_MIN_STACK_SIZE
	.align		4
.L_739:
        /*1158*/ 	.byte	0x04, 0x12
        /*115a*/ 	.short	(.L_741 - .L_740)
	.align		4
.L_740:
        /*115c*/ 	.word	index@(_Z10maxreduce6IdLj1ELb1EEvPT_S1_j)
        /*1160*/ 	.word	0x00000000


	//----- nvinfo : EIATTR_MIN_STACK_SIZE
	.align		4
.L_741:
        /*1164*/ 	.byte	0x04, 0x12
        /*1166*/ 	.short	(.L_743 - .L_742)
	.align		4
.L_742:
        /*1168*/ 	.word	index@(_Z10maxreduce6IdLj2ELb1EEvPT_S1_j)
        /*116c*/ 	.word	0x00000000


	//----- nvinfo : EIATTR_MIN_STACK_SIZE
	.align		4
.L_743:
        /*1170*/ 	.byte	0x04, 0x12
        /*1172*/ 	.short	(.L_745 - .L_744)
	.align		4
.L_744:
        /*1174*/ 	.word	index@(_Z10maxreduce6IdLj4ELb1EEvPT_S1_j)
        /*1178*/ 	.word	0x00000000


	//----- nvinfo : EIATTR_MIN_STACK_SIZE
	.align		4
.L_745:
        /*117c*/ 	.byte	0x04, 0x12
        /*117e*/ 	.short	(.L_747 - .L_746)
	.align		4
.L_746:
        /*1180*/ 	.word	index@(_Z10maxreduce6IdLj8ELb1EEvPT_S1_j)
        /*1184*/ 	.word	0x00000000


	//----- nvinfo : EIATTR_MIN_STACK_SIZE
	.align		4
.L_747:
        /*1188*/ 	.byte	0x04, 0x12
        /*118a*/ 	.short	(.L_749 - .L_748)
	.align		4
.L_748:
        /*118c*/ 	.word	index@(_Z10maxreduce6IdLj16ELb1EEvPT_S1_j)
        /*1190*/ 	.word	0x00000000


	//----- nvinfo : EIATTR_MIN_STACK_SIZE
	.align		4
.L_749:
        /*1194*/ 	.byte	0x04, 0x12
        /*1196*/ 	.short	(.L_751 - .L_750)
	.align		4
.L_750:
        /*1198*/ 	.word	index@(_Z10maxreduce6IdLj32ELb1EEvPT_S1_j)
        /*119c*/ 	.word	0x00000000


	//----- nvinfo : EIATTR_MIN_STACK_SIZE
	.align		4
.L_751:
        /*11a0*/ 	.byte	0x04, 0x12
        /*11a2*/ 	.short	(.L_753 - .L_752)
	.align		4
.L_752:
        /*11a4*/ 	.word	index@(_Z10maxreduce6IdLj64ELb1EEvPT_S1_j)
        /*11a8*/ 	.word	0x00000000


	//----- nvinfo : EIATTR_MIN_STACK_SIZE
	.align		4
.L_753:
        /*11ac*/ 	.byte	0x04, 0x12
        /*11ae*/ 	.short	(.L_755 - .L_754)
	.align		4
.L_754:
        /*11b0*/ 	.word	index@(_Z10maxreduce6IdLj128ELb1EEvPT_S1_j)
        /*11b4*/ 	.word	0x00000000


	//----- nvinfo : EIATTR_MIN_STACK_SIZE
	.align		4
.L_755:
        /*11b8*/ 	.byte	0x04, 0x12
        /*11ba*/ 	.short	(.L_757 - .L_756)
	.align		4
.L_756:
        /*11bc*/ 	.word	index@(_Z10maxreduce6IdLj256ELb1EEvPT_S1_j)
        /*11c0*/ 	.word	0x00000000


	//----- nvinfo : EIATTR_MIN_STACK_SIZE
	.align		4
.L_757:
        /*11c4*/ 	.byte	0x04, 0x12
        /*11c6*/ 	.short	(.L_759 - .L_758)
	.align		4
.L_758:
        /*11c8*/ 	.word	index@(_Z10maxreduce6IdLj512ELb1EEvPT_S1_j)
        /*11cc*/ 	.word	0x00000000


	//----- nvinfo : EIATTR_MIN_STACK_SIZE
	.align		4
.L_759:
        /*11d0*/ 	.byte	0x04, 0x12
        /*11d2*/ 	.short	(.L_761 - .L_760)
	.align		4
.L_760:
        /*11d4*/ 	.word	index@(_Z10maxreduce6IfLj1ELb0EEvPT_S1_j)
        /*11d8*/ 	.word	0x00000000


	//----- nvinfo : EIATTR_MIN_STACK_SIZE
	.align		4
.L_761:
        /*11dc*/ 	.byte	0x04, 0x12
        /*11de*/ 	.short	(.L_763 - .L_762)
	.align		4
.L_762:
        /*11e0*/ 	.word	index@(_Z10maxreduce6IfLj2ELb0EEvPT_S1_j)
        /*11e4*/ 	.word	0x00000000


	//----- nvinfo : EIATTR_MIN_STACK_SIZE
	.align		4
.L_763:
        /*11e8*/ 	.byte	0x04, 0x12
        /*11ea*/ 	.short	(.L_765 - .L_764)
	.align		4
.L_764:
        /*11ec*/ 	.word	index@(_Z10maxreduce6IfLj4ELb0EEvPT_S1_j)
        /*11f0*/ 	.word	0x00000000


	//----- nvinfo : EIATTR_MIN_STACK_SIZE
	.align		4
.L_765:
        /*11f4*/ 	.byte	0x04, 0x12
        /*11f6*/ 	.short	(.L_767 - .L_766)
	.align		4
.L_766:
        /*11f8*/ 	.word	index@(_Z10maxreduce6IfLj8ELb0EEvPT_S1_j)
        /*11fc*/ 	.word	0x00000000


	//----- nvinfo : EIATTR_MIN_STACK_SIZE
	.align		4
.L_767:
        /*1200*/ 	.byte	0x04, 0x12
        /*1202*/ 	.short	(.L_769 - .L_768)
	.align		4
.L_768:
        /*1204*/ 	.word	index@(_Z10maxreduce6IfLj16ELb0EEvPT_S1_j)
        /*1208*/ 	.word	0x00000000


	//----- nvinfo : EIATTR_MIN_STACK_SIZE
	.align		4
.L_769:
        /*120c*/ 	.byte	0x04, 0x12
        /*120e*/ 	.short	(.L_771 - .L_770)
	.align		4
.L_770:
        /*1210*/ 	.word	index@(_Z10maxreduce6IfLj32ELb0EEvPT_S1_j)
        /*1214*/ 	.word	0x00000000


	//----- nvinfo : EIATTR_MIN_STACK_SIZE
	.align		4
.L_771:
        /*1218*/ 	.byte	0x04, 0x12
        /*121a*/ 	.short	(.L_773 - .L_772)
	.align		4
.L_772:
        /*121c*/ 	.word	index@(_Z10maxreduce6IfLj64ELb0EEvPT_S1_j)
        /*1220*/ 	.word	0x00000000


	//----- nvinfo : EIATTR_MIN_STACK_SIZE
	.align		4
.L_773:
        /*1224*/ 	.byte	0x04, 0x12
        /*1226*/ 	.short	(.L_775 - .L_774)
	.align		4
.L_774:
        /*1228*/ 	.word	index@(_Z10maxreduce6IfLj128ELb0EEvPT_S1_j)
        /*122c*/ 	.word	0x00000000


	//----- nvinfo : EIATTR_MIN_STACK_SIZE
	.align		4
.L_775:
        /*1230*/ 	.byte	0x04, 0x12
        /*1232*/ 	.short	(.L_777 - .L_776)
	.align		4
.L_776:
        /*1234*/ 	.word	index@(_Z10maxreduce6IfLj256ELb0EEvPT_S1_j)
        /*1238*/ 	.word	0x00000000


	//----- nvinfo : EIATTR_MIN_STACK_SIZE
	.align		4
.L_777:
        /*123c*/ 	.byte	0x04, 0x12
        /*123e*/ 	.short	(.L_779 - .L_778)
	.align		4
.L_778:
        /*1240*/ 	.word	index@(_Z10maxreduce6IfLj512ELb0EEvPT_S1_j)
        /*1244*/ 	.word	0x00000000


	//----- nvinfo : EIATTR_MIN_STACK_SIZE
	.align		4
.L_779:
        /*1248*/ 	.byte	0x04, 0x12
        /*124a*/ 	.short	(.L_781 - .L_780)
	.align		4
.L_780:
        /*124c*/ 	.word	index@(_Z10maxreduce6IfLj1ELb1EEvPT_S1_j)
        /*1250*/ 	.word	0x00000000


	//----- nvinfo : EIATTR_MIN_STACK_SIZE
	.align		4
.L_781:
        /*1254*/ 	.byte	0x04, 0x12
        /*1256*/ 	.short	(.L_783 - .L_782)
	.align		4
.L_782:
        /*1258*/ 	.word	index@(_Z10maxreduce6IfLj2ELb1EEvPT_S1_j)
        /*125c*/ 	.word	0x00000000


	//----- nvinfo : EIATTR_MIN_STACK_SIZE
	.align		4
.L_783:
        /*1260*/ 	.byte	0x04, 0x12
        /*1262*/ 	.short	(.L_785 - .L_784)
	.align		4
.L_784:
        /*1264*/ 	.word	index@(_Z10maxreduce6IfLj4ELb1EEvPT_S1_j)
        /*1268*/ 	.word	0x00000000


	//----- nvinfo : EIATTR_MIN_STACK_SIZE
	.align		4
.L_785:
        /*126c*/ 	.byte	0x04, 0x12
        /*126e*/ 	.short	(.L_787 - .L_786)
	.align		4
.L_786:
        /*1270*/ 	.word	index@(_Z10maxreduce6IfLj8ELb1EEvPT_S1_j)
        /*1274*/ 	.word	0x00000000


	//----- nvinfo : EIATTR_MIN_STACK_SIZE
	.align		4
.L_787:
        /*1278*/ 	.byte	0x04, 0x12
        /*127a*/ 	.short	(.L_789 - .L_788)
	.align		4
.L_788:
        /*127c*/ 	.word	index@(_Z10maxreduce6IfLj16ELb1EEvPT_S1_j)
        /*1280*/ 	.word	0x00000000


	//----- nvinfo : EIATTR_MIN_STACK_SIZE
	.align		4
.L_789:
        /*1284*/ 	.byte	0x04, 0x12
        /*1286*/ 	.short	(.L_791 - .L_790)
	.align		4
.L_790:
        /*1288*/ 	.word	index@(_Z10maxreduce6IfLj32ELb1EEvPT_S1_j)
        /*128c*/ 	.word	0x00000000


	//----- nvinfo : EIATTR_MIN_STACK_SIZE
	.align		4
.L_791:
        /*1290*/ 	.byte	0x04, 0x12
        /*1292*/ 	.short	(.L_793 - .L_792)
	.align		4
.L_792:
        /*1294*/ 	.word	index@(_Z10maxreduce6IfLj64ELb1EEvPT_S1_j)
        /*1298*/ 	.word	0x00000000


	//----- nvinfo : EIATTR_MIN_STACK_SIZE
	.align		4
.L_793:
        /*129c*/ 	.byte	0x04, 0x12
        /*129e*/ 	.short	(.L_795 - .L_794)
	.align		4
.L_794:
        /*12a0*/ 	.word	index@(_Z10maxreduce6IfLj128ELb1EEvPT_S1_j)
        /*12a4*/ 	.word	0x00000000


	//----- nvinfo : EIATTR_MIN_STACK_SIZE
	.align		4
.L_795:
        /*12a8*/ 	.byte	0x04, 0x12
        /*12aa*/ 	.short	(.L_797 - .L_796)
	.align		4
.L_796:
        /*12ac*/ 	.word	index@(_Z10maxreduce6IfLj256ELb1EEvPT_S1_j)
        /*12b0*/ 	.word	0x00000000


	//----- nvinfo : EIATTR_MIN_STACK_SIZE
	.align		4
.L_797:
        /*12b4*/ 	.byte	0x04, 0x12
        /*12b6*/ 	.short	(.L_799 - .L_798)
	.align		4
.L_798:
        /*12b8*/ 	.word	index@(_Z10maxreduce6IfLj512ELb1EEvPT_S1_j)
        /*12bc*/ 	.word	0x00000000


	//----- nvinfo : EIATTR_MIN_STACK_SIZE
	.align		4
.L_799:
        /*12c0*/ 	.byte	0x04, 0x12
        /*12c2*/ 	.short	(.L_801 - .L_800)
	.align		4
.L_800:
        /*12c4*/ 	.word	index@(_Z10maxreduce6IiLj1ELb0EEvPT_S1_j)
        /*12c8*/ 	.word	0x00000000


	//----- nvinfo : EIATTR_MIN_STACK_SIZE
	.align		4
.L_801:
        /*12cc*/ 	.byte	0x04, 0x12
        /*12ce*/ 	.short	(.L_803 - .L_802)
	.align		4
.L_802:
        /*12d0*/ 	.word	index@(_Z10maxreduce6IiLj2ELb0EEvPT_S1_j)
        /*12d4*/ 	.word	0x00000000


	//----- nvinfo : EIATTR_MIN_STACK_SIZE
	.align		4
.L_803:
        /*12d8*/ 	.byte	0x04, 0x12
        /*12da*/ 	.short	(.L_805 - .L_804)
	.align		4
.L_804:
        /*12dc*/ 	.word	index@(_Z10maxreduce6IiLj4ELb0EEvPT_S1_j)
        /*12e0*/ 	.word	0x00000000


	//----- nvinfo : EIATTR_MIN_STACK_SIZE
	.align		4
.L_805:
        /*12e4*/ 	.byte	0x04, 0x12
        /*12e6*/ 	.short	(.L_807 - .L_806)
	.align		4
.L_806:
        /*12e8*/ 	.word	index@(_Z10maxreduce6IiLj8ELb0EEvPT_S1_j)
        /*12ec*/ 	.word	0x00000000


	//----- nvinfo : EIATTR_MIN_STACK_SIZE
	.align		4
.L_807:
        /*12f0*/ 	.byte	0x04, 0x12
        /*12f2*/ 	.short	(.L_809 - .L_808)
	.align		4
.L_808:
        /*12f4*/ 	.word	index@(_Z10maxreduce6IiLj16ELb0EEvPT_S1_j)
        /*12f8*/ 	.word	0x00000000


	//----- nvinfo : EIATTR_MIN_STACK_SIZE
	.align		4
.L_809:
        /*12fc*/ 	.byte	0x04, 0x12
        /*12fe*/ 	.short	(.L_811 - .L_810)
	.align		4
.L_810:
        /*1300*/ 	.word	index@(_Z10maxreduce6IiLj32ELb0EEvPT_S1_j)
        /*1304*/ 	.word	0x00000000


	//----- nvinfo : EIATTR_MIN_STACK_SIZE
	.align		4
.L_811:
        /*1308*/ 	.byte	0x04, 0x12
        /*130a*/ 	.short	(.L_813 - .L_812)
	.align		4
.L_812:
        /*130c*/ 	.word	index@(_Z10maxreduce6IiLj64ELb0EEvPT_S1_j)
        /*1310*/ 	.word	0x00000000


	//----- nvinfo : EIATTR_MIN_STACK_SIZE
	.align		4
.L_813:
        /*1314*/ 	.byte	0x04, 0x12
        /*1316*/ 	.short	(.L_815 - .L_814)
	.align		4
.L_814:
        /*1318*/ 	.word	index@(_Z10maxreduce6IiLj128ELb0EEvPT_S1_j)
        /*131c*/ 	.word	0x00000000


	//----- nvinfo : EIATTR_MIN_STACK_SIZE
	.align		4
.L_815:
        /*1320*/ 	.byte	0x04, 0x12
        /*1322*/ 	.short	(.L_817 - .L_816)
	.align		4
.L_816:
        /*1324*/ 	.word	index@(_Z10maxreduce6IiLj256ELb0EEvPT_S1_j)
        /*1328*/ 	.word	0x00000000


	//----- nvinfo : EIATTR_MIN_STACK_SIZE
	.align		4
.L_817:
        /*132c*/ 	.byte	0x04, 0x12
        /*132e*/ 	.short	(.L_819 - .L_818)
	.align		4
.L_818:
        /*1330*/ 	.word	index@(_Z10maxreduce6IiLj512ELb0EEvPT_S1_j)
        /*1334*/ 	.word	0x00000000


	//----- nvinfo : EIATTR_MIN_STACK_SIZE
	.align		4
.L_819:
        /*1338*/ 	.byte	0x04, 0x12
        /*133a*/ 	.short	(.L_821 - .L_820)
	.align		4
.L_820:
        /*133c*/ 	.word	index@(_Z10maxreduce6IiLj1ELb1EEvPT_S1_j)
        /*1340*/ 	.word	0x00000000


	//----- nvinfo : EIATTR_MIN_STACK_SIZE
	.align		4
.L_821:
        /*1344*/ 	.byte	0x04, 0x12
        /*1346*/ 	.short	(.L_823 - .L_822)
	.align		4
.L_822:
        /*1348*/ 	.word	index@(_Z10maxreduce6IiLj2ELb1EEvPT_S1_j)
        /*134c*/ 	.word	0x00000000


	//----- nvinfo : EIATTR_MIN_STACK_SIZE
	.align		4
.L_823:
        /*1350*/ 	.byte	0x04, 0x12
        /*1352*/ 	.short	(.L_825 - .L_824)
	.align		4
.L_824:
        /*1354*/ 	.word	index@(_Z10maxreduce6IiLj4ELb1EEvPT_S1_j)
        /*1358*/ 	.word	0x00000000


	//----- nvinfo : EIATTR_MIN_STACK_SIZE
	.align		4
.L_825:
        /*135c*/ 	.byte	0x04, 0x12
        /*135e*/ 	.short	(.L_827 - .L_826)
	.align		4
.L_826:
        /*1360*/ 	.word	index@(_Z10maxreduce6IiLj8ELb1EEvPT_S1_j)
        /*1364*/ 	.word	0x00000000


	//----- nvinfo : EIATTR_MIN_STACK_SIZE
	.align		4
.L_827:
        /*1368*/ 	.byte	0x04, 0x12
        /*136a*/ 	.short	(.L_829 - .L_828)
	.align		4
.L_828:
        /*136c*/ 	.word	index@(_Z10maxreduce6IiLj16ELb1EEvPT_S1_j)
        /*1370*/ 	.word	0x00000000


	//----- nvinfo : EIATTR_MIN_STACK_SIZE
	.align		4
.L_829:
        /*1374*/ 	.byte	0x04, 0x12
        /*1376*/ 	.short	(.L_831 - .L_830)
	.align		4
.L_830:
        /*1378*/ 	.word	index@(_Z10maxreduce6IiLj32ELb1EEvPT_S1_j)
        /*137c*/ 	.word	0x00000000


	//----- nvinfo : EIATTR_MIN_STACK_SIZE
	.align		4
.L_831:
        /*1380*/ 	.byte	0x04, 0x12
        /*1382*/ 	.short	(.L_833 - .L_832)
	.align		4
.L_832:
        /*1384*/ 	.word	index@(_Z10maxreduce6IiLj64ELb1EEvPT_S1_j)
        /*1388*/ 	.word	0x00000000


	//----- nvinfo : EIATTR_MIN_STACK_SIZE
	.align		4
.L_833:
        /*138c*/ 	.byte	0x04, 0x12
        /*138e*/ 	.short	(.L_835 - .L_834)
	.align		4
.L_834:
        /*1390*/ 	.word	index@(_Z10maxreduce6IiLj128ELb1EEvPT_S1_j)
        /*1394*/ 	.word	0x00000000


	//----- nvinfo : EIATTR_MIN_STACK_SIZE
	.align		4
.L_835:
        /*1398*/ 	.byte	0x04, 0x12
        /*139a*/ 	.short	(.L_837 - .L_836)
	.align		4
.L_836:
        /*139c*/ 	.word	index@(_Z10maxreduce6IiLj256ELb1EEvPT_S1_j)
        /*13a0*/ 	.word	0x00000000


	//----- nvinfo : EIATTR_MIN_STACK_SIZE
	.align		4
.L_837:
        /*13a4*/ 	.byte	0x04, 0x12
        /*13a6*/ 	.short	(.L_839 - .L_838)
	.align		4
.L_838:
        /*13a8*/ 	.word	index@(_Z10maxreduce6IiLj512ELb1EEvPT_S1_j)
        /*13ac*/ 	.word	0x00000000


	//----- nvinfo : EIATTR_MIN_STACK_SIZE
	.align		4
.L_839:
        /*13b0*/ 	.byte	0x04, 0x12
        /*13b2*/ 	.short	(.L_841 - .L_840)
	.align		4
.L_840:
        /*13b4*/ 	.word	index@(_Z10minreduce6IdLj1ELb0EEvPT_S1_j)
        /*13b8*/ 	.word	0x00000000


	//----- nvinfo : EIATTR_MIN_STACK_SIZE
	.align		4
.L_841:
        /*13bc*/ 	.byte	0x04, 0x12
        /*13be*/ 	.short	(.L_843 - .L_842)
	.align		4
.L_842:
        /*13c0*/ 	.word	index@(_Z10minreduce6IdLj2ELb0EEvPT_S1_j)
        /*13c4*/ 	.word	0x00000000


	//----- nvinfo : EIATTR_MIN_STACK_SIZE
	.align		4
.L_843:
        /*13c8*/ 	.byte	0x04, 0x12
        /*13ca*/ 	.short	(.L_845 - .L_844)
	.align		4
.L_844:
        /*13cc*/ 	.word	index@(_Z10minreduce6IdLj4ELb0EEvPT_S1_j)
        /*13d0*/ 	.word	0x00000000


	//----- nvinfo : EIATTR_MIN_STACK_SIZE
	.align		4
.L_845:
        /*13d4*/ 	.byte	0x04, 0x12
        /*13d6*/ 	.short	(.L_847 - .L_846)
	.align		4
.L_846:
        /*13d8*/ 	.word	index@(_Z10minreduce6IdLj8ELb0EEvPT_S1_j)
        /*13dc*/ 	.word	0x00000000


	//----- nvinfo : EIATTR_MIN_STACK_SIZE
	.align		4
.L_847:
        /*13e0*/ 	.byte	0x04, 0x12
        /*13e2*/ 	.short	(.L_849 - .L_848)
	.align		4
.L_848:
        /*13e4*/ 	.word	index@(_Z10minreduce6IdLj16ELb0EEvPT_S1_j)
        /*13e8*/ 	.word	0x00000000


	//----- nvinfo : EIATTR_MIN_STACK_SIZE
	.align		4
.L_849:
        /*13ec*/ 	.byte	0x04, 0x12
        /*13ee*/ 	.short	(.L_851 - .L_850)
	.align		4
.L_850:
        /*13f0*/ 	.word	index@(_Z10minreduce6IdLj32ELb0EEvPT_S1_j)
        /*13f4*/ 	.word	0x00000000


	//----- nvinfo : EIATTR_MIN_STACK_SIZE
	.align		4
.L_851:
        /*13f8*/ 	.byte	0x04, 0x12
        /*13fa*/ 	.short	(.L_853 - .L_852)
	.align		4
.L_852:
        /*13fc*/ 	.word	index@(_Z10minreduce6IdLj64ELb0EEvPT_S1_j)
        /*1400*/ 	.word	0x00000000


	//----- nvinfo : EIATTR_MIN_STACK_SIZE
	.align		4
.L_853:
        /*1404*/ 	.byte	0x04, 0x12
        /*1406*/ 	.short	(.L_855 - .L_854)
	.align		4
.L_854:
        /*1408*/ 	.word	index@(_Z10minreduce6IdLj128ELb0EEvPT_S1_j)
        /*140c*/ 	.word	0x00000000


	//----- nvinfo : EIATTR_MIN_STACK_SIZE
	.align		4
.L_855:
        /*1410*/ 	.byte	0x04, 0x12
        /*1412*/ 	.short	(.L_857 - .L_856)
	.align		4
.L_856:
        /*1414*/ 	.word	index@(_Z10minreduce6IdLj256ELb0EEvPT_S1_j)
        /*1418*/ 	.word	0x00000000


	//----- nvinfo : EIATTR_MIN_STACK_SIZE
	.align		4
.L_857:
        /*141c*/ 	.byte	0x04, 0x12
        /*141e*/ 	.short	(.L_859 - .L_858)
	.align		4
.L_858:
        /*1420*/ 	.word	index@(_Z10minreduce6IdLj512ELb0EEvPT_S1_j)
        /*1424*/ 	.word	0x00000000


	//----- nvinfo : EIATTR_MIN_STACK_SIZE
	.align		4
.L_859:
        /*1428*/ 	.byte	0x04, 0x12
        /*142a*/ 	.short	(.L_861 - .L_860)
	.align		4
.L_860:
        /*142c*/ 	.word	index@(_Z10minreduce6IdLj1ELb1EEvPT_S1_j)
        /*1430*/ 	.word	0x00000000


	//----- nvinfo : EIATTR_MIN_STACK_SIZE
	.align		4
.L_861:
        /*1434*/ 	.byte	0x04, 0x12
        /*1436*/ 	.short	(.L_863 - .L_862)
	.align		4
.L_862:
        /*1438*/ 	.word	index@(_Z10minreduce6IdLj2ELb1EEvPT_S1_j)
        /*143c*/ 	.word	0x00000000


	//----- nvinfo : EIATTR_MIN_STACK_SIZE
	.align		4
.L_863:
        /*1440*/ 	.byte	0x04, 0x12
        /*1442*/ 	.short	(.L_865 - .L_864)
	.align		4
.L_864:
        /*1444*/ 	.word	index@(_Z10minreduce6IdLj4ELb1EEvPT_S1_j)
        /*1448*/ 	.word	0x00000000


	//----- nvinfo : EIATTR_MIN_STACK_SIZE
	.align		4
.L_865:
        /*144c*/ 	.byte	0x04, 0x12
        /*144e*/ 	.short	(.L_867 - .L_866)
	.align		4
.L_866:
        /*1450*/ 	.word	index@(_Z10minreduce6IdLj8ELb1EEvPT_S1_j)
        /*1454*/ 	.word	0x00000000


	//----- nvinfo : EIATTR_MIN_STACK_SIZE
	.align		4
.L_867:
        /*1458*/ 	.byte	0x04, 0x12
        /*145a*/ 	.short	(.L_869 - .L_868)
	.align		4
.L_868:
        /*145c*/ 	.word	index@(_Z10minreduce6IdLj16ELb1EEvPT_S1_j)
        /*1460*/ 	.word	0x00000000


	//----- nvinfo : EIATTR_MIN_STACK_SIZE
	.align		4
.L_869:
        /*1464*/ 	.byte	0x04, 0x12
        /*1466*/ 	.short	(.L_871 - .L_870)
	.align		4
.L_870:
        /*1468*/ 	.word	index@(_Z10minreduce6IdLj32ELb1EEvPT_S1_j)
        /*146c*/ 	.word	0x00000000


	//----- nvinfo : EIATTR_MIN_STACK_SIZE
	.align		4
.L_871:
        /*1470*/ 	.byte	0x04, 0x12
        /*1472*/ 	.short	(.L_873 - .L_872)
	.align		4
.L_872:
        /*1474*/ 	.word	index@(_Z10minreduce6IdLj64ELb1EEvPT_S1_j)
        /*1478*/ 	.word	0x00000000


	//----- nvinfo : EIATTR_MIN_STACK_SIZE
	.align		4
.L_873:
        /*147c*/ 	.byte	0x04, 0x12
        /*147e*/ 	.short	(.L_875 - .L_874)
	.align		4
.L_874:
        /*1480*/ 	.word	index@(_Z10minreduce6IdLj128ELb1EEvPT_S1_j)
        /*1484*/ 	.word	0x00000000


	//----- nvinfo : EIATTR_MIN_STACK_SIZE
	.align		4
.L_875:
        /*1488*/ 	.byte	0x04, 0x12
        /*148a*/ 	.short	(.L_877 - .L_876)
	.align		4
.L_876:
        /*148c*/ 	.word	index@(_Z10minreduce6IdLj256ELb1EEvPT_S1_j)
        /*1490*/ 	.word	0x00000000


	//----- nvinfo : EIATTR_MIN_STACK_SIZE
	.align		4
.L_877:
        /*1494*/ 	.byte	0x04, 0x12
        /*1496*/ 	.short	(.L_879 - .L_878)
	.align		4
.L_878:
        /*1498*/ 	.word	index@(_Z10minreduce6IdLj512ELb1EEvPT_S1_j)
        /*149c*/ 	.word	0x00000000


	//----- nvinfo : EIATTR_MIN_STACK_SIZE
	.align		4
.L_879:
        /*14a0*/ 	.byte	0x04, 0x12
        /*14a2*/ 	.short	(.L_881 - .L_880)
	.align		4
.L_880:
        /*14a4*/ 	.word	index@(_Z10minreduce6IfLj1ELb0EEvPT_S1_j)
        /*14a8*/ 	.word	0x00000000


	//----- nvinfo : EIATTR_MIN_STACK_SIZE
	.align		4
.L_881:
        /*14ac*/ 	.byte	0x04, 0x12
        /*14ae*/ 	.short	(.L_883 - .L_882)
	.align		4
.L_882:
        /*14b0*/ 	.word	index@(_Z10minreduce6IfLj2ELb0EEvPT_S1_j)
        /*14b4*/ 	.word	0x00000000


	//----- nvinfo : EIATTR_MIN_STACK_SIZE
	.align		4
.L_883:
        /*14b8*/ 	.byte	0x04, 0x12
        /*14ba*/ 	.short	(.L_885 - .L_884)
	.align		4
.L_884:
        /*14bc*/ 	.word	index@(_Z10minreduce6IfLj4ELb0EEvPT_S1_j)
        /*14c0*/ 	.word	0x00000000


	//----- nvinfo : EIATTR_MIN_STACK_SIZE
	.align		4
.L_885:
        /*14c4*/ 	.byte	0x04, 0x12
        /*14c6*/ 	.short	(.L_887 - .L_886)
	.align		4
.L_886:
        /*14c8*/ 	.word	index@(_Z10minreduce6IfLj8ELb0EEvPT_S1_j)
        /*14cc*/ 	.word	0x00000000


	//----- nvinfo : EIATTR_MIN_STACK_SIZE
	.align		4
.L_887:
        /*14d0*/ 	.byte	0x04, 0x12
        /*14d2*/ 	.short	(.L_889 - .L_888)
	.align		4
.L_888:
        /*14d4*/ 	.word	index@(_Z10minreduce6IfLj16ELb0EEvPT_S1_j)
        /*14d8*/ 	.word	0x00000000


	//----- nvinfo : EIATTR_MIN_STACK_SIZE
	.align		4
.L_889:
        /*14dc*/ 	.byte	0x04, 0x12
        /*14de*/ 	.short	(.L_891 - .L_890)
	.align		4
.L_890:
        /*14e0*/ 	.word	index@(_Z10minreduce6IfLj32ELb0EEvPT_S1_j)
        /*14e4*/ 	.word	0x00000000


	//----- nvinfo : EIATTR_MIN_STACK_SIZE
	.align		4
.L_891:
        /*14e8*/ 	.byte	0x04, 0x12
        /*14ea*/ 	.short	(.L_893 - .L_892)
	.align		4
.L_892:
        /*14ec*/ 	.word	index@(_Z10minreduce6IfLj64ELb0EEvPT_S1_j)
        /*14f0*/ 	.word	0x00000000


	//----- nvinfo : EIATTR_MIN_STACK_SIZE
	.align		4
.L_893:
        /*14f4*/ 	.byte	0x04, 0x12
        /*14f6*/ 	.short	(.L_895 - .L_894)
	.align		4
.L_894:
        /*14f8*/ 	.word	index@(_Z10minreduce6IfLj128ELb0EEvPT_S1_j)
        /*14fc*/ 	.word	0x00000000


	//----- nvinfo : EIATTR_MIN_STACK_SIZE
	.align		4
.L_895:
        /*1500*/ 	.byte	0x04, 0x12
        /*1502*/ 	.short	(.L_897 - .L_896)
	.align		4
.L_896:
        /*1504*/ 	.word	index@(_Z10minreduce6IfLj256ELb0EEvPT_S1_j)
        /*1508*/ 	.word	0x00000000


	//----- nvinfo : EIATTR_MIN_STACK_SIZE
	.align		4
.L_897:
        /*150c*/ 	.byte	0x04, 0x12
        /*150e*/ 	.short	(.L_899 - .L_898)
	.align		4
.L_898:
        /*1510*/ 	.word	index@(_Z10minreduce6IfLj512ELb0EEvPT_S1_j)
        /*1514*/ 	.word	0x00000000


	//----- nvinfo : EIATTR_MIN_STACK_SIZE
	.align		4
.L_899:
        /*1518*/ 	.byte	0x04, 0x12
        /*151a*/ 	.short	(.L_901 - .L_900)
	.align		4
.L_900:
        /*151c*/ 	.word	index@(_Z10minreduce6IfLj1ELb1EEvPT_S1_j)
        /*1520*/ 	.word	0x00000000


	//----- nvinfo : EIATTR_MIN_STACK_SIZE
	.align		4
.L_901:
        /*1524*/ 	.byte	0x04, 0x12
        /*1526*/ 	.short	(.L_903 - .L_902)
	.align		4
.L_902:
        /*1528*/ 	.word	index@(_Z10minreduce6IfLj2ELb1EEvPT_S1_j)
        /*152c*/ 	.word	0x00000000


	//----- nvinfo : EIATTR_MIN_STACK_SIZE
	.align		4
.L_903:
        /*1530*/ 	.byte	0x04, 0x12
        /*1532*/ 	.short	(.L_905 - .L_904)
	.align		4
.L_904:
        /*1534*/ 	.word	index@(_Z10minreduce6IfLj4ELb1EEvPT_S1_j)
        /*1538*/ 	.word	0x00000000


	//----- nvinfo : EIATTR_MIN_STACK_SIZE
	.align		4
.L_905:
        /*153c*/ 	.byte	0x04, 0x12
        /*153e*/ 	.short	(.L_907 - .L_906)
	.align		4
.L_906:
        /*1540*/ 	.word	index@(_Z10minreduce6IfLj8ELb1EEvPT_S1_j)
        /*1544*/ 	.word	0x00000000


	//----- nvinfo : EIATTR_MIN_STACK_SIZE
	.align		4
.L_907:
        /*1548*/ 	.byte	0x04, 0x12
        /*154a*/ 	.short	(.L_909 - .L_908)
	.align		4
.L_908:
        /*154c*/ 	.word	index@(_Z10minreduce6IfLj16ELb1EEvPT_S1_j)
        /*1550*/ 	.word	0x00000000


	//----- nvinfo : EIATTR_MIN_STACK_SIZE
	.align		4
.L_909:
        /*1554*/ 	.byte	0x04, 0x12
        /*1556*/ 	.short	(.L_911 - .L_910)
	.align		4
.L_910:
        /*1558*/ 	.word	index@(_Z10minreduce6IfLj32ELb1EEvPT_S1_j)
        /*155c*/ 	.word	0x00000000


	//----- nvinfo : EIATTR_MIN_STACK_SIZE
	.align		4
.L_911:
        /*1560*/ 	.byte	0x04, 0x12
        /*1562*/ 	.short	(.L_913 - .L_912)
	.align		4
.L_912:
        /*1564*/ 	.word	index@(_Z10minreduce6IfLj64ELb1EEvPT_S1_j)
        /*1568*/ 	.word	0x00000000


	//----- nvinfo : EIATTR_MIN_STACK_SIZE
	.align		4
.L_913:
        /*156c*/ 	.byte	0x04, 0x12
        /*156e*/ 	.short	(.L_915 - .L_914)
	.align		4
.L_914:
        /*1570*/ 	.word	index@(_Z10minreduce6IfLj128ELb1EEvPT_S1_j)
        /*1574*/ 	.word	0x00000000


	//----- nvinfo : EIATTR_MIN_STACK_SIZE
	.align		4
.L_915:
        /*1578*/ 	.byte	0x04, 0x12
        /*157a*/ 	.short	(.L_917 - .L_916)
	.align		4
.L_916:
        /*157c*/ 	.word	index@(_Z10minreduce6IfLj256ELb1EEvPT_S1_j)
        /*1580*/ 	.word	0x00000000


	//----- nvinfo : EIATTR_MIN_STACK_SIZE
	.align		4
.L_917:
        /*1584*/ 	.byte	0x04, 0x12
        /*1586*/ 	.short	(.L_919 - .L_918)
	.align		4
.L_918:
        /*1588*/ 	.word	index@(_Z10minreduce6IfLj512ELb1EEvPT_S1_j)
        /*158c*/ 	.word	0x00000000


	//----- nvinfo : EIATTR_MIN_STACK_SIZE
	.align		4
.L_919:
        /*1590*/ 	.byte	0x04, 0x12
        /*1592*/ 	.short	(.L_921 - .L_920)
	.align		4
.L_920:
        /*1594*/ 	.word	index@(_Z10minreduce6IiLj1ELb0EEvPT_S1_j)
        /*1598*/ 	.word	0x00000000


	//----- nvinfo : EIATTR_MIN_STACK_SIZE
	.align		4
.L_921:
        /*159c*/ 	.byte	0x04, 0x12
        /*159e*/ 	.short	(.L_923 - .L_922)
	.align		4
.L_922:
        /*15a0*/ 	.word	index@(_Z10minreduce6IiLj2ELb0EEvPT_S1_j)
        /*15a4*/ 	.word	0x00000000


	//----- nvinfo : EIATTR_MIN_STACK_SIZE
	.align		4
.L_923:
        /*15a8*/ 	.byte	0x04, 0x12
        /*15aa*/ 	.short	(.L_925 - .L_924)
	.align		4
.L_924:
        /*15ac*/ 	.word	index@(_Z10minreduce6IiLj4ELb0EEvPT_S1_j)
        /*15b0*/ 	.word	0x00000000


	//----- nvinfo : EIATTR_MIN_STACK_SIZE
	.align		4
.L_925:
        /*15b4*/ 	.byte	0x04, 0x12
        /*15b6*/ 	.short	(.L_927 - .L_926)
	.align		4
.L_926:
        /*15b8*/ 	.word	index@(_Z10minreduce6IiLj8ELb0EEvPT_S1_j)
        /*15bc*/ 	.word	0x00000000


	//----- nvinfo : EIATTR_MIN_STACK_SIZE
	.align		4
.L_927:
        /*15c0*/ 	.byte	0x04, 0x12
        /*15c2*/ 	.short	(.L_929 - .L_928)
	.align		4
.L_928:
        /*15c4*/ 	.word	index@(_Z10minreduce6IiLj16ELb0EEvPT_S1_j)
        /*15c8*/ 	.word	0x00000000


	//----- nvinfo : EIATTR_MIN_STACK_SIZE
	.align		4
.L_929:
        /*15cc*/ 	.byte	0x04, 0x12
        /*15ce*/ 	.short	(.L_931 - .L_930)
	.align		4
.L_930:
        /*15d0*/ 	.word	index@(_Z10minreduce6IiLj32ELb0EEvPT_S1_j)
        /*15d4*/ 	.word	0x00000000


	//----- nvinfo : EIATTR_MIN_STACK_SIZE
	.align		4
.L_931:
        /*15d8*/ 	.byte	0x04, 0x12
        /*15da*/ 	.short	(.L_933 - .L_932)
	.align		4
.L_932:
        /*15dc*/ 	.word	index@(_Z10minreduce6IiLj64ELb0EEvPT_S1_j)
        /*15e0*/ 	.word	0x00000000


	//----- nvinfo : EIATTR_MIN_STACK_SIZE
	.align		4
.L_933:
        /*15e4*/ 	.byte	0x04, 0x12
        /*15e6*/ 	.short	(.L_935 - .L_934)
	.align		4
.L_934:
        /*15e8*/ 	.word	index@(_Z10minreduce6IiLj128ELb0EEvPT_S1_j)
        /*15ec*/ 	.word	0x00000000


	//----- nvinfo : EIATTR_MIN_STACK_SIZE
	.align		4
.L_935:
        /*15f0*/ 	.byte	0x04, 0x12
        /*15f2*/ 	.short	(.L_937 - .L_936)
	.align		4
.L_936:
        /*15f4*/ 	.word	index@(_Z10minreduce6IiLj256ELb0EEvPT_S1_j)
        /*15f8*/ 	.word	0x00000000


	//----- nvinfo : EIATTR_MIN_STACK_SIZE
	.align		4
.L_937:
        /*15fc*/ 	.byte	0x04, 0x12
        /*15fe*/ 	.short	(.L_939 - .L_938)
	.align		4
.L_938:
        /*1600*/ 	.word	index@(_Z10minreduce6IiLj512ELb0EEvPT_S1_j)
        /*1604*/ 	.word	0x00000000


	//----- nvinfo : EIATTR_MIN_STACK_SIZE
	.align		4
.L_939:
        /*1608*/ 	.byte	0x04, 0x12
        /*160a*/ 	.short	(.L_941 - .L_940)
	.align		4
.L_940:
        /*160c*/ 	.word	index@(_Z10minreduce6IiLj1ELb1EEvPT_S1_j)
        /*1610*/ 	.word	0x00000000


	//----- nvinfo : EIATTR_MIN_STACK_SIZE
	.align		4
.L_941:
        /*1614*/ 	.byte	0x04, 0x12
        /*1616*/ 	.short	(.L_943 - .L_942)
	.align		4
.L_942:
        /*1618*/ 	.word	index@(_Z10minreduce6IiLj2ELb1EEvPT_S1_j)
        /*161c*/ 	.word	0x00000000


	//----- nvinfo : EIATTR_MIN_STACK_SIZE
	.align		4
.L_943:
        /*1620*/ 	.byte	0x04, 0x12
        /*1622*/ 	.short	(.L_945 - .L_944)
	.align		4
.L_944:
        /*1624*/ 	.word	index@(_Z10minreduce6IiLj4ELb1EEvPT_S1_j)
        /*1628*/ 	.word	0x00000000


	//----- nvinfo : EIATTR_MIN_STACK_SIZE
	.align		4
.L_945:
        /*162c*/ 	.byte	0x04, 0x12
        /*162e*/ 	.short	(.L_947 - .L_946)
	.align		4
.L_946:
        /*1630*/ 	.word	index@(_Z10minreduce6IiLj8ELb1EEvPT_S1_j)
        /*1634*/ 	.word	0x00000000


	//----- nvinfo : EIATTR_MIN_STACK_SIZE
	.align		4
.L_947:
        /*1638*/ 	.byte	0x04, 0x12
        /*163a*/ 	.short	(.L_949 - .L_948)
	.align		4
.L_948:
        /*163c*/ 	.word	index@(_Z10minreduce6IiLj16ELb1EEvPT_S1_j)
        /*1640*/ 	.word	0x00000000


	//----- nvinfo : EIATTR_MIN_STACK_SIZE
	.align		4
.L_949:
        /*1644*/ 	.byte	0x04, 0x12
        /*1646*/ 	.short	(.L_951 - .L_950)
	.align		4
.L_950:
        /*1648*/ 	.word	index@(_Z10minreduce6IiLj32ELb1EEvPT_S1_j)
        /*164c*/ 	.word	0x00000000


	//----- nvinfo : EIATTR_MIN_STACK_SIZE
	.align		4
.L_951:
        /*1650*/ 	.byte	0x04, 0x12
        /*1652*/ 	.short	(.L_953 - .L_952)
	.align		4
.L_952:
        /*1654*/ 	.word	index@(_Z10minreduce6IiLj64ELb1EEvPT_S1_j)
        /*1658*/ 	.word	0x00000000


	//----- nvinfo : EIATTR_MIN_STACK_SIZE
	.align		4
.L_953:
        /*165c*/ 	.byte	0x04, 0x12
        /*165e*/ 	.short	(.L_955 - .L_954)
	.align		4
.L_954:
        /*1660*/ 	.word	index@(_Z10minreduce6IiLj128ELb1EEvPT_S1_j)
        /*1664*/ 	.word	0x00000000


	//----- nvinfo : EIATTR_MIN_STACK_SIZE
	.align		4
.L_955:
        /*1668*/ 	.byte	0x04, 0x12
        /*166a*/ 	.short	(.L_957 - .L_956)
	.align		4
.L_956:
        /*166c*/ 	.word	index@(_Z10minreduce6IiLj256ELb1EEvPT_S1_j)
        /*1670*/ 	.word	0x00000000


	//----- nvinfo : EIATTR_MIN_STACK_SIZE
	.align		4
.L_957:
        /*1674*/ 	.byte	0x04, 0x12
        /*1676*/ 	.short	(.L_959 - .L_958)
	.align		4
.L_958:
        /*1678*/ 	.word	index@(_Z10minreduce6IiLj512ELb1EEvPT_S1_j)
        /*167c*/ 	.word	0x00000000


	//----- nvinfo : EIATTR_MIN_STACK_SIZE
	.align		4
.L_959:
        /*1680*/ 	.byte	0x04, 0x12
        /*1682*/ 	.short	(.L_961 - .L_960)
	.align		4
.L_960:
        /*1684*/ 	.word	index@(_Z10sumreduce6IdLj1ELb0EEvPT_S1_j)
        /*1688*/ 	.word	0x00000000


	//----- nvinfo : EIATTR_MIN_STACK_SIZE
	.align		4
.L_961:
        /*168c*/ 	.byte	0x04, 0x12
        /*168e*/ 	.short	(.L_963 - .L_962)
	.align		4
.L_962:
        /*1690*/ 	.word	index@(_Z10sumreduce6IdLj2ELb0EEvPT_S1_j)
        /*1694*/ 	.word	0x00000000


	//----- nvinfo : EIATTR_MIN_STACK_SIZE
	.align		4
.L_963:
        /*1698*/ 	.byte	0x04, 0x12
        /*169a*/ 	.short	(.L_965 - .L_964)
	.align		4
.L_964:
        /*169c*/ 	.word	index@(_Z10sumreduce6IdLj4ELb0EEvPT_S1_j)
        /*16a0*/ 	.word	0x00000000


	//----- nvinfo : EIATTR_MIN_STACK_SIZE
	.align		4
.L_965:
        /*16a4*/ 	.byte	0x04, 0x12
        /*16a6*/ 	.short	(.L_967 - .L_966)
	.align		4
.L_966:
        /*16a8*/ 	.word	index@(_Z10sumreduce6IdLj8ELb0EEvPT_S1_j)
        /*16ac*/ 	.word	0x00000000


	//----- nvinfo : EIATTR_MIN_STACK_SIZE
	.align		4
.L_967:
        /*16b0*/ 	.byte	0x04, 0x12
        /*16b2*/ 	.short	(.L_969 - .L_968)
	.align		4
.L_968:
        /*16b4*/ 	.word	index@(_Z10sumreduce6IdLj16ELb0EEvPT_S1_j)
        /*16b8*/ 	.word	0x00000000


	//----- nvinfo : EIATTR_MIN_STACK_SIZE
	.align		4
.L_969:
        /*16bc*/ 	.byte	0x04, 0x12
        /*16be*/ 	.short	(.L_971 - .L_970)
	.align		4
.L_970:
        /*16c0*/ 	.word	index@(_Z10sumreduce6IdLj32ELb0EEvPT_S1_j)
        /*16c4*/ 	.word	0x00000000


	//----- nvinfo : EIATTR_MIN_STACK_SIZE
	.align		4
.L_971:
        /*16c8*/ 	.byte	0x04, 0x12
        /*16ca*/ 	.short	(.L_973 - .L_972)
	.align		4
.L_972:
        /*16cc*/ 	.word	index@(_Z10sumreduce6IdLj64ELb0EEvPT_S1_j)
        /*16d0*/ 	.word	0x00000000


	//----- nvinfo : EIATTR_MIN_STACK_SIZE
	.align		4
.L_973:
        /*16d4*/ 	.byte	0x04, 0x12
        /*16d6*/ 	.short	(.L_975 - .L_974)
	.align		4
.L_974:
        /*16d8*/ 	.word	index@(_Z10sumreduce6IdLj128ELb0EEvPT_S1_j)
        /*16dc*/ 	.word	0x00000000


	//----- nvinfo : EIATTR_MIN_STACK_SIZE
	.align		4
.L_975:
        /*16e0*/ 	.byte	0x04, 0x12
        /*16e2*/ 	.short	(.L_977 - .L_976)
	.align		4
.L_976:
        /*16e4*/ 	.word	index@(_Z10sumreduce6IdLj256ELb0EEvPT_S1_j)
        /*16e8*/ 	.word	0x00000000


	//----- nvinfo : EIATTR_MIN_STACK_SIZE
	.align		4
.L_977:
        /*16ec*/ 	.byte	0x04, 0x12
        /*16ee*/ 	.short	(.L_979 - .L_978)
	.align		4
.L_978:
        /*16f0*/ 	.word	index@(_Z10sumreduce6IdLj512ELb0EEvPT_S1_j)
        /*16f4*/ 	.word	0x00000000


	//----- nvinfo : EIATTR_MIN_STACK_SIZE
	.align		4
.L_979:
        /*16f8*/ 	.byte	0x04, 0x12
        /*16fa*/ 	.short	(.L_981 - .L_980)
	.align		4
.L_980:
        /*16fc*/ 	.word	index@(_Z10sumreduce6IdLj1ELb1EEvPT_S1_j)
        /*1700*/ 	.word	0x00000000


	//----- nvinfo : EIATTR_MIN_STACK_SIZE
	.align		4
.L_981:
        /*1704*/ 	.byte	0x04, 0x12
        /*1706*/ 	.short	(.L_983 - .L_982)
	.align		4
.L_982:
        /*1708*/ 	.word	index@(_Z10sumreduce6IdLj2ELb1EEvPT_S1_j)
        /*170c*/ 	.word	0x00000000


	//----- nvinfo : EIATTR_MIN_STACK_SIZE
	.align		4
.L_983:
        /*1710*/ 	.byte	0x04, 0x12
        /*1712*/ 	.short	(.L_985 - .L_984)
	.align		4
.L_984:
        /*1714*/ 	.word	index@(_Z10sumreduce6IdLj4ELb1EEvPT_S1_j)
        /*1718*/ 	.word	0x00000000


	//----- nvinfo : EIATTR_MIN_STACK_SIZE
	.align		4
.L_985:
        /*171c*/ 	.byte	0x04, 0x12
        /*171e*/ 	.short	(.L_987 - .L_986)
	.align		4
.L_986:
        /*1720*/ 	.word	index@(_Z10sumreduce6IdLj8ELb1EEvPT_S1_j)
        /*1724*/ 	.word	0x00000000


	//----- nvinfo : EIATTR_MIN_STACK_SIZE
	.align		4
.L_987:
        /*1728*/ 	.byte	0x04, 0x12
        /*172a*/ 	.short	(.L_989 - .L_988)
	.align		4
.L_988:
        /*172c*/ 	.word	index@(_Z10sumreduce6IdLj16ELb1EEvPT_S1_j)
        /*1730*/ 	.word	0x00000000


	//----- nvinfo : EIATTR_MIN_STACK_SIZE
	.align		4
.L_989:
        /*1734*/ 	.byte	0x04, 0x12
        /*1736*/ 	.short	(.L_991 - .L_990)
	.align		4
.L_990:
        /*1738*/ 	.word	index@(_Z10sumreduce6IdLj32ELb1EEvPT_S1_j)
        /*173c*/ 	.word	0x00000000


	//----- nvinfo : EIATTR_MIN_STACK_SIZE
	.align		4
.L_991:
        /*1740*/ 	.byte	0x04, 0x12
        /*1742*/ 	.short	(.L_993 - .L_992)
	.align		4
.L_992:
        /*1744*/ 	.word	index@(_Z10sumreduce6IdLj64ELb1EEvPT_S1_j)
        /*1748*/ 	.word	0x00000000


	//----- nvinfo : EIATTR_MIN_STACK_SIZE
	.align		4
.L_993:
        /*174c*/ 	.byte	0x04, 0x12
        /*174e*/ 	.short	(.L_995 - .L_994)
	.align		4
.L_994:
        /*1750*/ 	.word	index@(_Z10sumreduce6IdLj128ELb1EEvPT_S1_j)
        /*1754*/ 	.word	0x00000000


	//----- nvinfo : EIATTR_MIN_STACK_SIZE
	.align		4
.L_995:
        /*1758*/ 	.byte	0x04, 0x12
        /*175a*/ 	.short	(.L_997 - .L_996)
	.align		4
.L_996:
        /*175c*/ 	.word	index@(_Z10sumreduce6IdLj256ELb1EEvPT_S1_j)
        /*1760*/ 	.word	0x00000000


	//----- nvinfo : EIATTR_MIN_STACK_SIZE
	.align		4
.L_997:
        /*1764*/ 	.byte	0x04, 0x12
        /*1766*/ 	.short	(.L_999 - .L_998)
	.align		4
.L_998:
        /*1768*/ 	.word	index@(_Z10sumreduce6IdLj512ELb1EEvPT_S1_j)
        /*176c*/ 	.word	0x00000000


	//----- nvinfo : EIATTR_MIN_STACK_SIZE
	.align		4
.L_999:
        /*1770*/ 	.byte	0x04, 0x12
        /*1772*/ 	.short	(.L_1001 - .L_1000)
	.align		4
.L_1000:
        /*1774*/ 	.word	index@(_Z10sumreduce6IfLj1ELb0EEvPT_S1_j)
        /*1778*/ 	.word	0x00000000


	//----- nvinfo : EIATTR_MIN_STACK_SIZE
	.align		4
.L_1001:
        /*177c*/ 	.byte	0x04, 0x12
        /*177e*/ 	.short	(.L_1003 - .L_1002)
	.align		4
.L_1002:
        /*1780*/ 	.word	index@(_Z10sumreduce6IfLj2ELb0EEvPT_S1_j)
        /*1784*/ 	.word	0x00000000


	//----- nvinfo : EIATTR_MIN_STACK_SIZE
	.align		4
.L_1003:
        /*1788*/ 	.byte	0x04, 0x12
        /*178a*/ 	.short	(.L_1005 - .L_1004)
	.align		4
.L_1004:
        /*178c*/ 	.word	index@(_Z10sumreduce6IfLj4ELb0EEvPT_S1_j)
        /*1790*/ 	.word	0x00000000


	//----- nvinfo : EIATTR_MIN_STACK_SIZE
	.align		4
.L_1005:
        /*1794*/ 	.byte	0x04, 0x12
        /*1796*/ 	.short	(.L_1007 - .L_1006)
	.align		4
.L_1006:
        /*1798*/ 	.word	index@(_Z10sumreduce6IfLj8ELb0EEvPT_S1_j)
        /*179c*/ 	.word	0x00000000


	//----- nvinfo : EIATTR_MIN_STACK_SIZE
	.align		4
.L_1007:
        /*17a0*/ 	.byte	0x04, 0x12
        /*17a2*/ 	.short	(.L_1009 - .L_1008)
	.align		4
.L_1008:
        /*17a4*/ 	.word	index@(_Z10sumreduce6IfLj16ELb0EEvPT_S1_j)
        /*17a8*/ 	.word	0x00000000


	//----- nvinfo : EIATTR_MIN_STACK_SIZE
	.align		4
.L_1009:
        /*17ac*/ 	.byte	0x04, 0x12
        /*17ae*/ 	.short	(.L_1011 - .L_1010)
	.align		4
.L_1010:
        /*17b0*/ 	.word	index@(_Z10sumreduce6IfLj32ELb0EEvPT_S1_j)
        /*17b4*/ 	.word	0x00000000


	//----- nvinfo : EIATTR_MIN_STACK_SIZE
	.align		4
.L_1011:
        /*17b8*/ 	.byte	0x04, 0x12
        /*17ba*/ 	.short	(.L_1013 - .L_1012)
	.align		4
.L_1012:
        /*17bc*/ 	.word	index@(_Z10sumreduce6IfLj64ELb0EEvPT_S1_j)
        /*17c0*/ 	.word	0x00000000


	//----- nvinfo : EIATTR_MIN_STACK_SIZE
	.align		4
.L_1013:
        /*17c4*/ 	.byte	0x04, 0x12
        /*17c6*/ 	.short	(.L_1015 - .L_1014)
	.align		4
.L_1014:
        /*17c8*/ 	.word	index@(_Z10sumreduce6IfLj128ELb0EEvPT_S1_j)
        /*17cc*/ 	.word	0x00000000


	//----- nvinfo : EIATTR_MIN_STACK_SIZE
	.align		4
.L_1015:
        /*17d0*/ 	.byte	0x04, 0x12
        /*17d2*/ 	.short	(.L_1017 - .L_1016)
	.align		4
.L_1016:
        /*17d4*/ 	.word	index@(_Z10sumreduce6IfLj256ELb0EEvPT_S1_j)
        /*17d8*/ 	.word	0x00000000


	//----- nvinfo : EIATTR_MIN_STACK_SIZE
	.align		4
.L_1017:
        /*17dc*/ 	.byte	0x04, 0x12
        /*17de*/ 	.short	(.L_1019 - .L_1018)
	.align		4
.L_1018:
        /*17e0*/ 	.word	index@(_Z10sumreduce6IfLj512ELb0EEvPT_S1_j)
        /*17e4*/ 	.word	0x00000000


	//----- nvinfo : EIATTR_MIN_STACK_SIZE
	.align		4
.L_1019:
        /*17e8*/ 	.byte	0x04, 0x12
        /*17ea*/ 	.short	(.L_1021 - .L_1020)
	.align		4
.L_1020:
        /*17ec*/ 	.word	index@(_Z10sumreduce6IfLj1ELb1EEvPT_S1_j)
        /*17f0*/ 	.word	0x00000000


	//----- nvinfo : EIATTR_MIN_STACK_SIZE
	.align		4
.L_1021:
        /*17f4*/ 	.byte	0x04, 0x12
        /*17f6*/ 	.short	(.L_1023 - .L_1022)
	.align		4
.L_1022:
        /*17f8*/ 	.word	index@(_Z10sumreduce6IfLj2ELb1EEvPT_S1_j)
        /*17fc*/ 	.word	0x00000000


	//----- nvinfo : EIATTR_MIN_STACK_SIZE
	.align		4
.L_1023:
        /*1800*/ 	.byte	0x04, 0x12
        /*1802*/ 	.short	(.L_1025 - .L_1024)
	.align		4
.L_1024:
        /*1804*/ 	.word	index@(_Z10sumreduce6IfLj4ELb1EEvPT_S1_j)
        /*1808*/ 	.word	0x00000000


	//----- nvinfo : EIATTR_MIN_STACK_SIZE
	.align		4
.L_1025:
        /*180c*/ 	.byte	0x04, 0x12
        /*180e*/ 	.short	(.L_1027 - .L_1026)
	.align		4
.L_1026:
        /*1810*/ 	.word	index@(_Z10sumreduce6IfLj8ELb1EEvPT_S1_j)
        /*1814*/ 	.word	0x00000000


	//----- nvinfo : EIATTR_MIN_STACK_SIZE
	.align		4
.L_1027:
        /*1818*/ 	.byte	0x04, 0x12
        /*181a*/ 	.short	(.L_1029 - .L_1028)
	.align		4
.L_1028:
        /*181c*/ 	.word	index@(_Z10sumreduce6IfLj16ELb1EEvPT_S1_j)
        /*1820*/ 	.word	0x00000000


	//----- nvinfo : EIATTR_MIN_STACK_SIZE
	.align		4
.L_1029:
        /*1824*/ 	.byte	0x04, 0x12
        /*1826*/ 	.short	(.L_1031 - .L_1030)
	.align		4
.L_1030:
        /*1828*/ 	.word	index@(_Z10sumreduce6IfLj32ELb1EEvPT_S1_j)
        /*182c*/ 	.word	0x00000000


	//----- nvinfo : EIATTR_MIN_STACK_SIZE
	.align		4
.L_1031:
        /*1830*/ 	.byte	0x04, 0x12
        /*1832*/ 	.short	(.L_1033 - .L_1032)
	.align		4
.L_1032:
        /*1834*/ 	.word	index@(_Z10sumreduce6IfLj64ELb1EEvPT_S1_j)
        /*1838*/ 	.word	0x00000000


	//----- nvinfo : EIATTR_MIN_STACK_SIZE
	.align		4
.L_1033:
        /*183c*/ 	.byte	0x04, 0x12
        /*183e*/ 	.short	(.L_1035 - .L_1034)
	.align		4
.L_1034:
        /*1840*/ 	.word	index@(_Z10sumreduce6IfLj128ELb1EEvPT_S1_j)
        /*1844*/ 	.word	0x00000000


	//----- nvinfo : EIATTR_MIN_STACK_SIZE
	.align		4
.L_1035:
        /*1848*/ 	.byte	0x04, 0x12
        /*184a*/ 	.short	(.L_1037 - .L_1036)
	.align		4
.L_1036:
        /*184c*/ 	.word	index@(_Z10sumreduce6IfLj256ELb1EEvPT_S1_j)
        /*1850*/ 	.word	0x00000000


	//----- nvinfo : EIATTR_MIN_STACK_SIZE
	.align		4
.L_1037:
        /*1854*/ 	.byte	0x04, 0x12
        /*1856*/ 	.short	(.L_1039 - .L_1038)
	.align		4
.L_1038:
        /*1858*/ 	.word	index@(_Z10sumreduce6IfLj512ELb1EEvPT_S1_j)
        /*185c*/ 	.word	0x00000000


	//----- nvinfo : EIATTR_MIN_STACK_SIZE
	.align		4
.L_1039:
        /*1860*/ 	.byte	0x04, 0x12
        /*1862*/ 	.short	(.L_1041 - .L_1040)
	.align		4
.L_1040:
        /*1864*/ 	.word	index@(_Z10sumreduce6IiLj1ELb0EEvPT_S1_j)
        /*1868*/ 	.word	0x00000000


	//----- nvinfo : EIATTR_MIN_STACK_SIZE
	.align		4
.L_1041:
        /*186c*/ 	.byte	0x04, 0x12
        /*186e*/ 	.short	(.L_1043 - .L_1042)
	.align		4
.L_1042:
        /*1870*/ 	.word	index@(_Z10sumreduce6IiLj2ELb0EEvPT_S1_j)
        /*1874*/ 	.word	0x00000000


	//----- nvinfo : EIATTR_MIN_STACK_SIZE
	.align		4
.L_1043:
        /*1878*/ 	.byte	0x04, 0x12
        /*187a*/ 	.short	(.L_1045 - .L_1044)
	.align		4
.L_1044:
        /*187c*/ 	.word	index@(_Z10sumreduce6IiLj4ELb0EEvPT_S1_j)
        /*1880*/ 	.word	0x00000000


	//----- nvinfo : EIATTR_MIN_STACK_SIZE
	.align		4
.L_1045:
        /*1884*/ 	.byte	0x04, 0x12
        /*1886*/ 	.short	(.L_1047 - .L_1046)
	.align		4
.L_1046:
        /*1888*/ 	.word	index@(_Z10sumreduce6IiLj8ELb0EEvPT_S1_j)
        /*188c*/ 	.word	0x00000000


	//----- nvinfo : EIATTR_MIN_STACK_SIZE
	.align		4
.L_1047:
        /*1890*/ 	.byte	0x04, 0x12
        /*1892*/ 	.short	(.L_1049 - .L_1048)
	.align		4
.L_1048:
        /*1894*/ 	.word	index@(_Z10sumreduce6IiLj16ELb0EEvPT_S1_j)
        /*1898*/ 	.word	0x00000000


	//----- nvinfo : EIATTR_MIN_STACK_SIZE
	.align		4
.L_1049:
        /*189c*/ 	.byte	0x04, 0x12
        /*189e*/ 	.short	(.L_1051 - .L_1050)
	.align		4
.L_1050:
        /*18a0*/ 	.word	index@(_Z10sumreduce6IiLj32ELb0EEvPT_S1_j)
        /*18a4*/ 	.word	0x00000000


	//----- nvinfo : EIATTR_MIN_STACK_SIZE
	.align		4
.L_1051:
        /*18a8*/ 	.byte	0x04, 0x12
        /*18aa*/ 	.short	(.L_1053 - .L_1052)
	.align		4
.L_1052:
        /*18ac*/ 	.word	index@(_Z10sumreduce6IiLj64ELb0EEvPT_S1_j)
        /*18b0*/ 	.word	0x00000000


	//----- nvinfo : EIATTR_MIN_STACK_SIZE
	.align		4
.L_1053:
        /*18b4*/ 	.byte	0x04, 0x12
        /*18b6*/ 	.short	(.L_1055 - .L_1054)
	.align		4
.L_1054:
        /*18b8*/ 	.word	index@(_Z10sumreduce6IiLj128ELb0EEvPT_S1_j)
        /*18bc*/ 	.word	0x00000000


	//----- nvinfo : EIATTR_MIN_STACK_SIZE
	.align		4
.L_1055:
        /*18c0*/ 	.byte	0x04, 0x12
        /*18c2*/ 	.short	(.L_1057 - .L_1056)
	.align		4
.L_1056:
        /*18c4*/ 	.word	index@(_Z10sumreduce6IiLj256ELb0EEvPT_S1_j)
        /*18c8*/ 	.word	0x00000000


	//----- nvinfo : EIATTR_MIN_STACK_SIZE
	.align		4
.L_1057:
        /*18cc*/ 	.byte	0x04, 0x12
        /*18ce*/ 	.short	(.L_1059 - .L_1058)
	.align		4
.L_1058:
        /*18d0*/ 	.word	index@(_Z10sumreduce6IiLj512ELb0EEvPT_S1_j)
        /*18d4*/ 	.word	0x00000000


	//----- nvinfo : EIATTR_MIN_STACK_SIZE
	.align		4
.L_1059:
        /*18d8*/ 	.byte	0x04, 0x12
        /*18da*/ 	.short	(.L_1061 - .L_1060)
	.align		4
.L_1060:
        /*18dc*/ 	.word	index@(_Z10sumreduce6IiLj1ELb1EEvPT_S1_j)
        /*18e0*/ 	.word	0x00000000


	//----- nvinfo : EIATTR_MIN_STACK_SIZE
	.align		4
.L_1061:
        /*18e4*/ 	.byte	0x04, 0x12
        /*18e6*/ 	.short	(.L_1063 - .L_1062)
	.align		4
.L_1062:
        /*18e8*/ 	.word	index@(_Z10sumreduce6IiLj2ELb1EEvPT_S1_j)
        /*18ec*/ 	.word	0x00000000


	//----- nvinfo : EIATTR_MIN_STACK_SIZE
	.align		4
.L_1063:
        /*18f0*/ 	.byte	0x04, 0x12
        /*18f2*/ 	.short	(.L_1065 - .L_1064)
	.align		4
.L_1064:
        /*18f4*/ 	.word	index@(_Z10sumreduce6IiLj4ELb1EEvPT_S1_j)
        /*18f8*/ 	.word	0x00000000


	//----- nvinfo : EIATTR_MIN_STACK_SIZE
	.align		4
.L_1065:
        /*18fc*/ 	.byte	0x04, 0x12
        /*18fe*/ 	.short	(.L_1067 - .L_1066)
	.align		4
.L_1066:
        /*1900*/ 	.word	index@(_Z10sumreduce6IiLj8ELb1EEvPT_S1_j)
        /*1904*/ 	.word	0x00000000


	//----- nvinfo : EIATTR_MIN_STACK_SIZE
	.align		4
.L_1067:
        /*1908*/ 	.byte	0x04, 0x12
        /*190a*/ 	.short	(.L_1069 - .L_1068)
	.align		4
.L_1068:
        /*190c*/ 	.word	index@(_Z10sumreduce6IiLj16ELb1EEvPT_S1_j)
        /*1910*/ 	.word	0x00000000


	//----- nvinfo : EIATTR_MIN_STACK_SIZE
	.align		4
.L_1069:
        /*1914*/ 	.byte	0x04, 0x12
        /*1916*/ 	.short	(.L_1071 - .L_1070)
	.align		4
.L_1070:
        /*1918*/ 	.word	index@(_Z10sumreduce6IiLj32ELb1EEvPT_S1_j)
        /*191c*/ 	.word	0x00000000


	//----- nvinfo : EIATTR_MIN_STACK_SIZE
	.align		4
.L_1071:
        /*1920*/ 	.byte	0x04, 0x12
        /*1922*/ 	.short	(.L_1073 - .L_1072)
	.align		4
.L_1072:
        /*1924*/ 	.word	index@(_Z10sumreduce6IiLj64ELb1EEvPT_S1_j)
        /*1928*/ 	.word	0x00000000


	//----- nvinfo : EIATTR_MIN_STACK_SIZE
	.align		4
.L_1073:
        /*192c*/ 	.byte	0x04, 0x12
        /*192e*/ 	.short	(.L_1075 - .L_1074)
	.align		4
.L_1074:
        /*1930*/ 	.word	index@(_Z10sumreduce6IiLj128ELb1EEvPT_S1_j)
        /*1934*/ 	.word	0x00000000


	//----- nvinfo : EIATTR_MIN_STACK_SIZE
	.align		4
.L_1075:
        /*1938*/ 	.byte	0x04, 0x12
        /*193a*/ 	.short	(.L_1077 - .L_1076)
	.align		4
.L_1076:
        /*193c*/ 	.word	index@(_Z10sumreduce6IiLj256ELb1EEvPT_S1_j)
        /*1940*/ 	.word	0x00000000


	//----- nvinfo : EIATTR_MIN_STACK_SIZE
	.align		4
.L_1077:
        /*1944*/ 	.byte	0x04, 0x12
        /*1946*/ 	.short	(.L_1079 - .L_1078)
	.align		4
.L_1078:
        /*1948*/ 	.word	index@(_Z10sumreduce6IiLj512ELb1EEvPT_S1_j)
        /*194c*/ 	.word	0x00000000
.L_1079:


//--------------------- .nv.compat                --------------------------
	.section	.nv.compat,"",@"SHT_CUDA_COMPAT_INFO"
	.align	4
        /*0000*/ 	.byte	0x02, 0x09, 0x00, 0x00, 0x02, 0x02, 0x01, 0x00, 0x02, 0x05, 0x05, 0x00, 0x03, 0x07, 0x01, 0x01
        /*0010*/ 	.byte	0x02, 0x03, 0x00, 0x00, 0x02, 0x06, 0x01, 0x00, 0x04, 0x0b, 0x08, 0x00, 0x01, 0x00, 0x00, 0x00
        /*0020*/ 	.byte	0x00, 0x00, 0x00, 0x00


//--------------------- .nv.info._Z10maxreduce6IdLj1ELb0EEvPT_S1_j --------------------------
	.section	.nv.info._Z10maxreduce6IdLj1ELb0EEvPT_S1_j,"",@"SHT_CUDA_INFO"
	.sectionflags	@""
	.align	4


	//----- nvinfo : EIATTR_CUDA_API_VERSION
	.align		4
        /*0000*/ 	.byte	0x04, 0x37
        /*0002*/ 	.short	(.L_1081 - .L_1080)
.L_1080:
        /*0004*/ 	.word	0x00000082


	//----- nvinfo : EIATTR_KPARAM_INFO
	.align		4
.L_1081:
        /*0008*/ 	.byte	0x04, 0x17
        /*000a*/ 	.short	(.L_1083 - .L_1082)
.L_1082:
        /*000c*/ 	.word	0x00000000
        /*0010*/ 	.short	0x0002
        /*0012*/ 	.short	0x0010
        /*0014*/ 	.byte	0x00, 0xf0, 0x11, 0x00


	//----- nvinfo : EIATTR_KPARAM_INFO
	.align		4
.L_1083:
        /*0018*/ 	.byte	0x04, 0x17
        /*001a*/ 	.short	(.L_1085 - .L_1084)
.L_1084:
        /*001c*/ 	.word	0x00000000
        /*0020*/ 	.short	0x0001
        /*0022*/ 	.short	0x0008
        /*0024*/ 	.byte	0x00, 0xf5, 0x21, 0x00


	//----- nvinfo : EIATTR_KPARAM_INFO
	.align		4
.L_1085:
        /*0028*/ 	.byte	0x04, 0x17
        /*002a*/ 	.short	(.L_1087 - .L_1086)
.L_1086:
        /*002c*/ 	.word	0x00000000
        /*0030*/ 	.short	0x0000
        /*0032*/ 	.short	0x0000
        /*0034*/ 	.byte	0x00, 0xf5, 0x21, 0x00


	//----- nvinfo : EIATTR_SPARSE_MMA_MASK
	.align		4
.L_1087:
        /*0038*/ 	.byte	0x03, 0x50
        /*003a*/ 	.short	0x0000


	//----- nvinfo : EIATTR_MAXREG_COUNT
	.align		4
        /*003c*/ 	.byte	0x03, 0x1b
        /*003e*/ 	.short	0x00ff


	//----- nvinfo : EIATTR_NUM_BARRIERS
	.align		4
        /*0040*/ 	.byte	0x02, 0x4c
        /*0042*/ 	.byte	0x01
	.zero		1


	//----- nvinfo : EIATTR_MERCURY_ISA_VERSION
	.align		4
        /*0044*/ 	.byte	0x03, 0x5f
        /*0046*/ 	.short	0x0101


	//----- nvinfo : EIATTR_VRC_CTA_INIT_COUNT
	.align		4
        /*0048*/ 	.byte	0x02, 0x4a
	.zero		1
	.zero		1


	//----- nvinfo : EIATTR_EXIT_INSTR_OFFSETS
	.align		4
        /*004c*/ 	.byte	0x04, 0x1c
        /*004e*/ 	.short	(.L_1089 - .L_1088)


	//   ....[0]....
.L_1088:
        /*0050*/ 	.word	0x00000200


	//   ....[1]....
        /*0054*/ 	.word	0x00000250


	//----- nvinfo : EIATTR_CRS_STACK_SIZE
	.align		4
.L_1089:
        /*0058*/ 	.byte	0x04, 0x1e
        /*005a*/ 	.short	(.L_1091 - .L_1090)
.L_1090:
        /*005c*/ 	.word	0x00000000


	//----- nvinfo : EIATTR_CBANK_PARAM_SIZE
	.align		4
.L_1091:
        /*0060*/ 	.byte	0x03, 0x19
        /*0062*/ 	.short	0x0014


	//----- nvinfo : EIATTR_PARAM_CBANK
	.align		4
        /*0064*/ 	.byte	0x04, 0x0a
        /*0066*/ 	.short	(.L_1093 - .L_1092)
	.align		4
.L_1092:
        /*0068*/ 	.word	index@(.nv.constant0._Z10maxreduce6IdLj1ELb0EEvPT_S1_j)
        /*006c*/ 	.short	0x0380
        /*006e*/ 	.short	0x0014


	//----- nvinfo : EIATTR_SW_WAR
	.align		4
.L_1093:
        /*0070*/ 	.byte	0x04, 0x36
        /*0072*/ 	.short	(.L_1095 - .L_1094)
.L_1094:
        /*0074*/ 	.word	0x00000008
.L_1095:


//--------------------- .nv.info._Z10maxreduce6IdLj2ELb0EEvPT_S1_j --------------------------
	.section	.nv.info._Z10maxreduce6IdLj2ELb0EEvPT_S1_j,"",@"SHT_CUDA_INFO"
	.sectionflags	@""
	.align	4


	//----- nvinfo : EIATTR_CUDA_API_VERSION
	.align		4
        /*0000*/ 	.byte	0x04, 0x37
        /*0002*/ 	.short	(.L_1097 - .L_1096)
.L_1096:
        /*0004*/ 	.word	0x00000082


	//----- nvinfo : EIATTR_KPARAM_INFO
	.align		4
.L_1097:
        /*0008*/ 	.byte	0x04, 0x17
        /*000a*/ 	.short	(.L_1099 - .L_1098)
.L_1098:
        /*000c*/ 	.word	0x00000000
        /*0010*/ 	.short	0x0002
        /*0012*/ 	.short	0x0010
        /*0014*/ 	.byte	0x00, 0xf0, 0x11, 0x00


	//----- nvinfo : EIATTR_KPARAM_INFO
	.align		4
.L_1099:
        /*0018*/ 	.byte	0x04, 0x17
        /*001a*/ 	.short	(.L_1101 - .L_1100)
.L_1100:
        /*001c*/ 	.word	0x00000000
        /*0020*/ 	.short	0x0001
        /*0022*/ 	.short	0x0008
        /*0024*/ 	.byte	0x00, 0xf5, 0x21, 0x00


	//----- nvinfo : EIATTR_KPARAM_INFO
	.align		4
.L_1101:
        /*0028*/ 	.byte	0x04, 0x17
        /*002a*/ 	.short	(.L_1103 - .L_1102)
.L_1102:
        /*002c*/ 	.word	0x00000000
        /*0030*/ 	.short	0x0000
        /*0032*/ 	.short	0x0000
        /*0034*/ 	.byte	0x00, 0xf5, 0x21, 0x00


	//----- nvinfo : EIATTR_SPARSE_MMA_MASK
	.align		4
.L_1103:
        /*0038*/ 	.byte	0x03, 0x50
        /*003a*/ 	.short	0x0000


	//----- nvinfo : EIATTR_MAXREG_COUNT
	.align		4
        /*003c*/ 	.byte	0x03, 0x1b
        /*003e*/ 	.short	0x00ff


	//----- nvinfo : EIATTR_NUM_BARRIERS
	.align		4
        /*0040*/ 	.byte	0x02, 0x4c
        /*0042*/ 	.byte	0x01
	.zero		1


	//----- nvinfo : EIATTR_MERCURY_ISA_VERSION
	.align		4
        /*0044*/ 	.byte	0x03, 0x5f
        /*0046*/ 	.short	0x0101


	//----- nvinfo : EIATTR_VRC_CTA_INIT_COUNT
	.align		4
        /*0048*/ 	.byte	0x02, 0x4a
	.zero		1
	.zero		1


	//----- nvinfo : EIATTR_EXIT_INSTR_OFFSETS
	.align		4
        /*004c*/ 	.byte	0x04, 0x1c
        /*004e*/ 	.short	(.L_1105 - .L_1104)


	//   ....[0]....
.L_1104:
        /*0050*/ 	.word	0x00000210


	//   ....[1]....
        /*0054*/ 	.word	0x00000260


	//   ....[2]....
        /*0058*/ 	.word	0x000002b0


	//----- nvinfo : EIATTR_CRS_STACK_SIZE
	.align		4
.L_1105:
        /*005c*/ 	.byte	0x04, 0x1e
        /*005e*/ 	.short	(.L_1107 - .L_1106)
.L_1106:
        /*0060*/ 	.word	0x00000000


	//----- nvinfo : EIATTR_CBANK_PARAM_SIZE
	.align		4
.L_1107:
        /*0064*/ 	.byte	0x03, 0x19
        /*0066*/ 	.short	0x0014


	//----- nvinfo : EIATTR_PARAM_CBANK
	.align		4
        /*0068*/ 	.byte	0x04, 0x0a
        /*006a*/ 	.short	(.L_1109 - .L_1108)
	.align		4
.L_1108:
        /*006c*/ 	.word	index@(.nv.constant0._Z10maxreduce6IdLj2ELb0EEvPT_S1_j)
        /*0070*/ 	.short	0x0380
        /*0072*/ 	.short	0x0014


	//----- nvinfo : EIATTR_SW_WAR
	.align		4
.L_1109:
        /*0074*/ 	.byte	0x04, 0x36
        /*0076*/ 	.short	(.L_1111 - .L_1110)
.L_1110:
        /*0078*/ 	.word	0x00000008
.L_1111:


//--------------------- .nv.info._Z10maxreduce6IdLj4ELb0EEvPT_S1_j --------------------------
	.section	.nv.info._Z10maxreduce6IdLj4ELb0EEvPT_S1_j,"",@"SHT_CUDA_INFO"
	.sectionflags	@""
	.align	4


	//----- nvinfo : EIATTR_CUDA_API_VERSION
	.align		4
        /*0000*/ 	.byte	0x04, 0x37
        /*0002*/ 	.short	(.L_1113 - .L_1112)
.L_1112:
        /*0004*/ 	.word	0x00000082


	//----- nvinfo : EIATTR_KPARAM_INFO
	.align		4
.L_1113:
        /*0008*/ 	.byte	0x04, 0x17
        /*000a*/ 	.short	(.L_1115 - .L_1114)
.L_1114:
        /*000c*/ 	.word	0x00000000
        /*0010*/ 	.short	0x0002
        /*0012*/ 	.short	0x0010
        /*0014*/ 	.byte	0x00, 0xf0, 0x11, 0x00


	//----- nvinfo : EIATTR_KPARAM_INFO
	.align		4
.L_1115:
        /*0018*/ 	.byte	0x04, 0x17
        /*001a*/ 	.short	(.L_1117 - .L_1116)
.L_1116:
        /*001c*/ 	.word	0x00000000
        /*0020*/ 	.short	0x0001
        /*0022*/ 	.short	0x0008
        /*0024*/ 	.byte	0x00, 0xf5, 0x21, 0x00


	//----- nvinfo : EIATTR_KPARAM_INFO
	.align		4
.L_1117:
        /*0028*/ 	.byte	0x04, 0x17
        /*002a*/ 	.short	(.L_1119 - .L_1118)
.L_1118:
        /*002c*/ 	.word	0x00000000
        /*0030*/ 	.short	0x0000
        /*0032*/ 	.short	0x0000
        /*0034*/ 	.byte	0x00, 0xf5, 0x21, 0x00


	//----- nvinfo : EIATTR_SPARSE_MMA_MASK
	.align		4
.L_1119:
        /*0038*/ 	.byte	0x03, 0x50
        /*003a*/ 	.short	0x0000


	//----- nvinfo : EIATTR_MAXREG_COUNT
	.align		4
        /*003c*/ 	.byte	0x03, 0x1b
        /*003e*/ 	.short	0x00ff


	//----- nvinfo : EIATTR_NUM_BARRIERS
	.align		4
        /*0040*/ 	.byte	0x02, 0x4c
        /*0042*/ 	.byte	0x01
	.zero		1


	//----- nvinfo : EIATTR_MERCURY_ISA_VERSION
	.align		4
        /*0044*/ 	.byte	0x03, 0x5f
        /*0046*/ 	.short	0x0101


	//----- nvinfo : EIATTR_VRC_CTA_INIT_COUNT
	.align		4
        /*0048*/ 	.byte	0x02, 0x4a
	.zero		1
	.zero		1


	//----- nvinfo : EIATTR_EXIT_INSTR_OFFSETS
	.align		4
        /*004c*/ 	.byte	0x04, 0x1c
        /*004e*/ 	.short	(.L_1121 - .L_1120)


	//   ....[0]....
.L_1120:
        /*0050*/ 	.word	0x00000220


	//   ....[1]....
        /*0054*/ 	.word	0x000002a0


	//   ....[2]....
        /*0058*/ 	.word	0x000002f0


	//----- nvinfo : EIATTR_CRS_STACK_SIZE
	.align		4
.L_1121:
        /*005c*/ 	.byte	0x04, 0x1e
        /*005e*/ 	.short	(.L_1123 - .L_1122)
.L_1122:
        /*0060*/ 	.word	0x00000000


	//----- nvinfo : EIATTR_CBANK_PARAM_SIZE
	.align		4
.L_1123:
        /*0064*/ 	.byte	0x03, 0x19
        /*0066*/ 	.short	0x0014


	//----- nvinfo : EIATTR_PARAM_CBANK
	.align		4
        /*0068*/ 	.byte	0x04, 0x0a
        /*006a*/ 	.short	(.L_1125 - .L_1124)
	.align		4
.L_1124:
        /*006c*/ 	.word	index@(.nv.constant0._Z10maxreduce6IdLj4ELb0EEvPT_S1_j)
        /*0070*/ 	.short	0x0380
        /*0072*/ 	.short	0x0014


	//----- nvinfo : EIATTR_SW_WAR
	.align		4
.L_1125:
        /*0074*/ 	.byte	0x04, 0x36
        /*0076*/ 	.short	(.L_1127 - .L_1126)
.L_1126:
        /*0078*/ 	.word	0x00000008
.L_1127:


//--------------------- .nv.info._Z10maxreduce6IdLj8ELb0EEvPT_S1_j --------------------------
	.section	.nv.info._Z10maxreduce6IdLj8ELb0EEvPT_S1_j,"",@"SHT_CUDA_INFO"
	.sectionflags	@""
	.align	4


	//----- nvinfo : EIATTR_CUDA_API_VERSION
	.align		4
        /*0000*/ 	.byte	0x04, 0x37
        /*0002*/ 	.short	(.L_1129 - .L_1128)
.L_1128:
        /*0004*/ 	.word	0x00000082


	//----- nvinfo : EIATTR_KPARAM_INFO
	.align		4
.L_1129:
        /*0008*/ 	.byte	0x04, 0x17
        /*000a*/ 	.short	(.L_1131 - .L_1130)
.L_1130:
        /*000c*/ 	.word	0x00000000
        /*0010*/ 	.short	0x0002
        /*0012*/ 	.short	0x0010
        /*0014*/ 	.byte	0x00, 0xf0, 0x11, 0x00


	//----- nvinfo : EIATTR_KPARAM_INFO
	.align		4
.L_1131:
        /*0018*/ 	.byte	0x04, 0x17
        /*001a*/ 	.short	(.L_1133 - .L_1132)
.L_1132:
        /*001c*/ 	.word	0x00000000
        /*0020*/ 	.short	0x0001
        /*0022*/ 	.short	0x0008
        /*0024*/ 	.byte	0x00, 0xf5, 0x21, 0x00


	//----- nvinfo : EIATTR_KPARAM_INFO
	.align		4
.L_1133:
        /*0028*/ 	.byte	0x04, 0x17
        /*002a*/ 	.short	(.L_1135 - .L_1134)
.L_1134:
        /*002c*/ 	.word	0x00000000
        /*0030*/ 	.short	0x0000
        /*0032*/ 	.short	0x0000
        /*0034*/ 	.byte	0x00, 0xf5, 0x21, 0x00


	//----- nvinfo : EIATTR_SPARSE_MMA_MASK
	.align		4
.L_1135:
        /*0038*/ 	.byte	0x03, 0x50
        /*003a*/ 	.short	0x0000


	//----- nvinfo : EIATTR_MAXREG_COUNT
	.align		4
        /*003c*/ 	.byte	0x03, 0x1b
        /*003e*/ 	.short	0x00ff


	//----- nvinfo : EIATTR_NUM_BARRIERS
	.align		4
        /*0040*/ 	.byte	0x02, 0x4c
        /*0042*/ 	.byte	0x01
	.zero		1


	//----- nvinfo : EIATTR_MERCURY_ISA_VERSION
	.align		4
        /*0044*/ 	.byte	0x03, 0x5f
        /*0046*/ 	.short	0x0101


	//----- nvinfo : EIATTR_VRC_CTA_INIT_COUNT
	.align		4
        /*0048*/ 	.byte	0x02, 0x4a
	.zero		1
	.zero		1


	//----- nvinfo : EIATTR_EXIT_INSTR_OFFSETS
	.align		4
        /*004c*/ 	.byte	0x04, 0x1c
        /*004e*/ 	.short	(.L_1137 - .L_1136)


	//   ....[0]....
.L_1136:
        /*0050*/ 	.word	0x00000210


	//   ....[1]....
        /*0054*/ 	.word	0x000002c0


	//   ....[2]....
        /*0058*/ 	.word	0x00000310


	//----- nvinfo : EIATTR_CRS_STACK_SIZE
	.align		4
.L_1137:
        /*005c*/ 	.byte	0x04, 0x1e
        /*005e*/ 	.short	(.L_1139 - .L_1138)
.L_1138:
        /*0060*/ 	.word	0x00000000


	//----- nvinfo : EIATTR_CBANK_PARAM_SIZE
	.align		4
.L_1139:
        /*0064*/ 	.byte	0x03, 0x19
        /*0066*/ 	.short	0x0014


	//----- nvinfo : EIATTR_PARAM_CBANK
	.align		4
        /*0068*/ 	.byte	0x04, 0x0a
        /*006a*/ 	.short	(.L_1141 - .L_1140)
	.align		4
.L_1140:
        /*006c*/ 	.word	index@(.nv.constant0._Z10maxreduce6IdLj8ELb0EEvPT_S1_j)
        /*0070*/ 	.short	0x0380
        /*0072*/ 	.short	0x0014


	//----- nvinfo : EIATTR_SW_WAR
	.align		4
.L_1141:
        /*0074*/ 	.byte	0x04, 0x36
        /*0076*/ 	.short	(.L_1143 - .L_1142)
.L_1142:
        /*0078*/ 	.word	0x00000008
.L_1143:


//--------------------- .nv.info._Z10maxreduce6IdLj16ELb0EEvPT_S1_j --------------------------
	.section	.nv.info._Z10maxreduce6IdLj16ELb0EEvPT_S1_j,"",@"SHT_CUDA_INFO"
	.sectionflags	@""
	.align	4


	//----- nvinfo : EIATTR_CUDA_API_VERSION
	.align		4
        /*0000*/ 	.byte	0x04, 0x37
        /*0002*/ 	.short	(.L_1145 - .L_1144)
.L_1144:
        /*0004*/ 	.word	0x00000082


	//----- nvinfo : EIATTR_KPARAM_INFO
	.align		4
.L_1145:
        /*0008*/ 	.byte	0x04, 0x17
        /*000a*/ 	.short	(.L_1147 - .L_1146)
.L_1146:
        /*000c*/ 	.word	0x00000000
        /*0010*/ 	.short	0x0002
        /*0012*/ 	.short	0x0010
        /*0014*/ 	.byte	0x00, 0xf0, 0x11, 0x00


	//----- nvinfo : EIATTR_KPARAM_INFO
	.align		4
.L_1147:
        /*0018*/ 	.byte	0x04, 0x17
        /*001a*/ 	.short	(.L_1149 - .L_1148)
.L_1148:
        /*001c*/ 	.word	0x00000000
        /*0020*/ 	.short	0x0001
        /*0022*/ 	.short	0x0008
        /*0024*/ 	.byte	0x00, 0xf5, 0x21, 0x00


	//----- nvinfo : EIATTR_KPARAM_INFO
	.align		4
.L_1149:
        /*0028*/ 	.byte	0x04, 0x17
        /*002a*/ 	.short	(.L_1151 - .L_1150)
.L_1150:
        /*002c*/ 	.word	0x00000000
        /*0030*/ 	.short	0x0000
        /*0032*/ 	.short	0x0000
        /*0034*/ 	.byte	0x00, 0xf5, 0x21, 0x00


	//----- nvinfo : EIATTR_SPARSE_MMA_MASK
	.align		4
.L_1151:
        /*0038*/ 	.byte	0x03, 0x50
        /*003a*/ 	.short	0x0000


	//----- nvinfo : EIATTR_MAXREG_COUNT
	.align		4
        /*003c*/ 	.byte	0x03, 0x1b
        /*003e*/ 	.short	0x00ff


	//----- nvinfo : EIATTR_NUM_BARRIERS
	.align		4
        /*0040*/ 	.byte	0x02, 0x4c
        /*0042*/ 	.byte	0x01
	.zero		1


	//----- nvinfo : EIATTR_MERCURY_ISA_VERSION
	.align		4
        /*0044*/ 	.byte	0x03, 0x5f
        /*0046*/ 	.short	0x0101


	//----- nvinfo : EIATTR_VRC_CTA_INIT_COUNT
	.align		4
        /*0048*/ 	.byte	0x02, 0x4a
	.zero		1
	.zero		1


	//----- nvinfo : EIATTR_EXIT_INSTR_OFFSETS
	.align		4
        /*004c*/ 	.byte	0x04, 0x1c
        /*004e*/ 	.short	(.L_1153 - .L_1152)


	//   ....[0]....
.L_1152:
        /*0050*/ 	.word	0x00000210


	//   ....[1]....
        /*0054*/ 	.word	0x000002f0


	//   ....[2]....
        /*0058*/ 	.word	0x00000340


	//----- nvinfo : EIATTR_CRS_STACK_SIZE
	.align		4
.L_1153:
        /*005c*/ 	.byte	0x04, 0x1e
        /*005e*/ 	.short	(.L_1155 - .L_1154)
.L_1154:
        /*0060*/ 	.word	0x00000000


	//----- nvinfo : EIATTR_CBANK_PARAM_SIZE
	.align		4
.L_1155:
        /*0064*/ 	.byte	0x03, 0x19
        /*0066*/ 	.short	0x0014


	//----- nvinfo : EIATTR_PARAM_CBANK
	.align		4
        /*0068*/ 	.byte	0x04, 0x0a
        /*006a*/ 	.short	(.L_1157 - .L_1156)
	.align		4
.L_1156:
        /*006c*/ 	.word	index@(.nv.constant0._Z10maxreduce6IdLj16ELb0EEvPT_S1_j)
        /*0070*/ 	.short	0x0380
        /*0072*/ 	.short	0x0014


	//----- nvinfo : EIATTR_SW_WAR
	.align		4
.L_1157:
        /*0074*/ 	.byte	0x04, 0x36
        /*0076*/ 	.short	(.L_1159 - .L_1158)
.L_1158:
        /*0078*/ 	.word	0x00000008
.L_1159:


//--------------------- .nv.info._Z10maxreduce6IdLj32ELb0EEvPT_S1_j --------------------------
	.section	.nv.info._Z10maxreduce6IdLj32ELb0EEvPT_S1_j,"",@"SHT_CUDA_INFO"
	.sectionflags	@""
	.align	4


	//----- nvinfo : EIATTR_CUDA_API_VERSION
	.align		4
        /*0000*/ 	.byte	0x04, 0x37
        /*0002*/ 	.short	(.L_1161 - .L_1160)
.L_1160:
        /*0004*/ 	.word	0x00000082


	//----- nvinfo : EIATTR_KPARAM_INFO
	.align		4
.L_1161:
        /*0008*/ 	.byte	0x04, 0x17
        /*000a*/ 	.short	(.L_1163 - .L_1162)
.L_1162:
        /*000c*/ 	.word	0x00000000
        /*0010*/ 	.short	0x0002
        /*0012*/ 	.short	0x0010
        /*0014*/ 	.byte	0x00, 0xf0, 0x11, 0x00


	//----- nvinfo : EIATTR_KPARAM_INFO
	.align		4
.L_1163:
        /*0018*/ 	.byte	0x04, 0x17
        /*001a*/ 	.short	(.L_1165 - .L_1164)
.L_1164:
        /*001c*/ 	.word	0x00000000
        /*0020*/ 	.short	0x0001
        /*0022*/ 	.short	0x0008
        /*0024*/ 	.byte	0x00, 0xf5, 0x21, 0x00


	//----- nvinfo : EIATTR_KPARAM_INFO
	.align		4
.L_1165:
        /*0028*/ 	.byte	0x04, 0x17
        /*002a*/ 	.short	(.L_1167 - .L_1166)
.L_1166:
        /*002c*/ 	.word	0x00000000
        /*0030*/ 	.short	0x0000
        /*0032*/ 	.short	0x0000
        /*0034*/ 	.byte	0x00, 0xf5, 0x21, 0x00


	//----- nvinfo : EIATTR_SPARSE_MMA_MASK
	.align		4
.L_1167:
        /*0038*/ 	.byte	0x03, 0x50
        /*003a*/ 	.short	0x0000


	//----- nvinfo : EIATTR_MAXREG_COUNT
	.align		4
        /*003c*/ 	.byte	0x03, 0x1b
        /*003e*/ 	.short	0x00ff


	//----- nvinfo : EIATTR_NUM_BARRIERS
	.align		4
        /*0040*/ 	.byte	0x02, 0x4c
        /*0042*/ 	.byte	0x01
	.zero		1


	//----- nvinfo : EIATTR_MERCURY_ISA_VERSION
	.align		4
        /*0044*/ 	.byte	0x03, 0x5f
        /*0046*/ 	.short	0x0101


	//----- nvinfo : EIATTR_VRC_CTA_INIT_COUNT
	.align		4
        /*0048*/ 	.byte	0x02, 0x4a
	.zero		1
	.zero		1


	//----- nvinfo : EIATTR_EXIT_INSTR_OFFSETS
	.align		4
        /*004c*/ 	.byte	0x04, 0x1c
        /*004e*/ 	.short	(.L_1169 - .L_1168)


	//   ....[0]....
.L_1168:
        /*0050*/ 	.word	0x00000210


	//   ....[1]....
        /*0054*/ 	.word	0x00000320


	//   ....[2]....
        /*0058*/ 	.word	0x00000370


	//----- nvinfo : EIATTR_CRS_STACK_SIZE
	.align		4
.L_1169:
        /*005c*/ 	.byte	0x04, 0x1e
        /*005e*/ 	.short	(.L_1171 - .L_1170)
.L_1170:
        /*0060*/ 	.word	0x00000000


	//----- nvinfo : EIATTR_CBANK_PARAM_SIZE
	.align		4
.L_1171:
        /*0064*/ 	.byte	0x03, 0x19
        /*0066*/ 	.short	0x0014


	//----- nvinfo : EIATTR_PARAM_CBANK
	.align		4
        /*0068*/ 	.byte	0x04, 0x0a
        /*006a*/ 	.short	(.L_1173 - .L_1172)
	.align		4
.L_1172:
        /*006c*/ 	.word	index@(.nv.constant0._Z10maxreduce6IdLj32ELb0EEvPT_S1_j)
        /*0070*/ 	.short	0x0380
        /*0072*/ 	.short	0x0014


	//----- nvinfo : EIATTR_SW_WAR
	.align		4
.L_1173:
        /*0074*/ 	.byte	0x04, 0x36
        /*0076*/ 	.short	(.L_1175 - .L_1174)
.L_1174:
        /*0078*/ 	.word	0x00000008
.L_1175:


//--------------------- .nv.info._Z10maxreduce6IdLj64ELb0EEvPT_S1_j --------------------------
	.section	.nv.info._Z10maxreduce6IdLj64ELb0EEvPT_S1_j,"",@"SHT_CUDA_INFO"
	.sectionflags	@""
	.align	4


	//----- nvinfo : EIATTR_CUDA_API_VERSION
	.align		4
        /*0000*/ 	.byte	0x04, 0x37
        /*0002*/ 	.short	(.L_1177 - .L_1176)
.L_1176:
        /*0004*/ 	.word	0x00000082


	//----- nvinfo : EIATTR_KPARAM_INFO
	.align		4
.L_1177:
        /*0008*/ 	.byte	0x04, 0x17
        /*000a*/ 	.short	(.L_1179 - .L_1178)
.L_1178:
        /*000c*/ 	.word	0x00000000
        /*0010*/ 	.short	0x0002
        /*0012*/ 	.short	0x0010
        /*0014*/ 	.byte	0x00, 0xf0, 0x11, 0x00


	//----- nvinfo : EIATTR_KPARAM_INFO
	.align		4
.L_1179:
        /*0018*/ 	.byte	0x04, 0x17
        /*001a*/ 	.short	(.L_1181 - .L_1180)
.L_1180:
        /*001c*/ 	.word	0x00000000
        /*0020*/ 	.short	0x0001
        /*0022*/ 	.short	0x0008
        /*0024*/ 	.byte	0x00, 0xf5, 0x21, 0x00


	//----- nvinfo : EIATTR_KPARAM_INFO
	.align		4
.L_1181:
        /*0028*/ 	.byte	0x04, 0x17
        /*002a*/ 	.short	(.L_1183 - .L_1182)
.L_1182:
        /*002c*/ 	.word	0x00000000
        /*0030*/ 	.short	0x0000
        /*0032*/ 	.short	0x0000
        /*0034*/ 	.byte	0x00, 0xf5, 0x21, 0x00


	//----- nvinfo : EIATTR_SPARSE_MMA_MASK
	.align		4
.L_1183:
        /*0038*/ 	.byte	0x03, 0x50
        /*003a*/ 	.short	0x0000


	//----- nvinfo : EIATTR_MAXREG_COUNT
	.align		4
        /*003c*/ 	.byte	0x03, 0x1b
        /*003e*/ 	.short	0x00ff


	//----- nvinfo : EIATTR_NUM_BARRIERS
	.align		4
        /*0040*/ 	.byte	0x02, 0x4c
        /*0042*/ 	.byte	0x01
	.zero		1


	//----- nvinfo : EIATTR_MERCURY_ISA_VERSION
	.align		4
        /*0044*/ 	.byte	0x03, 0x5f
        /*0046*/ 	.short	0x0101


	//----- nvinfo : EIATTR_VRC_CTA_INIT_COUNT
	.align		4
        /*0048*/ 	.byte	0x02, 0x4a
	.zero		1
	.zero		1


	//----- nvinfo : EIATTR_EXIT_INSTR_OFFSETS
	.align		4
        /*004c*/ 	.byte	0x04, 0x1c
        /*004e*/ 	.short	(.L_1185 - .L_1184)


	//   ....[0]....
.L_1184:
        /*0050*/ 	.word	0x00000210


	//   ....[1]....
        /*0054*/ 	.word	0x00000350


	//   ....[2]....
        /*0058*/ 	.word	0x000003a0


	//----- nvinfo : EIATTR_CRS_STACK_SIZE
	.align		4
.L_1185:
        /*005c*/ 	.byte	0x04, 0x1e
        /*005e*/ 	.short	(.L_1187 - .L_1186)
.L_1186:
        /*0060*/ 	.word	0x00000000


	//----- nvinfo : EIATTR_CBANK_PARAM_SIZE
	.align		4
.L_1187:
        /*0064*/ 	.byte	0x03, 0x19
        /*0066*/ 	.short	0x0014


	//----- nvinfo : EIATTR_PARAM_CBANK
	.align		4
        /*0068*/ 	.byte	0x04, 0x0a
        /*006a*/ 	.short	(.L_1189 - .L_1188)
	.align		4
.L_1188:
        /*006c*/ 	.word	index@(.nv.constant0._Z10maxreduce6IdLj64ELb0EEvPT_S1_j)
        /*0070*/ 	.short	0x0380
        /*0072*/ 	.short	0x0014


	//----- nvinfo : EIATTR_SW_WAR
	.align		4
.L_1189:
        /*0074*/ 	.byte	0x04, 0x36
        /*0076*/ 	.short	(.L_1191 - .L_1190)
.L_1190:
        /*0078*/ 	.word	0x00000008
.L_1191:


//--------------------- .nv.info._Z10maxreduce6IdLj128ELb0EEvPT_S1_j --------------------------
	.section	.nv.info._Z10maxreduce6IdLj128ELb0EEvPT_S1_j,"",@"SHT_CUDA_INFO"
	.sectionflags	@""
	.align	4


	//----- nvinfo : EIATTR_CUDA_API_VERSION
	.align		4
        /*0000*/ 	.byte	0x04, 0x37
        /*0002*/ 	.short	(.L_1193 - .L_1192)
.L_1192:
        /*0004*/ 	.word	0x00000082


	//----- nvinfo : EIATTR_KPARAM_INFO
	.align		4
.L_1193:
        /*0008*/ 	.byte	0x04, 0x17
        /*000a*/ 	.short	(.L_1195 - .L_1194)
.L_1194:
        /*000c*/ 	.word	0x00000000
        /*0010*/ 	.short	0x0002
        /*0012*/ 	.short	0x0010
        /*0014*/ 	.byte	0x00, 0xf0, 0x11, 0x00


	//----- nvinfo : EIATTR_KPARAM_INFO
	.align		4
.L_1195:
        /*0018*/ 	.byte	0x04, 0x17
        /*001a*/ 	.short	(.L_1197 - .L_1196)
.L_1196:
        /*001c*/ 	.word	0x00000000
        /*0020*/ 	.short	0x0001
        /*0022*/ 	.short	0x0008
        /*0024*/ 	.byte	0x00, 0xf5, 0x21, 0x00


	//----- nvinfo : EIATTR_KPARAM_INFO
	.align		4
.L_1197:
        /*0028*/ 	.byte	0x04, 0x17
        /*002a*/ 	.short	(.L_1199 - .L_1198)
.L_1198:
        /*002c*/ 	.word	0x00000000
        /*0030*/ 	.short	0x0000
        /*0032*/ 	.short	0x0000
        /*0034*/ 	.byte	0x00, 0xf5, 0x21, 0x00


	//----- nvinfo : EIATTR_SPARSE_MMA_MASK
	.align		4
.L_1199:
        /*0038*/ 	.byte	0x03, 0x50
        /*003a*/ 	.short	0x0000


	//----- nvinfo : EIATTR_MAXREG_COUNT
	.align		4
        /*003c*/ 	.byte	0x03, 0x1b
        /*003e*/ 	.short	0x00ff


	//----- nvinfo : EIATTR_NUM_BARRIERS
	.align		4
        /*0040*/ 	.byte	0x02, 0x4c
        /*0042*/ 	.byte	0x01
	.zero		1


	//----- nvinfo : EIATTR_MERCURY_ISA_VERSION
	.align		4
        /*0044*/ 	.byte	0x03, 0x5f
        /*0046*/ 	.short	0x0101


	//----- nvinfo : EIATTR_VRC_CTA_INIT_COUNT
	.align		4
        /*0048*/ 	.byte	0x02, 0x4a
	.zero		1
	.zero		1


	//----- nvinfo : EIATTR_EXIT_INSTR_OFFSETS
	.align		4
        /*004c*/ 	.byte	0x04, 0x1c
        /*004e*/ 	.short	(.L_1201 - .L_1200)


	//   ....[0]....
.L_1200:
        /*0050*/ 	.word	0x00000280


	//   ....[1]....
        /*0054*/ 	.word	0x000003c0


	//   ....[2]....
        /*0058*/ 	.word	0x00000410


	//----- nvinfo : EIATTR_CRS_STACK_SIZE
	.align		4
.L_1201:
        /*005c*/ 	.byte	0x04, 0x1e
        /*005e*/ 	.short	(.L_1203 - .L_1202)
.L_1202:
        /*0060*/ 	.word	0x00000000


	//----- nvinfo : EIATTR_CBANK_PARAM_SIZE
	.align		4
.L_1203:
        /*0064*/ 	.byte	0x03, 0x19
        /*0066*/ 	.short	0x0014


	//----- nvinfo : EIATTR_PARAM_CBANK
	.align		4
        /*0068*/ 	.byte	0x04, 0x0a
        /*006a*/ 	.short	(.L_1205 - .L_1204)
	.align		4
.L_1204:
        /*006c*/ 	.word	index@(.nv.constant0._Z10maxreduce6IdLj128ELb0EEvPT_S1_j)
        /*0070*/ 	.short	0x0380
        /*0072*/ 	.short	0x0014


	//----- nvinfo : EIATTR_SW_WAR
	.align		4
.L_1205:
        /*0074*/ 	.byte	0x04, 0x36
        /*0076*/ 	.short	(.L_1207 - .L_1206)
.L_1206:
        /*0078*/ 	.word	0x00000008
.L_1207:


//--------------------- .nv.info._Z10maxreduce6IdLj256ELb0EEvPT_S1_j --------------------------
	.section	.nv.info._Z10maxreduce6IdLj256ELb0EEvPT_S1_j,"",@"SHT_CUDA_INFO"
	.sectionflags	@""
	.align	4


	//----- nvinfo : EIATTR_CUDA_API_VERSION
	.align		4
        /*0000*/ 	.byte	0x04, 0x37
        /*0002*/ 	.short	(.L_1209 - .L_1208)
.L_1208:
        /*0004*/ 	.word	0x00000082


	//----- nvinfo : EIATTR_KPARAM_INFO
	.align		4
.L_1209:
        /*0008*/ 	.byte	0x04, 0x17
        /*000a*/ 	.short	(.L_1211 - .L_1210)
.L_1210:
        /*000c*/ 	.word	0x00000000
        /*0010*/ 	.short	0x0002
        /*0012*/ 	.short	0x0010
        /*0014*/ 	.byte	0x00, 0xf0, 0x11, 0x00


	//----- nvinfo : EIATTR_KPARAM_INFO
	.align		4
.L_1211:
        /*0018*/ 	.byte	0x04, 0x17
        /*001a*/ 	.short	(.L_1213 - .L_1212)
.L_1212:
        /*001c*/ 	.word	0x00000000
        /*0020*/ 	.short	0x0001
        /*0022*/ 	.short	0x0008
        /*0024*/ 	.byte	0x00, 0xf5, 0x21, 0x00


	//----- nvinfo : EIATTR_KPARAM_INFO
	.align		4
.L_1213:
        /*0028*/ 	.byte	0x04, 0x17
        /*002a*/ 	.short	(.L_1215 - .L_1214)
.L_1214:
        /*002c*/ 	.word	0x00000000
        /*0030*/ 	.short	0x0000
        /*0032*/ 	.short	0x0000
        /*0034*/ 	.byte	0x00, 0xf5, 0x21, 0x00


	//----- nvinfo : EIATTR_SPARSE_MMA_MASK
	.align		4
.L_1215:
        /*0038*/ 	.byte	0x03, 0x50
        /*003a*/ 	.short	0x0000


	//----- nvinfo : EIATTR_MAXREG_COUNT
	.align		4
        /*003c*/ 	.byte	0x03, 0x1b
        /*003e*/ 	.short	0x00ff


	//----- nvinfo : EIATTR_NUM_BARRIERS
	.align		4
        /*0040*/ 	.byte	0x02, 0x4c
        /*0042*/ 	.byte	0x01
	.zero		1


	//----- nvinfo : EIATTR_MERCURY_ISA_VERSION
	.align		4
        /*0044*/ 	.byte	0x03, 0x5f
        /*0046*/ 	.short	0x0101


	//----- nvinfo : EIATTR_VRC_CTA_INIT_COUNT
	.align		4
        /*0048*/ 	.byte	0x02, 0x4a
	.zero		1
	.zero		1


	//----- nvinfo : EIATTR_EXIT_INSTR_OFFSETS
	.align		4
        /*004c*/ 	.byte	0x04, 0x1c
        /*004e*/ 	.short	(.L_1217 - .L_1216)


	//   ....[0]....
.L_1216:
        /*0050*/ 	.word	0x000002d0


	//   ....[1]....
        /*0054*/ 	.word	0x00000410


	//   ....[2]....
        /*0058*/ 	.word	0x00000460


	//----- nvinfo : EIATTR_CRS_STACK_SIZE
	.align		4
.L_1217:
        /*005c*/ 	.byte	0x04, 0x1e
        /*005e*/ 	.short	(.L_1219 - .L_1218)
.L_1218:
        /*0060*/ 	.word	0x00000000


	//----- nvinfo : EIATTR_CBANK_PARAM_SIZE
	.align		4
.L_1219:
        /*0064*/ 	.byte	0x03, 0x19
        /*0066*/ 	.short	0x0014


	//----- nvinfo : EIATTR_PARAM_CBANK
	.align		4
        /*0068*/ 	.byte	0x04, 0x0a
        /*006a*/ 	.short	(.L_1221 - .L_1220)
	.align		4
.L_1220:
        /*006c*/ 	.word	index@(.nv.constant0._Z10maxreduce6IdLj256ELb0EEvPT_S1_j)
        /*0070*/ 	.short	0x0380
        /*0072*/ 	.short	0x0014


	//----- nvinfo : EIATTR_SW_WAR
	.align		4
.L_1221:
        /*0074*/ 	.byte	0x04, 0x36
        /*0076*/ 	.short	(.L_1223 - .L_1222)
.L_1222:
        /*0078*/ 	.word	0x00000008
.L_1223:


//--------------------- .nv.info._Z10maxreduce6IdLj512ELb0EEvPT_S1_j --------------------------
	.section	.nv.info._Z10maxreduce6IdLj512ELb0EEvPT_S1_j,"",@"SHT_CUDA_INFO"
	.sectionflags	@""
	.align	4


	//----- nvinfo : EIATTR_CUDA_API_VERSION
	.align		4
        /*0000*/ 	.byte	0x04, 0x37
        /*0002*/ 	.short	(.L_1225 - .L_1224)
.L_1224:
        /*0004*/ 	.word	0x00000082


	//----- nvinfo : EIATTR_KPARAM_INFO
	.align		4
.L_1225:
        /*0008*/ 	.byte	0x04, 0x17
        /*000a*/ 	.short	(.L_1227 - .L_1226)
.L_1226:
        /*000c*/ 	.word	0x00000000
        /*0010*/ 	.short	0x0002
        /*0012*/ 	.short	0x0010
        /*0014*/ 	.byte	0x00, 0xf0, 0x11, 0x00


	//----- nvinfo : EIATTR_KPARAM_INFO
	.align		4
.L_1227:
        /*0018*/ 	.byte	0x04, 0x17
        /*001a*/ 	.short	(.L_1229 - .L_1228)
.L_1228:
        /*001c*/ 	.word	0x00000000
        /*0020*/ 	.short	0x0001
        /*0022*/ 	.short	0x0008
        /*0024*/ 	.byte	0x00, 0xf5, 0x21, 0x00


	//----- nvinfo : EIATTR_KPARAM_INFO
	.align		4
.L_1229:
        /*0028*/ 	.byte	0x04, 0x17
        /*002a*/ 	.short	(.L_1231 - .L_1230)
.L_1230:
        /*002c*/ 	.word	0x00000000
        /*0030*/ 	.short	0x0000
        /*0032*/ 	.short	0x0000
        /*0034*/ 	.byte	0x00, 0xf5, 0x21, 0x00


	//----- nvinfo : EIATTR_SPARSE_MMA_MASK
	.align		4
.L_1231:
        /*0038*/ 	.byte	0x03, 0x50
        /*003a*/ 	.short	0x0000


	//----- nvinfo : EIATTR_MAXREG_COUNT
	.align		4
        /*003c*/ 	.byte	0x03, 0x1b
        /*003e*/ 	.short	0x00ff


	//----- nvinfo : EIATTR_NUM_BARRIERS
	.align		4
        /*0040*/ 	.byte	0x02, 0x4c
        /*0042*/ 	.byte	0x01
	.zero		1


	//----- nvinfo : EIATTR_MERCURY_ISA_VERSION
	.align		4
        /*0044*/ 	.byte	0x03, 0x5f
        /*0046*/ 	.short	0x0101


	//----- nvinfo : EIATTR_VRC_CTA_INIT_COUNT
	.align		4
        /*0048*/ 	.byte	0x02, 0x4a
	.zero		1
	.zero		1


	//----- nvinfo : EIATTR_EXIT_INSTR_OFFSETS
	.align		4
        /*004c*/ 	.byte	0x04, 0x1c
        /*004e*/ 	.short	(.L_1233 - .L_1232)


	//   ....[0]....
.L_1232:
        /*0050*/ 	.word	0x00000330


	//   ....[1]....
        /*0054*/ 	.word	0x00000470


	//   ....[2]....
        /*0058*/ 	.word	0x000004c0


	//----- nvinfo : EIATTR_CRS_STACK_SIZE
	.align		4
.L_1233:
        /*005c*/ 	.byte	0x04, 0x1e
        /*005e*/ 	.short	(.L_1235 - .L_1234)
.L_1234:
        /*0060*/ 	.word	0x00000000


	//----- nvinfo : EIATTR_CBANK_PARAM_SIZE
	.align		4
.L_1235:
        /*0064*/ 	.byte	0x03, 0x19
        /*0066*/ 	.short	0x0014


	//----- nvinfo : EIATTR_PARAM_CBANK
	.align		4
        /*0068*/ 	.byte	0x04, 0x0a
        /*006a*/ 	.short	(.L_1237 - .L_1236)
	.align		4
.L_1236:
        /*006c*/ 	.word	index@(.nv.constant0._Z10maxreduce6IdLj512ELb0EEvPT_S1_j)
        /*0070*/ 	.short	0x0380
        /*0072*/ 	.short	0x0014


	//----- nvinfo : EIATTR_SW_WAR
	.align		4
.L_1237:
        /*0074*/ 	.byte	0x04, 0x36
        /*0076*/ 	.short	(.L_1239 - .L_1238)
.L_1238:
        /*0078*/ 	.word	0x00000008
.L_1239:


//--------------------- .nv.info._Z10maxreduce6IdLj1ELb1EEvPT_S1_j --------------------------
	.section	.nv.info._Z10maxreduce6IdLj1ELb1EEvPT_S1_j,"",@"SHT_CUDA_INFO"
	.sectionflags	@""
	.align	4


	//----- nvinfo : EIATTR_CUDA_API_VERSION
	.align		4
        /*0000*/ 	.byte	0x04, 0x37
        /*0002*/ 	.short	(.L_1241 - .L_1240)
.L_1240:
        /*0004*/ 	.word	0x00000082


	//----- nvinfo : EIATTR_KPARAM_INFO
	.align		4
.L_1241:
        /*0008*/ 	.byte	0x04, 0x17
        /*000a*/ 	.short	(.L_1243 - .L_1242)
.L_1242:
        /*000c*/ 	.word	0x00000000
        /*0010*/ 	.short	0x0002
        /*0012*/ 	.short	0x0010
        /*0014*/ 	.byte	0x00, 0xf0, 0x11, 0x00


	//----- nvinfo : EIATTR_KPARAM_INFO
	.align		4
.L_1243:
        /*0018*/ 	.byte	0x04, 0x17
        /*001a*/ 	.short	(.L_1245 - .L_1244)
.L_1244:
        /*001c*/ 	.word	0x00000000
        /*0020*/ 	.short	0x0001
        /*0022*/ 	.short	0x0008
        /*0024*/ 	.byte	0x00, 0xf5, 0x21, 0x00


	//----- nvinfo : EIATTR_KPARAM_INFO
	.align		4
.L_1245:
        /*0028*/ 	.byte	0x04, 0x17
        /*002a*/ 	.short	(.L_1247 - .L_1246)
.L_1246:
        /*002c*/ 	.word	0x00000000
        /*0030*/ 	.short	0x0000
        /*0032*/ 	.short	0x0000
        /*0034*/ 	.byte	0x00, 0xf5, 0x21, 0x00


	//----- nvinfo : EIATTR_SPARSE_MMA_MASK
	.align		4
.L_1247:
        /*0038*/ 	.byte	0x03, 0x50
        /*003a*/ 	.short	0x0000


	//----- nvinfo : EIATTR_MAXREG_COUNT
	.align		4
        /*003c*/ 	.byte	0x03, 0x1b
        /*003e*/ 	.short	0x00ff


	//----- nvinfo : EIATTR_NUM_BARRIERS
	.align		4
        /*0040*/ 	.byte	0x02, 0x4c
        /*0042*/ 	.byte	0x01
	.zero		1


	//----- nvinfo : EIATTR_MERCURY_ISA_VERSION
	.align		4
        /*0044*/ 	.byte	0x03, 0x5f
        /*0046*/ 	.short	0x0101


	//----- nvinfo : EIATTR_VRC_CTA_INIT_COUNT
	.align		4
        /*0048*/ 	.byte	0x02, 0x4a
	.zero		1
	.zero		1


	//----- nvinfo : EIATTR_EXIT_INSTR_OFFSETS
	.align		4
        /*004c*/ 	.byte	0x04, 0x1c
        /*004e*/ 	.short	(.L_1249 - .L_1248)


	//   ....[0]....
.L_1248:
        /*0050*/ 	.word	0x000001d0


	//   ....[1]....
        /*0054*/ 	.word	0x00000220


	//----- nvinfo : EIATTR_CRS_STACK_SIZE
	.align		4
.L_1249:
        /*0058*/ 	.byte	0x04, 0x1e
        /*005a*/ 	.short	(.L_1251 - .L_1250)
.L_1250:
        /*005c*/ 	.word	0x00000000


	//----- nvinfo : EIATTR_CBANK_PARAM_SIZE
	.align		4
.L_1251:
        /*0060*/ 	.byte	0x03, 0x19
        /*0062*/ 	.short	0x0014


	//----- nvinfo : EIATTR_PARAM_CBANK
	.align		4
        /*0064*/ 	.byte	0x04, 0x0a
        /*0066*/ 	.short	(.L_1253 - .L_1252)
	.align		4
.L_1252:
        /*0068*/ 	.word	index@(.nv.constant0._Z10maxreduce6IdLj1ELb1EEvPT_S1_j)
        /*006c*/ 	.short	0x0380
        /*006e*/ 	.short	0x0014


	//----- nvinfo : EIATTR_SW_WAR
	.align		4
.L_1253:
        /*0070*/ 	.byte	0x04, 0x36
        /*0072*/ 	.short	(.L_1255 - .L_1254)
.L_1254:
        /*0074*/ 	.word	0x00000008
.L_1255:


//--------------------- .nv.info._Z10maxreduce6IdLj2ELb1EEvPT_S1_j --------------------------
	.section	.nv.info._Z10maxreduce6IdLj2ELb1EEvPT_S1_j,"",@"SHT_CUDA_INFO"
	.sectionflags	@""
	.align	4


	//----- nvinfo : EIATTR_CUDA_API_VERSION
	.align		4
        /*0000*/ 	.byte	0x04, 0x37
        /*0002*/ 	.short	(.L_1257 - .L_1256)
.L_1256:
        /*0004*/ 	.word	0x00000082


	//----- nvinfo : EIATTR_KPARAM_INFO
	.align		4
.L_1257:
        /*0008*/ 	.byte	0x04, 0x17
        /*000a*/ 	.short	(.L_1259 - .L_1258)
.L_1258:
        /*000c*/ 	.word	0x00000000
        /*0010*/ 	.short	0x0002
        /*0012*/ 	.short	0x0010
        /*0014*/ 	.byte	0x00, 0xf0, 0x11, 0x00


	//----- nvinfo : EIATTR_KPARAM_INFO
	.align		4
.L_1259:
        /*0018*/ 	.byte	0x04, 0x17
        /*001a*/ 	.short	(.L_1261 - .L_1260)
.L_1260:
        /*001c*/ 	.word	0x00000000
        /*0020*/ 	.short	0x0001
        /*0022*/ 	.short	0x0008
        /*0024*/ 	.byte	0x00, 0xf5, 0x21, 0x00


	//----- nvinfo : EIATTR_KPARAM_INFO
	.align		4
.L_1261:
        /*0028*/ 	.byte	0x04, 0x17
        /*002a*/ 	.short	(.L_1263 - .L_1262)
.L_1262:
        /*002c*/ 	.word	0x00000000
        /*0030*/ 	.short	0x0000
        /*0032*/ 	.short	0x0000
        /*0034*/ 	.byte	0x00, 0xf5, 0x21, 0x00


	//----- nvinfo : EIATTR_SPARSE_MMA_MASK
	.align		4
.L_1263:
        /*0038*/ 	.byte	0x03, 0x50
        /*003a*/ 	.short	0x0000


	//----- nvinfo : EIATTR_MAXREG_COUNT
	.align		4
        /*003c*/ 	.byte	0x03, 0x1b
        /*003e*/ 	.short	0x00ff


	//----- nvinfo : EIATTR_NUM_BARRIERS
	.align		4
        /*0040*/ 	.byte	0x02, 0x4c
        /*0042*/ 	.byte	0x01
	.zero		1


	//----- nvinfo : EIATTR_MERCURY_ISA_VERSION
	.align		4
        /*0044*/ 	.byte	0x03, 0x5f
        /*0046*/ 	.short	0x0101


	//----- nvinfo : EIATTR_VRC_CTA_INIT_COUNT
	.align		4
        /*0048*/ 	.byte	0x02, 0x4a
	.zero		1
	.zero		1


	//----- nvinfo : EIATTR_EXIT_INSTR_OFFSETS
	.align		4
        /*004c*/ 	.byte	0x04, 0x1c
        /*004e*/ 	.short	(.L_1265 - .L_1264)


	//   ....[0]....
.L_1264:
        /*0050*/ 	.word	0x000001f0


	//   ....[1]....
        /*0054*/ 	.word	0x00000240


	//   ....[2]....
        /*0058*/ 	.word	0x00000290


	//----- nvinfo : EIATTR_CRS_STACK_SIZE
	.align		4
.L_1265:
        /*005c*/ 	.byte	0x04, 0x1e
        /*005e*/ 	.short	(.L_1267 - .L_1266)
.L_1266:
        /*0060*/ 	.word	0x00000000


	//----- nvinfo : EIATTR_CBANK_PARAM_SIZE
	.align		4
.L_1267:
        /*0064*/ 	.byte	0x03, 0x19
        /*0066*/ 	.short	0x0014


	//----- nvinfo : EIATTR_PARAM_CBANK
	.align		4
        /*0068*/ 	.byte	0x04, 0x0a
        /*006a*/ 	.short	(.L_1269 - .L_1268)
	.align		4
.L_1268:
        /*006c*/ 	.word	index@(.nv.constant0._Z10maxreduce6IdLj2ELb1EEvPT_S1_j)
        /*0070*/ 	.short	0x0380
        /*0072*/ 	.short	0x0014


	//----- nvinfo : EIATTR_SW_WAR
	.align		4
.L_1269:
        /*0074*/ 	.byte	0x04, 0x36
        /*0076*/ 	.short	(.L_1271 - .L_1270)
.L_1270:
        /*0078*/ 	.word	0x00000008
.L_1271:


//--------------------- .nv.info._Z10maxreduce6IdLj4ELb1EEvPT_S1_j --------------------------
	.section	.nv.info._Z10maxreduce6IdLj4ELb1EEvPT_S1_j,"",@"SHT_CUDA_INFO"
	.sectionflags	@""
	.align	4


	//----- nvinfo : EIATTR_CUDA_API_VERSION
	.align		4
        /*0000*/ 	.byte	0x04, 0x37
        /*0002*/ 	.short	(.L_1273 - .L_1272)
.L_1272:
        /*0004*/ 	.word	0x00000082


	//----- nvinfo : EIATTR_KPARAM_INFO
	.align		4
.L_1273:
        /*0008*/ 	.byte	0x04, 0x17
        /*000a*/ 	.short	(.L_1275 - .L_1274)
.L_1274:
        /*000c*/ 	.word	0x00000000
        /*0010*/ 	.short	0x0002
        /*0012*/ 	.short	0x0010
        /*0014*/ 	.byte	0x00, 0xf0, 0x11, 0x00


	//----- nvinfo : EIATTR_KPARAM_INFO
	.align		4
.L_1275:
        /*0018*/ 	.byte	0x04, 0x17
        /*001a*/ 	.short	(.L_1277 - .L_1276)
.L_1276:
        /*001c*/ 	.word	0x00000000
        /*0020*/ 	.short	0x0001
        /*0022*/ 	.short	0x0008
        /*0024*/ 	.byte	0x00, 0xf5, 0x21, 0x00


	//----- nvinfo : EIATTR_KPARAM_INFO
	.align		4
.L_1277:
        /*0028*/ 	.byte	0x04, 0x17
        /*002a*/ 	.short	(.L_1279 - .L_1278)
.L_1278:
        /*002c*/ 	.word	0x00000000
        /*0030*/ 	.short	0x0000
        /*0032*/ 	.short	0x0000
        /*0034*/ 	.byte	0x00, 0xf5, 0x21, 0x00


	//----- nvinfo : EIATTR_SPARSE_MMA_MASK
	.align		4
.L_1279:
        /*0038*/ 	.byte	0x03, 0x50
        /*003a*/ 	.short	0x0000


	//----- nvinfo : EIATTR_MAXREG_COUNT
	.align		4
        /*003c*/ 	.byte	0x03, 0x1b
        /*003e*/ 	.short	0x00ff


	//----- nvinfo : EIATTR_NUM_BARRIERS
	.align		4
        /*0040*/ 	.byte	0x02, 0x4c
        /*0042*/ 	.byte	0x01
	.zero		1


	//----- nvinfo : EIATTR_MERCURY_ISA_VERSION
	.align		4
        /*0044*/ 	.byte	0x03, 0x5f
        /*0046*/ 	.short	0x0101


	//----- nvinfo : EIATTR_VRC_CTA_INIT_COUNT
	.align		4
        /*0048*/ 	.byte	0x02, 0x4a
	.zero		1
	.zero		1


	//----- nvinfo : EIATTR_EXIT_INSTR_OFFSETS
	.align		4
        /*004c*/ 	.byte	0x04, 0x1c
        /*004e*/ 	.short	(.L_1281 - .L_1280)


	//   ....[0]....
.L_1280:
        /*0050*/ 	.word	0x00000200


	//   ....[1]....
        /*0054*/ 	.word	0x00000280


	//   ....[2]....
        /*0058*/ 	.word	0x000002d0


	//----- nvinfo : EIATTR_CRS_STACK_SIZE
	.align		4
.L_1281:
        /*005c*/ 	.byte	0x04, 0x1e
        /*005e*/ 	.short	(.L_1283 - .L_1282)
.L_1282:
        /*0060*/ 	.word	0x00000000


	//----- nvinfo : EIATTR_CBANK_PARAM_SIZE
	.align		4
.L_1283:
        /*0064*/ 	.byte	0x03, 0x19
        /*0066*/ 	.short	0x0014


	//----- nvinfo : EIATTR_PARAM_CBANK
	.align		4
        /*0068*/ 	.byte	0x04, 0x0a
        /*006a*/ 	.short	(.L_1285 - .L_1284)
	.align		4
.L_1284:
        /*006c*/ 	.word	index@(.nv.constant0._Z10maxreduce6IdLj4ELb1EEvPT_S1_j)
        /*0070*/ 	.short	0x0380
        /*0072*/ 	.short	0x0014


	//----- nvinfo : EIATTR_SW_WAR
	.align		4
.L_1285:
        /*0074*/ 	.byte	0x04, 0x36
        /*0076*/ 	.short	(.L_1287 - .L_1286)
.L_1286:
        /*0078*/ 	.word	0x00000008
.L_1287:


//--------------------- .nv.info._Z10maxreduce6IdLj8ELb1EEvPT_S1_j --------------------------
	.section	.nv.info._Z10maxreduce6IdLj8ELb1EEvPT_S1_j,"",@"SHT_CUDA_INFO"
	.sectionflags	@""
	.align	4


	//----- nvinfo : EIATTR_CUDA_API_VERSION
	.align		4
        /*0000*/ 	.byte	0x04, 0x37
        /*0002*/ 	.short	(.L_1289 - .L_1288)
.L_1288:
        /*0004*/ 	.word	0x00000082


	//----- nvinfo : EIATTR_KPARAM_INFO
	.align		4
.L_1289:
        /*0008*/ 	.byte	0x04, 0x17
        /*000a*/ 	.short	(.L_1291 - .L_1290)
.L_1290:
        /*000c*/ 	.word	0x00000000
        /*0010*/ 	.short	0x0002
        /*0012*/ 	.short	0x0010
        /*0014*/ 	.byte	0x00, 0xf0, 0x11, 0x00


	//----- nvinfo : EIATTR_KPARAM_INFO
	.align		4
.L_1291:
        /*0018*/ 	.byte	0x04, 0x17
        /*001a*/ 	.short	(.L_1293 - .L_1292)
.L_1292:
        /*001c*/ 	.word	0x00000000
        /*0020*/ 	.short	0x0001
        /*0022*/ 	.short	0x0008
        /*0024*/ 	.byte	0x00, 0xf5, 0x21, 0x00


	//----- nvinfo : EIATTR_KPARAM_INFO
	.align		4
.L_1293:
        /*0028*/ 	.byte	0x04, 0x17
        /*002a*/ 	.short	(.L_1295 - .L_1294)
.L_1294:
        /*002c*/ 	.word	0x00000000
        /*0030*/ 	.short	0x0000
        /*0032*/ 	.short	0x0000
        /*0034*/ 	.byte	0x00, 0xf5, 0x21, 0x00


	//----- nvinfo : EIATTR_SPARSE_MMA_MASK
	.align		4
.L_1295:
        /*0038*/ 	.byte	0x03, 0x50
        /*003a*/ 	.short	0x0000


	//----- nvinfo : EIATTR_MAXREG_COUNT
	.align		4
        /*003c*/ 	.byte	0x03, 0x1b
        /*003e*/ 	.short	0x00ff


	//----- nvinfo : EIATTR_NUM_BARRIERS
	.align		4
        /*0040*/ 	.byte	0x02, 0x4c
        /*0042*/ 	.byte	0x01
	.zero		1


	//----- nvinfo : EIATTR_MERCURY_ISA_VERSION
	.align		4
        /*0044*/ 	.byte	0x03, 0x5f
        /*0046*/ 	.short	0x0101


	//----- nvinfo : EIATTR_VRC_CTA_INIT_COUNT
	.align		4
        /*0048*/ 	.byte	0x02, 0x4a
	.zero		1
	.zero		1


	//----- nvinfo : EIATTR_EXIT_INSTR_OFFSETS
	.align		4
        /*004c*/ 	.byte	0x04, 0x1c
        /*004e*/ 	.short	(.L_1297 - .L_1296)


	//   ....[0]....
.L_1296:
        /*0050*/ 	.word	0x000001f0


	//   ....[1]....
        /*0054*/ 	.word	0x000002a0


	//   ....[2]....
        /*0058*/ 	.word	0x000002f0


	//----- nvinfo : EIATTR_CRS_STACK_SIZE
	.align		4
.L_1297:
        /*005c*/ 	.byte	0x04, 0x1e
        /*005e*/ 	.short	(.L_1299 - .L_1298)
.L_1298:
        /*0060*/ 	.word	0x00000000


	//----- nvinfo : EIATTR_CBANK_PARAM_SIZE
	.align		4
.L_1299:
        /*0064*/ 	.byte	0x03, 0x19
        /*0066*/ 	.short	0x0014


	//----- nvinfo : EIATTR_PARAM_CBANK
	.align		4
        /*0068*/ 	.byte	0x04, 0x0a
        /*006a*/ 	.short	(.L_1301 - .L_1300)
	.align		4
.L_1300:
        /*006c*/ 	.word	index@(.nv.constant0._Z10maxreduce6IdLj8ELb1EEvPT_S1_j)
        /*0070*/ 	.short	0x0380
        /*0072*/ 	.short	0x0014


	//----- nvinfo : EIATTR_SW_WAR
	.align		4
.L_1301:
        /*0074*/ 	.byte	0x04, 0x36
        /*0076*/ 	.short	(.L_1303 - .L_1302)
.L_1302:
        /*0078*/ 	.word	0x00000008
.L_1303:


//--------------------- .nv.info._Z10maxreduce6IdLj16ELb1EEvPT_S1_j --------------------------
	.section	.nv.info._Z10maxreduce6IdLj16ELb1EEvPT_S1_j,"",@"SHT_CUDA_INFO"
	.sectionflags	@""
	.align	4


	//----- nvinfo : EIATTR_CUDA_API_VERSION
	.align		4
        /*0000*/ 	.byte	0x04, 0x37
        /*0002*/ 	.short	(.L_1305 - .L_1304)
.L_1304:
        /*0004*/ 	.word	0x00000082


	//----- nvinfo : EIATTR_KPARAM_INFO
	.align		4
.L_1305:
        /*0008*/ 	.byte	0x04, 0x17
        /*000a*/ 	.short	(.L_1307 - .L_1306)
.L_1306:
        /*000c*/ 	.word	0x00000000
        /*0010*/ 	.short	0x0002
        /*0012*/ 	.short	0x0010
        /*0014*/ 	.byte	0x00, 0xf0, 0x11, 0x00


	//----- nvinfo : EIATTR_KPARAM_INFO
	.align		4
.L_1307:
        /*0018*/ 	.byte	0x04, 0x17
        /*001a*/ 	.short	(.L_1309 - .L_1308)
.L_1308:
        /*001c*/ 	.word	0x00000000
        /*0020*/ 	.short	0x0001
        /*0022*/ 	.short	0x0008
        /*0024*/ 	.byte	0x00, 0xf5, 0x21, 0x00


	//----- nvinfo : EIATTR_KPARAM_INFO
	.align		4
.L_1309:
        /*0028*/ 	.byte	0x04, 0x17
        /*002a*/ 	.short	(.L_1311 - .L_1310)
.L_1310:
        /*002c*/ 	.word	0x00000000
        /*0030*/ 	.short	0x0000
        /*0032*/ 	.short	0x0000
        /*0034*/ 	.byte	0x00, 0xf5, 0x21, 0x00


	//----- nvinfo : EIATTR_SPARSE_MMA_MASK
	.align		4
.L_1311:
        /*0038*/ 	.byte	0x03, 0x50
        /*003a*/ 	.short	0x0000


	//----- nvinfo : EIATTR_MAXREG_COUNT
	.align		4
        /*003c*/ 	.byte	0x03, 0x1b
        /*003e*/ 	.short	0x00ff


	//----- nvinfo : EIATTR_NUM_BARRIERS
	.align		4
        /*0040*/ 	.byte	0x02, 0x4c
        /*0042*/ 	.byte	0x01
	.zero		1


	//----- nvinfo : EIATTR_MERCURY_ISA_VERSION
	.align		4
        /*0044*/ 	.byte	0x03, 0x5f
        /*0046*/ 	.short	0x0101


	//----- nvinfo : EIATTR_VRC_CTA_INIT_COUNT
	.align		4
        /*0048*/ 	.byte	0x02, 0x4a
	.zero		1
	.zero		1


	//----- nvinfo : EIATTR_EXIT_INSTR_OFFSETS
	.align		4
        /*004c*/ 	.byte	0x04, 0x1c
        /*004e*/ 	.short	(.L_1313 - .L_1312)


	//   ....[0]....
.L_1312:
        /*0050*/ 	.word	0x000001f0


	//   ....[1]....
        /*0054*/ 	.word	0x000002d0


	//   ....[2]....
        /*0058*/ 	.word	0x00000320


	//----- nvinfo : EIATTR_CRS_STACK_SIZE
	.align		4
.L_1313:
        /*005c*/ 	.byte	0x04, 0x1e
        /*005e*/ 	.short	(.L_1315 - .L_1314)
.L_1314:
        /*0060*/ 	.word	0x00000000


	//----- nvinfo : EIATTR_CBANK_PARAM_SIZE
	.align		4
.L_1315:
        /*0064*/ 	.byte	0x03, 0x19
        /*0066*/ 	.short	0x0014


	//----- nvinfo : EIATTR_PARAM_CBANK
	.align		4
        /*0068*/ 	.byte	0x04, 0x0a
        /*006a*/ 	.short	(.L_1317 - .L_1316)
	.align		4
.L_1316:
        /*006c*/ 	.word	index@(.nv.constant0._Z10maxreduce6IdLj16ELb1EEvPT_S1_j)
        /*0070*/ 	.short	0x0380
        /*0072*/ 	.short	0x0014


	//----- nvinfo : EIATTR_SW_WAR
	.align		4
.L_1317:
        /*0074*/ 	.byte	0x04, 0x36
        /*0076*/ 	.short	(.L_1319 - .L_1318)
.L_1318:
        /*0078*/ 	.word	0x00000008
.L_1319:


//--------------------- .nv.info._Z10maxreduce6IdLj32ELb1EEvPT_S1_j --------------------------
	.section	.nv.info._Z10maxreduce6IdLj32ELb1EEvPT_S1_j,"",@"SHT_CUDA_INFO"
	.sectionflags	@""
	.align	4


	//----- nvinfo : EIATTR_CUDA_API_VERSION
	.align		4
        /*0000*/ 	.byte	0x04, 0x37
        /*0002*/ 	.short	(.L_1321 - .L_1320)
.L_1320:
        /*0004*/ 	.word	0x00000082


	//----- nvinfo : EIATTR_KPARAM_INFO
	.align		4
.L_1321:
        /*0008*/ 	.byte	0x04, 0x17
        /*000a*/ 	.short	(.L_1323 - .L_1322)
.L_1322:
        /*000c*/ 	.word	0x00000000
        /*0010*/ 	.short	0x0002
        /*0012*/ 	.short	0x0010
        /*0014*/ 	.byte	0x00, 0xf0, 0x11, 0x00


	//----- nvinfo : EIATTR_KPARAM_INFO
	.align		4
.L_1323:
        /*0018*/ 	.byte	0x04, 0x17
        /*001a*/ 	.short	(.L_1325 - .L_1324)
.L_1324:
        /*001c*/ 	.word	0x00000000
        /*0020*/ 	.short	0x0001
        /*0022*/ 	.short	0x0008
        /*0024*/ 	.byte	0x00, 0xf5, 0x21, 0x00


	//----- nvinfo : EIATTR_KPARAM_INFO
	.align		4
.L_1325:
        /*0028*/ 	.byte	0x04, 0x17
        /*002a*/ 	.short	(.L_1327 - .L_1326)
.L_1326:
        /*002c*/ 	.word	0x00000000
        /*0030*/ 	.short	0x0000
        /*0032*/ 	.short	0x0000
        /*0034*/ 	.byte	0x00, 0xf5, 0x21, 0x00


	//----- nvinfo : EIATTR_SPARSE_MMA_MASK
	.align		4
.L_1327:
        /*0038*/ 	.byte	0x03, 0x50
        /*003a*/ 	.short	0x0000


	//----- nvinfo : EIATTR_MAXREG_COUNT
	.align		4
        /*003c*/ 	.byte	0x03, 0x1b
        /*003e*/ 	.short	0x00ff


	//----- nvinfo : EIATTR_NUM_BARRIERS
	.align		4
        /*0040*/ 	.byte	0x02, 0x4c
        /*0042*/ 	.byte	0x01
	.zero		1


	//----- nvinfo : EIATTR_MERCURY_ISA_VERSION
	.align		4
        /*0044*/ 	.byte	0x03, 0x5f
        /*0046*/ 	.short	0x0101


	//----- nvinfo : EIATTR_VRC_CTA_INIT_COUNT
	.align		4
        /*0048*/ 	.byte	0x02, 0x4a
	.zero		1
	.zero		1


	//----- nvinfo : EIATTR_EXIT_INSTR_OFFSETS
	.align		4
        /*004c*/ 	.byte	0x04, 0x1c
        /*004e*/ 	.short	(.L_1329 - .L_1328)


	//   ....[0]....
.L_1328:
        /*0050*/ 	.word	0x000001f0


	//   ....[1]....
        /*0054*/ 	.word	0x00000300


	//   ....[2]....
        /*0058*/ 	.word	0x00000350


	//----- nvinfo : EIATTR_CRS_STACK_SIZE
	.align		4
.L_1329:
        /*005c*/ 	.byte	0x04, 0x1e
        /*005e*/ 	.short	(.L_1331 - .L_1330)
.L_1330:
        /*0060*/ 	.word	0x00000000


	//----- nvinfo : EIATTR_CBANK_PARAM_SIZE
	.align		4
.L_1331:
        /*0064*/ 	.byte	0x03, 0x19
        /*0066*/ 	.short	0x0014


	//----- nvinfo : EIATTR_PARAM_CBANK
	.align		4
        /*0068*/ 	.byte	0x04, 0x0a
        /*006a*/ 	.short	(.L_1333 - .L_1332)
	.align		4
.L_1332:
        /*006c*/ 	.word	index@(.nv.constant0._Z10maxreduce6IdLj32ELb1EEvPT_S1_j)
        /*0070*/ 	.short	0x0380
        /*0072*/ 	.short	0x0014


	//----- nvinfo : EIATTR_SW_WAR
	.align		4
.L_1333:
        /*0074*/ 	.byte	0x04, 0x36
        /*0076*/ 	.short	(.L_1335 - .L_1334)
.L_1334:
        /*0078*/ 	.word	0x00000008
.L_1335:


//--------------------- .nv.info._Z10maxreduce6IdLj64ELb1EEvPT_S1_j --------------------------
	.section	.nv.info._Z10maxreduce6IdLj64ELb1EEvPT_S1_j,"",@"SHT_CUDA_INFO"
	.sectionflags	@""
	.align	4


	//----- nvinfo : EIATTR_CUDA_API_VERSION
	.align		4
        /*0000*/ 	.byte	0x04, 0x37
        /*0002*/ 	.short	(.L_1337 - .L_1336)
.L_1336:
        /*0004*/ 	.word	0x00000082


	//----- nvinfo : EIATTR_KPARAM_INFO
	.align		4
.L_1337:
        /*0008*/ 	.byte	0x04, 0x17
        /*000a*/ 	.short	(.L_1339 - .L_1338)
.L_1338:
        /*000c*/ 	.word	0x00000000
        /*0010*/ 	.short	0x0002
        /*0012*/ 	.short	0x0010
        /*0014*/ 	.byte	0x00, 0xf0, 0x11, 0x00


	//----- nvinfo : EIATTR_KPARAM_INFO
	.align		4
.L_1339:
        /*0018*/ 	.byte	0x04, 0x17
        /*001a*/ 	.short	(.L_1341 - .L_1340)
.L_1340:
        /*001c*/ 	.word	0x00000000
        /*0020*/ 	.short	0x0001
        /*0022*/ 	.short	0x0008
        /*0024*/ 	.byte	0x00, 0xf5, 0x21, 0x00


	//----- nvinfo : EIATTR_KPARAM_INFO
	.align		4
.L_1341:
        /*0028*/ 	.byte	0x04, 0x17
        /*002a*/ 	.short	(.L_1343 - .L_1342)
.L_1342:
        /*002c*/ 	.word	0x00000000
        /*0030*/ 	.short	0x0000
        /*0032*/ 	.short	0x0000
        /*0034*/ 	.byte	0x00, 0xf5, 0x21, 0x00


	//----- nvinfo : EIATTR_SPARSE_MMA_MASK
	.align		4
.L_1343:
        /*0038*/ 	.byte	0x03, 0x50
        /*003a*/ 	.short	0x0000


	//----- nvinfo : EIATTR_MAXREG_COUNT
	.align		4
        /*003c*/ 	.byte	0x03, 0x1b
        /*003e*/ 	.short	0x00ff


	//----- nvinfo : EIATTR_NUM_BARRIERS
	.align		4
        /*0040*/ 	.byte	0x02, 0x4c
        /*0042*/ 	.byte	0x01
	.zero		1


	//----- nvinfo : EIATTR_MERCURY_ISA_VERSION
	.align		4
        /*0044*/ 	.byte	0x03, 0x5f
        /*0046*/ 	.short	0x0101


	//----- nvinfo : EIATTR_VRC_CTA_INIT_COUNT
	.align		4
        /*0048*/ 	.byte	0x02, 0x4a
	.zero		1
	.zero		1


	//----- nvinfo : EIATTR_EXIT_INSTR_OFFSETS
	.align		4
        /*004c*/ 	.byte	0x04, 0x1c
        /*004e*/ 	.short	(.L_1345 - .L_1344)


	//   ....[0]....
.L_1344:
        /*0050*/ 	.word	0x000001f0


	//   ....[1]....
        /*0054*/ 	.word	0x00000330


	//   ....[2]....
        /*0058*/ 	.word	0x00000380


	//----- nvinfo : EIATTR_CRS_STACK_SIZE
	.align		4
.L_1345:
        /*005c*/ 	.byte	0x04, 0x1e
        /*005e*/ 	.short	(.L_1347 - .L_1346)
.L_1346:
        /*0060*/ 	.word	0x00000000


	//----- nvinfo : EIATTR_CBANK_PARAM_SIZE
	.align		4
.L_1347:
        /*0064*/ 	.byte	0x03, 0x19
        /*0066*/ 	.short	0x0014


	//----- nvinfo : EIATTR_PARAM_CBANK
	.align		4
        /*0068*/ 	.byte	0x04, 0x0a
        /*006a*/ 	.short	(.L_1349 - .L_1348)
	.align		4
.L_1348:
        /*006c*/ 	.word	index@(.nv.constant0._Z10maxreduce6IdLj64ELb1EEvPT_S1_j)
        /*0070*/ 	.short	0x0380
        /*0072*/ 	.short	0x0014


	//----- nvinfo : EIATTR_SW_WAR
	.align		4
.L_1349:
        /*0074*/ 	.byte	0x04, 0x36
        /*0076*/ 	.short	(.L_1351 - .L_1350)
.L_1350:
        /*0078*/ 	.word	0x00000008
.L_1351:


//--------------------- .nv.info._Z10maxreduce6IdLj128ELb1EEvPT_S1_j --------------------------
	.section	.nv.info._Z10maxreduce6IdLj128ELb1EEvPT_S1_j,"",@"SHT_CUDA_INFO"
	.sectionflags	@""
	.align	4


	//----- nvinfo : EIATTR_CUDA_API_VERSION
	.align		4
        /*0000*/ 	.byte	0x04, 0x37
        /*0002*/ 	.short	(.L_1353 - .L_1352)
.L_1352:
        /*0004*/ 	.word	0x00000082


	//----- nvinfo : EIATTR_KPARAM_INFO
	.align		4
.L_1353:
        /*0008*/ 	.byte	0x04, 0x17
        /*000a*/ 	.short	(.L_1355 - .L_1354)
.L_1354:
        /*000c*/ 	.word	0x00000000
        /*0010*/ 	.short	0x0002
        /*0012*/ 	.short	0x0010
        /*0014*/ 	.byte	0x00, 0xf0, 0x11, 0x00


	//----- nvinfo : EIATTR_KPARAM_INFO
	.align		4
.L_1355:
        /*0018*/ 	.byte	0x04, 0x17
        /*001a*/ 	.short	(.L_1357 - .L_1356)
.L_1356:
        /*001c*/ 	.word	0x00000000
        /*0020*/ 	.short	0x0001
        /*0022*/ 	.short	0x0008
        /*0024*/ 	.byte	0x00, 0xf5, 0x21, 0x00


	//----- nvinfo : EIATTR_KPARAM_INFO
	.align		4
.L_1357:
        /*0028*/ 	.byte	0x04, 0x17
        /*002a*/ 	.short	(.L_1359 - .L_1358)
.L_1358:
        /*002c*/ 	.word	0x00000000
        /*0030*/ 	.short	0x0000
        /*0032*/ 	.short	0x0000
        /*0034*/ 	.byte	0x00, 0xf5, 0x21, 0x00


	//----- nvinfo : EIATTR_SPARSE_MMA_MASK
	.align		4
.L_1359:
        /*0038*/ 	.byte	0x03, 0x50
        /*003a*/ 	.short	0x0000


	//----- nvinfo : EIATTR_MAXREG_COUNT
	.align		4
        /*003c*/ 	.byte	0x03, 0x1b
        /*003e*/ 	.short	0x00ff


	//----- nvinfo : EIATTR_NUM_BARRIERS
	.align		4
        /*0040*/ 	.byte	0x02, 0x4c
        /*0042*/ 	.byte	0x01
	.zero		1


	//----- nvinfo : EIATTR_MERCURY_ISA_VERSION
	.align		4
        /*0044*/ 	.byte	0x03, 0x5f
        /*0046*/ 	.short	0x0101


	//----- nvinfo : EIATTR_VRC_CTA_INIT_COUNT
	.align		4
        /*0048*/ 	.byte	0x02, 0x4a
	.zero		1
	.zero		1


	//----- nvinfo : EIATTR_EXIT_INSTR_OFFSETS
	.align		4
        /*004c*/ 	.byte	0x04, 0x1c
        /*004e*/ 	.short	(.L_1361 - .L_1360)


	//   ....[0]....
.L_1360:
        /*0050*/ 	.word	0x00000240


	//   ....[1]....
        /*0054*/ 	.word	0x00000380


	//   ....[2]....
        /*0058*/ 	.word	0x000003d0


	//----- nvinfo : EIATTR_CRS_STACK_SIZE
	.align		4
.L_1361:
        /*005c*/ 	.byte	0x04, 0x1e
        /*005e*/ 	.short	(.L_1363 - .L_1362)
.L_1362:
        /*0060*/ 	.word	0x00000000


	//----- nvinfo : EIATTR_CBANK_PARAM_SIZE
	.align		4
.L_1363:
        /*0064*/ 	.byte	0x03, 0x19
        /*0066*/ 	.short	0x0014


	//----- nvinfo : EIATTR_PARAM_CBANK
	.align		4
        /*0068*/ 	.byte	0x04, 0x0a
        /*006a*/ 	.short	(.L_1365 - .L_1364)
	.align		4
.L_1364:
        /*006c*/ 	.word	index@(.nv.constant0._Z10maxreduce6IdLj128ELb1EEvPT_S1_j)
        /*0070*/ 	.short	0x0380
        /*0072*/ 	.short	0x0014


	//----- nvinfo : EIATTR_SW_WAR
	.align		4
.L_1365:
        /*0074*/ 	.byte	0x04, 0x36
        /*0076*/ 	.short	(.L_1367 - .L_1366)
.L_1366:
        /*0078*/ 	.word	0x00000008
.L_1367:


//--------------------- .nv.info._Z10maxreduce6IdLj256ELb1EEvPT_S1_j --------------------------
	.section	.nv.info._Z10maxreduce6IdLj256ELb1EEvPT_S1_j,"",@"SHT_CUDA_INFO"
	.sectionflags	@""
	.align	4


	//----- nvinfo : EIATTR_CUDA_API_VERSION
	.align		4
        /*0000*/ 	.byte	0x04, 0x37
        /*0002*/ 	.short	(.L_1369 - .L_1368)
.L_1368:
        /*0004*/ 	.word	0x00000082


	//----- nvinfo : EIATTR_KPARAM_INFO
	.align		4
.L_1369:
        /*0008*/ 	.byte	0x04, 0x17
        /*000a*/ 	.short	(.L_1371 - .L_1370)
.L_1370:
        /*000c*/ 	.word	0x00000000
        /*0010*/ 	.short	0x0002
        /*0012*/ 	.short	0x0010
        /*0014*/ 	.byte	0x00, 0xf0, 0x11, 0x00


	//----- nvinfo : EIATTR_KPARAM_INFO
	.align		4
.L_1371:
        /*0018*/ 	.byte	0x04, 0x17
        /*001a*/ 	.short	(.L_1373 - .L_1372)
.L_1372:
        /*001c*/ 	.word	0x00000000
        /*0020*/ 	.short	0x0001
        /*0022*/ 	.short	0x0008
        /*0024*/ 	.byte	0x00, 0xf5, 0x21, 0x00


	//----- nvinfo : EIATTR_KPARAM_INFO
	.align		4
.L_1373:
        /*0028*/ 	.byte	0x04, 0x17
        /*002a*/ 	.short	(.L_1375 - .L_1374)
.L_1374:
        /*002c*/ 	.word	0x00000000
        /*0030*/ 	.short	0x0000
        /*0032*/ 	.short	0x0000
        /*0034*/ 	.byte	0x00, 0xf5, 0x21, 0x00


	//----- nvinfo : EIATTR_SPARSE_MMA_MASK
	.align		4
.L_1375:
        /*0038*/ 	.byte	0x03, 0x50
        /*003a*/ 	.short	0x0000


	//----- nvinfo : EIATTR_MAXREG_COUNT
	.align		4
        /*003c*/ 	.byte	0x03, 0x1b
        /*003e*/ 	.short	0x00ff


	//----- nvinfo : EIATTR_NUM_BARRIERS
	.align		4
        /*0040*/ 	.byte	0x02, 0x4c
        /*0042*/ 	.byte	0x01
	.zero		1


	//----- nvinfo : EIATTR_MERCURY_ISA_VERSION
	.align		4
        /*0044*/ 	.byte	0x03, 0x5f
        /*0046*/ 	.short	0x0101


	//----- nvinfo : EIATTR_VRC_CTA_INIT_COUNT
	.align		4
        /*0048*/ 	.byte	0x02, 0x4a
	.zero		1
	.zero		1


	//----- nvinfo : EIATTR_EXIT_INSTR_OFFSETS
	.align		4
        /*004c*/ 	.byte	0x04, 0x1c
        /*004e*/ 	.short	(.L_1377 - .L_1376)


	//   ....[0]....
.L_1376:
        /*0050*/ 	.word	0x00000290


	//   ....[1]....
        /*0054*/ 	.word	0x000003d0


	//   ....[2]....
        /*0058*/ 	.word	0x00000420


	//----- nvinfo : EIATTR_CRS_STACK_SIZE
	.align		4
.L_1377:
        /*005c*/ 	.byte	0x04, 0x1e
        /*005e*/ 	.short	(.L_1379 - .L_1378)
.L_1378:
        /*0060*/ 	.word	0x00000000


	//----- nvinfo : EIATTR_CBANK_PARAM_SIZE
	.align		4
.L_1379:
        /*0064*/ 	.byte	0x03, 0x19
        /*0066*/ 	.short	0x0014


	//----- nvinfo : EIATTR_PARAM_CBANK
	.align		4
        /*0068*/ 	.byte	0x04, 0x0a
        /*006a*/ 	.short	(.L_1381 - .L_1380)
	.align		4
.L_1380:
        /*006c*/ 	.word	index@(.nv.constant0._Z10maxreduce6IdLj256ELb1EEvPT_S1_j)
        /*0070*/ 	.short	0x0380
        /*0072*/ 	.short	0x0014


	//----- nvinfo : EIATTR_SW_WAR
	.align		4
.L_1381:
        /*0074*/ 	.byte	0x04, 0x36
        /*0076*/ 	.short	(.L_1383 - .L_1382)
.L_1382:
        /*0078*/ 	.word	0x00000008
.L_1383:


//--------------------- .nv.info._Z10maxreduce6IdLj512ELb1EEvPT_S1_j --------------------------
	.section	.nv.info._Z10maxreduce6IdLj512ELb1EEvPT_S1_j,"",@"SHT_CUDA_INFO"
	.sectionflags	@""
	.align	4


	//----- nvinfo : EIATTR_CUDA_API_VERSION
	.align		4
        /*0000*/ 	.byte	0x04, 0x37
        /*0002*/ 	.short	(.L_1385 - .L_1384)
.L_1384:
        /*0004*/ 	.word	0x00000082


	//----- nvinfo : EIATTR_KPARAM_INFO
	.align		4
.L_1385:
        /*0008*/ 	.byte	0x04, 0x17
        /*000a*/ 	.short	(.L_1387 - .L_1386)
.L_1386:
        /*000c*/ 	.word	0x00000000
        /*0010*/ 	.short	0x0002
        /*0012*/ 	.short	0x0010
        /*0014*/ 	.byte	0x00, 0xf0, 0x11, 0x00


	//----- nvinfo : EIATTR_KPARAM_INFO
	.align		4
.L_1387:
        /*0018*/ 	.byte	0x04, 0x17
        /*001a*/ 	.short	(.L_1389 - .L_1388)
.L_1388:
        /*001c*/ 	.word	0x00000000
        /*0020*/ 	.short	0x0001
        /*0022*/ 	.short	0x0008
        /*0024*/ 	.byte	0x00, 0xf5, 0x21, 0x00


	//----- nvinfo : EIATTR_KPARAM_INFO
	.align		4
.L_1389:
        /*0028*/ 	.byte	0x04, 0x17
        /*002a*/ 	.short	(.L_1391 - .L_1390)
.L_1390:
        /*002c*/ 	.word	0x00000000
        /*0030*/ 	.short	0x0000
        /*0032*/ 	.short	0x0000
        /*0034*/ 	.byte	0x00, 0xf5, 0x21, 0x00


	//----- nvinfo : EIATTR_SPARSE_MMA_MASK
	.align		4
.L_1391:
        /*0038*/ 	.byte	0x03, 0x50
        /*003a*/ 	.short	0x0000


	//----- nvinfo : EIATTR_MAXREG_COUNT
	.align		4
        /*003c*/ 	.byte	0x03, 0x1b
        /*003e*/ 	.short	0x00ff


	//----- nvinfo : EIATTR_NUM_BARRIERS
	.align		4
        /*0040*/ 	.byte	0x02, 0x4c
        /*0042*/ 	.byte	0x01
	.zero		1


	//----- nvinfo : EIATTR_MERCURY_ISA_VERSION
	.align		4
        /*0044*/ 	.byte	0x03, 0x5f
        /*0046*/ 	.short	0x0101


	//----- nvinfo : EIATTR_VRC_CTA_INIT_COUNT
	.align		4
        /*0048*/ 	.byte	0x02, 0x4a
	.zero		1
	.zero		1


	//----- nvinfo : EIATTR_EXIT_INSTR_OFFSETS
	.align		4
        /*004c*/ 	.byte	0x04, 0x1c
        /*004e*/ 	.short	(.L_1393 - .L_1392)


	//   ....[0]....
.L_1392:
        /*0050*/ 	.word	0x000002f0


	//   ....[1]....
        /*0054*/ 	.word	0x00000430


	//   ....[2]....
        /*0058*/ 	.word	0x00000480


	//----- nvinfo : EIATTR_CRS_STACK_SIZE
	.align		4
.L_1393:
        /*005c*/ 	.byte	0x04, 0x1e
        /*005e*/ 	.short	(.L_1395 - .L_1394)
.L_1394:
        /*0060*/ 	.word	0x00000000


	//----- nvinfo : EIATTR_CBANK_PARAM_SIZE
	.align		4
.L_1395:
        /*0064*/ 	.byte	0x03, 0x19
        /*0066*/ 	.short	0x0014


	//----- nvinfo : EIATTR_PARAM_CBANK
	.align		4
        /*0068*/ 	.byte	0x04, 0x0a
        /*006a*/ 	.short	(.L_1397 - .L_1396)
	.align		4
.L_1396:
        /*006c*/ 	.word	index@(.nv.constant0._Z10maxreduce6IdLj512ELb1EEvPT_S1_j)
        /*0070*/ 	.short	0x0380
        /*0072*/ 	.short	0x0014


	//----- nvinfo : EIATTR_SW_WAR
	.align		4
.L_1397:
        /*0074*/ 	.byte	0x04, 0x36
        /*0076*/ 	.short	(.L_1399 - .L_1398)
.L_1398:
        /*0078*/ 	.word	0x00000008
.L_1399:


//--------------------- .nv.info._Z10maxreduce6IfLj1ELb0EEvPT_S1_j --------------------------
	.section	.nv.info._Z10maxreduce6IfLj1ELb0EEvPT_S1_j,"",@"SHT_CUDA_INFO"
	.sectionflags	@""
	.align	4


	//----- nvinfo : EIATTR_CUDA_API_VERSION
	.align		4
        /*0000*/ 	.byte	0x04, 0x37
        /*0002*/ 	.short	(.L_1401 - .L_1400)
.L_1400:
        /*0004*/ 	.word	0x00000082


	//----- nvinfo : EIATTR_KPARAM_INFO
	.align		4
.L_1401:
        /*0008*/ 	.byte	0x04, 0x17
        /*000a*/ 	.short	(.L_1403 - .L_1402)
.L_1402:
        /*000c*/ 	.word	0x00000000
        /*0010*/ 	.short	0x0002
        /*0012*/ 	.short	0x0010
        /*0014*/ 	.byte	0x00, 0xf0, 0x11, 0x00


	//----- nvinfo : EIATTR_KPARAM_INFO
	.align		4
.L_1403:
        /*0018*/ 	.byte	0x04, 0x17
        /*001a*/ 	.short	(.L_1405 - .L_1404)
.L_1404:
        /*001c*/ 	.word	0x00000000
        /*0020*/ 	.short	0x0001
        /*0022*/ 	.short	0x0008
        /*0024*/ 	.byte	0x00, 0xf5, 0x21, 0x00


	//----- nvinfo : EIATTR_KPARAM_INFO
	.align		4
.L_1405:
        /*0028*/ 	.byte	0x04, 0x17
        /*002a*/ 	.short	(.L_1407 - .L_1406)
.L_1406:
        /*002c*/ 	.word	0x00000000
        /*0030*/ 	.short	0x0000
        /*0032*/ 	.short	0x0000
        /*0034*/ 	.byte	0x00, 0xf5, 0x21, 0x00


	//----- nvinfo : EIATTR_SPARSE_MMA_MASK
	.align		4
.L_1407:
        /*0038*/ 	.byte	0x03, 0x50
        /*003a*/ 	.short	0x0000


	//----- nvinfo : EIATTR_MAXREG_COUNT
	.align		4
        /*003c*/ 	.byte	0x03, 0x1b
        /*003e*/ 	.short	0x00ff


	//----- nvinfo : EIATTR_NUM_BARRIERS
	.align		4
        /*0040*/ 	.byte	0x02, 0x4c
        /*0042*/ 	.byte	0x01
	.zero		1


	//----- nvinfo : EIATTR_MERCURY_ISA_VERSION
	.align		4
        /*0044*/ 	.byte	0x03, 0x5f
        /*0046*/ 	.short	0x0101


	//----- nvinfo : EIATTR_VRC_CTA_INIT_COUNT
	.align		4
        /*0048*/ 	.byte	0x02, 0x4a
	.zero		1
	.zero		1


	//----- nvinfo : EIATTR_EXIT_INSTR_OFFSETS
	.align		4
        /*004c*/ 	.byte	0x04, 0x1c
        /*004e*/ 	.short	(.L_1409 - .L_1408)


	//   ....[0]....
.L_1408:
        /*0050*/ 	.word	0x00000200


	//   ....[1]....
        /*0054*/ 	.word	0x00000250


	//----- nvinfo : EIATTR_CRS_STACK_SIZE
	.align		4
.L_1409:
        /*0058*/ 	.byte	0x04, 0x1e
        /*005a*/ 	.short	(.L_1411 - .L_1410)
.L_1410:
        /*005c*/ 	.word	0x00000000


	//----- nvinfo : EIATTR_CBANK_PARAM_SIZE
	.align		4
.L_1411:
        /*0060*/ 	.byte	0x03, 0x19
        /*0062*/ 	.short	0x0014


	//----- nvinfo : EIATTR_PARAM_CBANK
	.align		4
        /*0064*/ 	.byte	0x04, 0x0a
        /*0066*/ 	.short	(.L_1413 - .L_1412)
	.align		4
.L_1412:
        /*0068*/ 	.word	index@(.nv.constant0._Z10maxreduce6IfLj1ELb0EEvPT_S1_j)
        /*006c*/ 	.short	0x0380
        /*006e*/ 	.short	0x0014


	//----- nvinfo : EIATTR_SW_WAR
	.align		4
.L_1413:
        /*0070*/ 	.byte	0x04, 0x36
        /*0072*/ 	.short	(.L_1415 - .L_1414)
.L_1414:
        /*0074*/ 	.word	0x00000008
.L_1415:


//--------------------- .nv.info._Z10maxreduce6IfLj2ELb0EEvPT_S1_j --------------------------
	.section	.nv.info._Z10maxreduce6IfLj2ELb0EEvPT_S1_j,"",@"SHT_CUDA_INFO"
	.sectionflags	@""
	.align	4


	//----- nvinfo : EIATTR_CUDA_API_VERSION
	.align		4
        /*0000*/ 	.byte	0x04, 0x37
        /*0002*/ 	.short	(.L_1417 - .L_1416)
.L_1416:
        /*0004*/ 	.word	0x00000082


	//----- nvinfo : EIATTR_KPARAM_INFO
	.align		4
.L_1417:
        /*0008*/ 	.byte	0x04, 0x17
        /*000a*/ 	.short	(.L_1419 - .L_1418)
.L_1418:
        /*000c*/ 	.word	0x00000000
        /*0010*/ 	.short	0x0002
        /*0012*/ 	.short	0x0010
        /*0014*/ 	.byte	0x00, 0xf0, 0x11, 0x00


	//----- nvinfo : EIATTR_KPARAM_INFO
	.align		4
.L_1419:
        /*0018*/ 	.byte	0x04, 0x17
        /*001a*/ 	.short	(.L_1421 - .L_1420)
.L_1420:
        /*001c*/ 	.word	0x00000000
        /*0020*/ 	.short	0x0001
        /*0022*/ 	.short	0x0008
        /*0024*/ 	.byte	0x00, 0xf5, 0x21, 0x00


	//----- nvinfo : EIATTR_KPARAM_INFO
	.align		4
.L_1421:
        /*0028*/ 	.byte	0x04, 0x17
        /*002a*/ 	.short	(.L_1423 - .L_1422)
.L_1422:
        /*002c*/ 	.word	0x00000000
        /*0030*/ 	.short	0x0000
        /*0032*/ 	.short	0x0000
        /*0034*/ 	.byte	0x00, 0xf5, 0x21, 0x00


	//----- nvinfo : EIATTR_SPARSE_MMA_MASK
	.align		4
.L_1423:
        /*0038*/ 	.byte	0x03, 0x50
        /*003a*/ 	.short	0x0000


	//----- nvinfo : EIATTR_MAXREG_COUNT
	.align		4
        /*003c*/ 	.byte	0x03, 0x1b
        /*003e*/ 	.short	0x00ff


	//----- nvinfo : EIATTR_NUM_BARRIERS
	.align		4
        /*0040*/ 	.byte	0x02, 0x4c
        /*0042*/ 	.byte	0x01
	.zero		1


	//----- nvinfo : EIATTR_MERCURY_ISA_VERSION
	.align		4
        /*0044*/ 	.byte	0x03, 0x5f
        /*0046*/ 	.short	0x0101


	//----- nvinfo : EIATTR_VRC_CTA_INIT_COUNT
	.align		4
        /*0048*/ 	.byte	0x02, 0x4a
	.zero		1
	.zero		1


	//----- nvinfo : EIATTR_EXIT_INSTR_OFFSETS
	.align		4
        /*004c*/ 	.byte	0x04, 0x1c
        /*004e*/ 	.short	(.L_1425 - .L_1424)


	//   ....[0]....
.L_1424:
        /*0050*/ 	.word	0x00000210


	//   ....[1]....
        /*0054*/ 	.word	0x00000260


	//   ....[2]....
        /*0058*/ 	.word	0x000002b0


	//----- nvinfo : EIATTR_CRS_STACK_SIZE
	.align		4
.L_1425:
        /*005c*/ 	.byte	0x04, 0x1e
        /*005e*/ 	.short	(.L_1427 - .L_1426)
.L_1426:
        /*0060*/ 	.word	0x00000000


	//----- nvinfo : EIATTR_CBANK_PARAM_SIZE
	.align		4
.L_1427:
        /*0064*/ 	.byte	0x03, 0x19
        /*0066*/ 	.short	0x0014


	//----- nvinfo : EIATTR_PARAM_CBANK
	.align		4
        /*0068*/ 	.byte	0x04, 0x0a
        /*006a*/ 	.short	(.L_1429 - .L_1428)
	.align		4
.L_1428:
        /*006c*/ 	.word	index@(.nv.constant0._Z10maxreduce6IfLj2ELb0EEvPT_S1_j)
        /*0070*/ 	.short	0x0380
        /*0072*/ 	.short	0x0014


	//----- nvinfo : EIATTR_SW_WAR
	.align		4
.L_1429:
        /*0074*/ 	.byte	0x04, 0x36
        /*0076*/ 	.short	(.L_1431 - .L_1430)
.L_1430:
        /*0078*/ 	.word	0x00000008
.L_1431:


//--------------------- .nv.info._Z10maxreduce6IfLj4ELb0EEvPT_S1_j --------------------------
	.section	.nv.info._Z10maxreduce6IfLj4ELb0EEvPT_S1_j,"",@"SHT_CUDA_INFO"
	.sectionflags	@""
	.align	4


	//----- nvinfo : EIATTR_CUDA_API_VERSION
	.align		4
        /*0000*/ 	.byte	0x04, 0x37
        /*0002*/ 	.short	(.L_1433 - .L_1432)
.L_1432:
        /*0004*/ 	.word	0x00000082


	//----- nvinfo : EIATTR_KPARAM_INFO
	.align		4
.L_1433:
        /*0008*/ 	.byte	0x04, 0x17
        /*000a*/ 	.short	(.L_1435 - .L_1434)
.L_1434:
        /*000c*/ 	.word	0x00000000
        /*0010*/ 	.short	0x0002
        /*0012*/ 	.short	0x0010
        /*0014*/ 	.byte	0x00, 0xf0, 0x11, 0x00


	//----- nvinfo : EIATTR_KPARAM_INFO
	.align		4
.L_1435:
        /*0018*/ 	.byte	0x04, 0x17
        /*001a*/ 	.short	(.L_1437 - .L_1436)
.L_1436:
        /*001c*/ 	.word	0x00000000
        /*0020*/ 	.short	0x0001
        /*0022*/ 	.short	0x0008
        /*0024*/ 	.byte	0x00, 0xf5, 0x21, 0x00


	//----- nvinfo : EIATTR_KPARAM_INFO
	.align		4
.L_1437:
        /*0028*/ 	.byte	0x04, 0x17
        /*002a*/ 	.short	(.L_1439 - .L_1438)
.L_1438:
        /*002c*/ 	.word	0x00000000
        /*0030*/ 	.short	0x0000
        /*0032*/ 	.short	0x0000
        /*0034*/ 	.byte	0x00, 0xf5, 0x21, 0x00


	//----- nvinfo : EIATTR_SPARSE_MMA_MASK
	.align		4
.L_1439:
        /*0038*/ 	.byte	0x03, 0x50
        /*003a*/ 	.short	0x0000


	//----- nvinfo : EIATTR_MAXREG_COUNT
	.align		4
        /*003c*/ 	.byte	0x03, 0x1b
        /*003e*/ 	.short	0x00ff


	//----- nvinfo : EIATTR_NUM_BARRIERS
	.align		4
        /*0040*/ 	.byte	0x02, 0x4c
        /*0042*/ 	.byte	0x01
	.zero		1


	//----- nvinfo : EIATTR_MERCURY_ISA_VERSION
	.align		4
        /*0044*/ 	.byte	0x03, 0x5f
        /*0046*/ 	.short	0x0101


	//----- nvinfo : EIATTR_VRC_CTA_INIT_COUNT
	.align		4
        /*0048*/ 	.byte	0x02, 0x4a
	.zero		1
	.zero		1


	//----- nvinfo : EIATTR_EXIT_INSTR_OFFSETS
	.align		4
        /*004c*/ 	.byte	0x04, 0x1c
        /*004e*/ 	.short	(.L_1441 - .L_1440)


	//   ....[0]....
.L_1440:
        /*0050*/ 	.word	0x00000210


	//   ....[1]....
        /*0054*/ 	.word	0x00000290


	//   ....[2]....
        /*0058*/ 	.word	0x000002e0


	//----- nvinfo : EIATTR_CRS_STACK_SIZE
	.align		4
.L_1441:
        /*005c*/ 	.byte	0x04, 0x1e
        /*005e*/ 	.short	(.L_1443 - .L_1442)
.L_1442:
        /*0060*/ 	.word	0x00000000


	//----- nvinfo : EIATTR_CBANK_PARAM_SIZE
	.align		4
.L_1443:
        /*0064*/ 	.byte	0x03, 0x19
        /*0066*/ 	.short	0x0014


	//----- nvinfo : EIATTR_PARAM_CBANK
	.align		4
        /*0068*/ 	.byte	0x04, 0x0a
        /*006a*/ 	.short	(.L_1445 - .L_1444)
	.align		4
.L_1444:
        /*006c*/ 	.word	index@(.nv.constant0._Z10maxreduce6IfLj4ELb0EEvPT_S1_j)
        /*0070*/ 	.short	0x0380
        /*0072*/ 	.short	0x0014


	//----- nvinfo : EIATTR_SW_WAR
	.align		4
.L_1445:
        /*0074*/ 	.byte	0x04, 0x36
        /*0076*/ 	.short	(.L_1447 - .L_1446)
.L_1446:
        /*0078*/ 	.word	0x00000008
.L_1447:


//--------------------- .nv.info._Z10maxreduce6IfLj8ELb0EEvPT_S1_j --------------------------
	.section	.nv.info._Z10maxreduce6IfLj8ELb0EEvPT_S1_j,"",@"SHT_CUDA_INFO"
	.sectionflags	@""
	.align	4


	//----- nvinfo : EIATTR_CUDA_API_VERSION
	.align		4
        /*0000*/ 	.byte	0x04, 0x37
        /*0002*/ 	.short	(.L_1449 - .L_1448)
.L_1448:
        /*0004*/ 	.word	0x00000082


	//----- nvinfo : EIATTR_KPARAM_INFO
	.align		4
.L_1449:
        /*0008*/ 	.byte	0x04, 0x17
        /*000a*/ 	.short	(.L_1451 - .L_1450)
.L_1450:
        /*000c*/ 	.word	0x00000000
        /*0010*/ 	.short	0x0002
        /*0012*/ 	.short	0x0010
        /*0014*/ 	.byte	0x00, 0xf0, 0x11, 0x00


	//----- nvinfo : EIATTR_KPARAM_INFO
	.align		4
.L_1451:
        /*0018*/ 	.byte	0x04, 0x17
        /*001a*/ 	.short	(.L_1453 - .L_1452)
.L_1452:
        /*001c*/ 	.word	0x00000000
        /*0020*/ 	.short	0x0001
        /*0022*/ 	.short	0x0008
        /*0024*/ 	.byte	0x00, 0xf5, 0x21, 0x00


	//----- nvinfo : EIATTR_KPARAM_INFO
	.align		4
.L_1453:
        /*0028*/ 	.byte	0x04, 0x17
        /*002a*/ 	.short	(.L_1455 - .L_1454)
.L_1454:
        /*002c*/ 	.word	0x00000000
        /*0030*/ 	.short	0x0000
        /*0032*/ 	.short	0x0000
        /*0034*/ 	.byte	0x00, 0xf5, 0x21, 0x00


	//----- nvinfo : EIATTR_SPARSE_MMA_MASK
	.align		4
.L_1455:
        /*0038*/ 	.byte	0x03, 0x50
        /*003a*/ 	.short	0x0000


	//----- nvinfo : EIATTR_MAXREG_COUNT
	.align		4
        /*003c*/ 	.byte	0x03, 0x1b
        /*003e*/ 	.short	0x00ff


	//----- nvinfo : EIATTR_NUM_BARRIERS
	.align		4
        /*0040*/ 	.byte	0x02, 0x4c
        /*0042*/ 	.byte	0x01
	.zero		1


	//----- nvinfo : EIATTR_MERCURY_ISA_VERSION
	.align		4
        /*0044*/ 	.byte	0x03, 0x5f
        /*0046*/ 	.short	0x0101


	//----- nvinfo : EIATTR_VRC_CTA_INIT_COUNT
	.align		4
        /*0048*/ 	.byte	0x02, 0x4a
	.zero		1
	.zero		1


	//----- nvinfo : EIATTR_EXIT_INSTR_OFFSETS
	.align		4
        /*004c*/ 	.byte	0x04, 0x1c
        /*004e*/ 	.short	(.L_1457 - .L_1456)


	//   ....[0]....
.L_1456:
        /*0050*/ 	.word	0x00000210


	//   ....[1]....
        /*0054*/ 	.word	0x000002c0


	//   ....[2]....
        /*0058*/ 	.word	0x00000310


	//----- nvinfo : EIATTR_CRS_STACK_SIZE
	.align		4
.L_1457:
        /*005c*/ 	.byte	0x04, 0x1e
        /*005e*/ 	.short	(.L_1459 - .L_1458)
.L_1458:
        /*0060*/ 	.word	0x00000000


	//----- nvinfo : EIATTR_CBANK_PARAM_SIZE
	.align		4
.L_1459:
        /*0064*/ 	.byte	0x03, 0x19
        /*0066*/ 	.short	0x0014


	//----- nvinfo : EIATTR_PARAM_CBANK
	.align		4
        /*0068*/ 	.byte	0x04, 0x0a
        /*006a*/ 	.short	(.L_1461 - .L_1460)
	.align		4
.L_1460:
        /*006c*/ 	.word	index@(.nv.constant0._Z10maxreduce6IfLj8ELb0EEvPT_S1_j)
        /*0070*/ 	.short	0x0380
        /*0072*/ 	.short	0x0014


	//----- nvinfo : EIATTR_SW_WAR
	.align		4
.L_1461:
        /*0074*/ 	.byte	0x04, 0x36
        /*0076*/ 	.short	(.L_1463 - .L_1462)
.L_1462:
        /*0078*/ 	.word	0x00000008
.L_1463:


//--------------------- .nv.info._Z10maxreduce6IfLj16ELb0EEvPT_S1_j --------------------------
	.section	.nv.info._Z10maxreduce6IfLj16ELb0EEvPT_S1_j,"",@"SHT_CUDA_INFO"
	.sectionflags	@""
	.align	4


	//----- nvinfo : EIATTR_CUDA_API_VERSION
	.align		4
        /*0000*/ 	.byte	0x04, 0x37
        /*0002*/ 	.short	(.L_1465 - .L_1464)
.L_1464:
        /*0004*/ 	.word	0x00000082


	//----- nvinfo : EIATTR_KPARAM_INFO
	.align		4
.L_1465:
        /*0008*/ 	.byte	0x04, 0x17
        /*000a*/ 	.short	(.L_1467 - .L_1466)
.L_1466:
        /*000c*/ 	.word	0x00000000
        /*0010*/ 	.short	0x0002
        /*0012*/ 	.short	0x0010
        /*0014*/ 	.byte	0x00, 0xf0, 0x11, 0x00


	//----- nvinfo : EIATTR_KPARAM_INFO
	.align		4
.L_1467:
        /*0018*/ 	.byte	0x04, 0x17
        /*001a*/ 	.short	(.L_1469 - .L_1468)
.L_1468:
        /*001c*/ 	.word	0x00000000
        /*0020*/ 	.short	0x0001
        /*0022*/ 	.short	0x0008
        /*0024*/ 	.byte	0x00, 0xf5, 0x21, 0x00


	//----- nvinfo : EIATTR_KPARAM_INFO
	.align		4
.L_1469:
        /*0028*/ 	.byte	0x04, 0x17
        /*002a*/ 	.short	(.L_1471 - .L_1470)
.L_1470:
        /*002c*/ 	.word	0x00000000
        /*0030*/ 	.short	0x0000
        /*0032*/ 	.short	0x0000
        /*0034*/ 	.byte	0x00, 0xf5, 0x21, 0x00


	//----- nvinfo : EIATTR_SPARSE_MMA_MASK
	.align		4
.L_1471:
        /*0038*/ 	.byte	0x03, 0x50
        /*003a*/ 	.short	0x0000


	//----- nvinfo : EIATTR_MAXREG_COUNT
	.align		4
        /*003c*/ 	.byte	0x03, 0x1b
        /*003e*/ 	.short	0x00ff


	//----- nvinfo : EIATTR_NUM_BARRIERS
	.align		4
        /*0040*/ 	.byte	0x02, 0x4c
        /*0042*/ 	.byte	0x01
	.zero		1


	//----- nvinfo : EIATTR_MERCURY_ISA_VERSION
	.align		4
        /*0044*/ 	.byte	0x03, 0x5f
        /*0046*/ 	.short	0x0101


	//----- nvinfo : EIATTR_VRC_CTA_INIT_COUNT
	.align		4
        /*0048*/ 	.byte	0x02, 0x4a
	.zero		1
	.zero		1


	//----- nvinfo : EIATTR_EXIT_INSTR_OFFSETS
	.align		4
        /*004c*/ 	.byte	0x04, 0x1c
        /*004e*/ 	.short	(.L_1473 - .L_1472)


	//   ....[0]....
.L_1472:
        /*0050*/ 	.word	0x00000210


	//   ....[1]....
        /*0054*/ 	.word	0x000002f0


	//   ....[2]....
        /*0058*/ 	.word	0x00000340


	//----- nvinfo : EIATTR_CRS_STACK_SIZE
	.align		4
.L_1473:
        /*005c*/ 	.byte	0x04, 0x1e
        /*005e*/ 	.short	(.L_1475 - .L_1474)
.L_1474:
        /*0060*/ 	.word	0x00000000


	//----- nvinfo : EIATTR_CBANK_PARAM_SIZE
	.align		4
.L_1475:
        /*0064*/ 	.byte	0x03, 0x19
        /*0066*/ 	.short	0x0014


	//----- nvinfo : EIATTR_PARAM_CBANK
	.align		4
        /*0068*/ 	.byte	0x04, 0x0a
        /*006a*/ 	.short	(.L_1477 - .L_1476)
	.align		4
.L_1476:
        /*006c*/ 	.word	index@(.nv.constant0._Z10maxreduce6IfLj16ELb0EEvPT_S1_j)
        /*0070*/ 	.short	0x0380
        /*0072*/ 	.short	0x0014


	//----- nvinfo : EIATTR_SW_WAR
	.align		4
.L_1477:
        /*0074*/ 	.byte	0x04, 0x36
        /*0076*/ 	.short	(.L_1479 - .L_1478)
.L_1478:
        /*0078*/ 	.word	0x00000008
.L_1479:


//--------------------- .nv.info._Z10maxreduce6IfLj32ELb0EEvPT_S1_j --------------------------
	.section	.nv.info._Z10maxreduce6IfLj32ELb0EEvPT_S1_j,"",@"SHT_CUDA_INFO"
	.sectionflags	@""
	.align	4


	//----- nvinfo : EIATTR_CUDA_API_VERSION
	.align		4
        /*0000*/ 	.byte	0x04, 0x37
        /*0002*/ 	.short	(.L_1481 - .L_1480)
.L_1480:
        /*0004*/ 	.word	0x00000082


	//----- nvinfo : EIATTR_KPARAM_INFO
	.align		4
.L_1481:
        /*0008*/ 	.byte	0x04, 0x17
        /*000a*/ 	.short	(.L_1483 - .L_1482)
.L_1482:
        /*000c*/ 	.word	0x00000000
        /*0010*/ 	.short	0x0002
        /*0012*/ 	.short	0x0010
        /*0014*/ 	.byte	0x00, 0xf0, 0x11, 0x00


	//----- nvinfo : EIATTR_KPARAM_INFO
	.align		4
.L_1483:
        /*0018*/ 	.byte	0x04, 0x17
        /*001a*/ 	.short	(.L_1485 - .L_1484)
.L_1484:
        /*001c*/ 	.word	0x00000000
        /*0020*/ 	.short	0x0001
        /*0022*/ 	.short	0x0008
        /*0024*/ 	.byte	0x00, 0xf5, 0x21, 0x00


	//----- nvinfo : EIATTR_KPARAM_INFO
	.align		4
.L_1485:
        /*0028*/ 	.byte	0x04, 0x17
        /*002a*/ 	.short	(.L_1487 - .L_1486)
.L_1486:
        /*002c*/ 	.word	0x00000000
        /*0030*/ 	.short	0x0000
        /*0032*/ 	.short	0x0000
        /*0034*/ 	.byte	0x00, 0xf5, 0x21, 0x00


	//----- nvinfo : EIATTR_SPARSE_MMA_MASK
	.align		4
.L_1487:
        /*0038*/ 	.byte	0x03, 0x50
        /*003a*/ 	.short	0x0000


	//----- nvinfo : EIATTR_MAXREG_COUNT
	.align		4
        /*003c*/ 	.byte	0x03, 0x1b
        /*003e*/ 	.short	0x00ff


	//----- nvinfo : EIATTR_NUM_BARRIERS
	.align		4
        /*0040*/ 	.byte	0x02, 0x4c
        /*0042*/ 	.byte	0x01
	.zero		1


	//----- nvinfo : EIATTR_MERCURY_ISA_VERSION
	.align		4
        /*0044*/ 	.byte	0x03, 0x5f
        /*0046*/ 	.short	0x0101


	//----- nvinfo : EIATTR_VRC_CTA_INIT_COUNT
	.align		4
        /*0048*/ 	.byte	0x02, 0x4a
	.zero		1
	.zero		1


	//----- nvinfo : EIATTR_EXIT_INSTR_OFFSETS
	.align		4
        /*004c*/ 	.byte	0x04, 0x1c
        /*004e*/ 	.short	(.L_1489 - .L_1488)


	//   ....[0]....
.L_1488:
        /*0050*/ 	.word	0x00000210


	//   ....[1]....
        /*0054*/ 	.word	0x00000320


	//   ....[2]....
        /*0058*/ 	.word	0x00000370


	//----- nvinfo : EIATTR_CRS_STACK_SIZE
	.align		4
.L_1489:
        /*005c*/ 	.byte	0x04, 0x1e
        /*005e*/ 	.short	(.L_1491 - .L_1490)
.L_1490:
        /*0060*/ 	.word	0x00000000


	//----- nvinfo : EIATTR_CBANK_PARAM_SIZE
	.align		4
.L_1491:
        /*0064*/ 	.byte	0x03, 0x19
        /*0066*/ 	.short	0x0014


	//----- nvinfo : EIATTR_PARAM_CBANK
	.align		4
        /*0068*/ 	.byte	0x04, 0x0a
        /*006a*/ 	.short	(.L_1493 - .L_1492)
	.align		4
.L_1492:
        /*006c*/ 	.word	index@(.nv.constant0._Z10maxreduce6IfLj32ELb0EEvPT_S1_j)
        /*0070*/ 	.short	0x0380
        /*0072*/ 	.short	0x0014


	//----- nvinfo : EIATTR_SW_WAR
	.align		4
.L_1493:
        /*0074*/ 	.byte	0x04, 0x36
        /*0076*/ 	.short	(.L_1495 - .L_1494)
.L_1494:
        /*0078*/ 	.word	0x00000008
.L_1495:


//--------------------- .nv.info._Z10maxreduce6IfLj64ELb0EEvPT_S1_j --------------------------
	.section	.nv.info._Z10maxreduce6IfLj64ELb0EEvPT_S1_j,"",@"SHT_CUDA_INFO"
	.sectionflags	@""
	.align	4


	//----- nvinfo : EIATTR_CUDA_API_VERSION
	.align		4
        /*0000*/ 	.byte	0x04, 0x37
        /*0002*/ 	.short	(.L_1497 - .L_1496)
.L_1496:
        /*0004*/ 	.word	0x00000082


	//----- nvinfo : EIATTR_KPARAM_INFO
	.align		4
.L_1497:
        /*0008*/ 	.byte	0x04, 0x17
        /*000a*/ 	.short	(.L_1499 - .L_1498)
.L_1498:
        /*000c*/ 	.word	0x00000000
        /*0010*/ 	.short	0x0002
        /*0012*/ 	.short	0x0010
        /*0014*/ 	.byte	0x00, 0xf0, 0x11, 0x00


	//----- nvinfo : EIATTR_KPARAM_INFO
	.align		4
.L_1499:
        /*0018*/ 	.byte	0x04, 0x17
        /*001a*/ 	.short	(.L_1501 - .L_1500)
.L_1500:
        /*001c*/ 	.word	0x00000000
        /*0020*/ 	.short	0x0001
        /*0022*/ 	.short	0x0008
        /*0024*/ 	.byte	0x00, 0xf5, 0x21, 0x00


	//----- nvinfo : EIATTR_KPARAM_INFO
	.align		4
.L_1501:
        /*0028*/ 	.byte	0x04, 0x17
        /*002a*/ 	.short	(.L_1503 - .L_1502)
.L_1502:
        /*002c*/ 	.word	0x00000000
        /*0030*/ 	.short	0x0000
        /*0032*/ 	.short	0x0000
        /*0034*/ 	.byte	0x00, 0xf5, 0x21, 0x00


	//----- nvinfo : EIATTR_SPARSE_MMA_MASK
	.align		4
.L_1503:
        /*0038*/ 	.byte	0x03, 0x50
        /*003a*/ 	.short	0x0000


	//----- nvinfo : EIATTR_MAXREG_COUNT
	.align		4
        /*003c*/ 	.byte	0x03, 0x1b
        /*003e*/ 	.short	0x00ff


	//----- nvinfo : EIATTR_NUM_BARRIERS
	.align		4
        /*0040*/ 	.byte	0x02, 0x4c
        /*0042*/ 	.byte	0x01
	.zero		1


	//----- nvinfo : EIATTR_MERCURY_ISA_VERSION
	.align		4
        /*0044*/ 	.byte	0x03, 0x5f
        /*0046*/ 	.short	0x0101


	//----- nvinfo : EIATTR_VRC_CTA_INIT_COUNT
	.align		4
        /*0048*/ 	.byte	0x02, 0x4a
	.zero		1
	.zero		1


	//----- nvinfo : EIATTR_EXIT_INSTR_OFFSETS
	.align		4
        /*004c*/ 	.byte	0x04, 0x1c
        /*004e*/ 	.short	(.L_1505 - .L_1504)


	//   ....[0]....
.L_1504:
        /*0050*/ 	.word	0x00000220


	//   ....[1]....
        /*0054*/ 	.word	0x00000360


	//   ....[2]....
        /*0058*/ 	.word	0x000003b0


	//----- nvinfo : EIATTR_CRS_STACK_SIZE
	.align		4
.L_1505:
        /*005c*/ 	.byte	0x04, 0x1e
        /*005e*/ 	.short	(.L_1507 - .L_1506)
.L_1506:
        /*0060*/ 	.word	0x00000000


	//----- nvinfo : EIATTR_CBANK_PARAM_SIZE
	.align		4
.L_1507:
        /*0064*/ 	.byte	0x03, 0x19
        /*0066*/ 	.short	0x0014


	//----- nvinfo : EIATTR_PARAM_CBANK
	.align		4
        /*0068*/ 	.byte	0x04, 0x0a
        /*006a*/ 	.short	(.L_1509 - .L_1508)
	.align		4
.L_1508:
        /*006c*/ 	.word	index@(.nv.constant0._Z10maxreduce6IfLj64ELb0EEvPT_S1_j)
        /*0070*/ 	.short	0x0380
        /*0072*/ 	.short	0x0014


	//----- nvinfo : EIATTR_SW_WAR
	.align		4
.L_1509:
        /*0074*/ 	.byte	0x04, 0x36
        /*0076*/ 	.short	(.L_1511 - .L_1510)
.L_1510:
        /*0078*/ 	.word	0x00000008
.L_1511:


//--------------------- .nv.info._Z10maxreduce6IfLj128ELb0EEvPT_S1_j --------------------------
	.section	.nv.info._Z10maxreduce6IfLj128ELb0EEvPT_S1_j,"",@"SHT_CUDA_INFO"
	.sectionflags	@""
	.align	4


	//----- nvinfo : EIATTR_CUDA_API_VERSION
	.align		4
        /*0000*/ 	.byte	0x04, 0x37
        /*0002*/ 	.short	(.L_1513 - .L_1512)
.L_1512:
        /*0004*/ 	.word	0x00000082


	//----- nvinfo : EIATTR_KPARAM_INFO
	.align		4
.L_1513:
        /*0008*/ 	.byte	0x04, 0x17
        /*000a*/ 	.short	(.L_1515 - .L_1514)
.L_1514:
        /*000c*/ 	.word	0x00000000
        /*0010*/ 	.short	0x0002
        /*0012*/ 	.short	0x0010
        /*0014*/ 	.byte	0x00, 0xf0, 0x11, 0x00


	//----- nvinfo : EIATTR_KPARAM_INFO
	.align		4
.L_1515:
        /*0018*/ 	.byte	0x04, 0x17
        /*001a*/ 	.short	(.L_1517 - .L_1516)
.L_1516:
        /*001c*/ 	.word	0x00000000
        /*0020*/ 	.short	0x0001
        /*0022*/ 	.short	0x0008
        /*0024*/ 	.byte	0x00, 0xf5, 0x21, 0x00


	//----- nvinfo : EIATTR_KPARAM_INFO
	.align		4
.L_1517:
        /*0028*/ 	.byte	0x04, 0x17
        /*002a*/ 	.short	(.L_1519 - .L_1518)
.L_1518:
        /*002c*/ 	.word	0x00000000
        /*0030*/ 	.short	0x0000
        /*0032*/ 	.short	0x0000
        /*0034*/ 	.byte	0x00, 0xf5, 0x21, 0x00


	//----- nvinfo : EIATTR_SPARSE_MMA_MASK
	.align		4
.L_1519:
        /*0038*/ 	.byte	0x03, 0x50
        /*003a*/ 	.short	0x0000


	//----- nvinfo : EIATTR_MAXREG_COUNT
	.align		4
        /*003c*/ 	.byte	0x03, 0x1b
        /*003e*/ 	.short	0x00ff


	//----- nvinfo : EIATTR_NUM_BARRIERS
	.align		4
        /*0040*/ 	.byte	0x02, 0x4c
        /*0042*/ 	.byte	0x01
	.zero		1


	//----- nvinfo : EIATTR_MERCURY_ISA_VERSION
	.align		4
        /*0044*/ 	.byte	0x03, 0x5f
        /*0046*/ 	.short	0x0101


	//----- nvinfo : EIATTR_VRC_CTA_INIT_COUNT
	.align		4
        /*0048*/ 	.byte	0x02, 0x4a
	.zero		1
	.zero		1


	//----- nvinfo : EIATTR_EXIT_INSTR_OFFSETS
	.align		4
        /*004c*/ 	.byte	0x04, 0x1c
        /*004e*/ 	.short	(.L_1521 - .L_1520)


	//   ....[0]....
.L_1520:
        /*0050*/ 	.word	0x00000280


	//   ....[1]....
        /*0054*/ 	.word	0x000003c0


	//   ....[2]....
        /*0058*/ 	.word	0x00000410


	//----- nvinfo : EIATTR_CRS_STACK_SIZE
	.align		4
.L_1521:
        /*005c*/ 	.byte	0x04, 0x1e
        /*005e*/ 	.short	(.L_1523 - .L_1522)
.L_1522:
        /*0060*/ 	.word	0x00000000


	//----- nvinfo : EIATTR_CBANK_PARAM_SIZE
	.align		4
.L_1523:
        /*0064*/ 	.byte	0x03, 0x19
        /*0066*/ 	.short	0x0014


	//----- nvinfo : EIATTR_PARAM_CBANK
	.align		4
        /*0068*/ 	.byte	0x04, 0x0a
        /*006a*/ 	.short	(.L_1525 - .L_1524)
	.align		4
.L_1524:
        /*006c*/ 	.word	index@(.nv.constant0._Z10maxreduce6IfLj128ELb0EEvPT_S1_j)
        /*0070*/ 	.short	0x0380
        /*0072*/ 	.short	0x0014


	//----- nvinfo : EIATTR_SW_WAR
	.align		4
.L_1525:
        /*0074*/ 	.byte	0x04, 0x36
        /*0076*/ 	.short	(.L_1527 - .L_1526)
.L_1526:
        /*0078*/ 	.word	0x00000008
.L_1527:


//--------------------- .nv.info._Z10maxreduce6IfLj256ELb0EEvPT_S1_j --------------------------
	.section	.nv.info._Z10maxreduce6IfLj256ELb0EEvPT_S1_j,"",@"SHT_CUDA_INFO"
	.sectionflags	@""
	.align	4


	//----- nvinfo : EIATTR_CUDA_API_VERSION
	.align		4
        /*0000*/ 	.byte	0x04, 0x37
        /*0002*/ 	.short	(.L_1529 - .L_1528)
.L_1528:
        /*0004*/ 	.word	0x00000082


	//----- nvinfo : EIATTR_KPARAM_INFO
	.align		4
.L_1529:
        /*0008*/ 	.byte	0x04, 0x17
        /*000a*/ 	.short	(.L_1531 - .L_1530)
.L_1530:
        /*000c*/ 	.word	0x00000000
        /*0010*/ 	.short	0x0002
        /*0012*/ 	.short	0x0010
        /*0014*/ 	.byte	0x00, 0xf0, 0x11, 0x00


	//----- nvinfo : EIATTR_KPARAM_INFO
	.align		4
.L_1531:
        /*0018*/ 	.byte	0x04, 0x17
        /*001a*/ 	.short	(.L_1533 - .L_1532)
.L_1532:
        /*001c*/ 	.word	0x00000000
        /*0020*/ 	.short	0x0001
        /*0022*/ 	.short	0x0008
        /*0024*/ 	.byte	0x00, 0xf5, 0x21, 0x00


	//----- nvinfo : EIATTR_KPARAM_INFO
	.align		4
.L_1533:
        /*0028*/ 	.byte	0x04, 0x17
        /*002a*/ 	.short	(.L_1535 - .L_1534)
.L_1534:
        /*002c*/ 	.word	0x00000000
        /*0030*/ 	.short	0x0000
        /*0032*/ 	.short	0x0000
        /*0034*/ 	.byte	0x00, 0xf5, 0x21, 0x00


	//----- nvinfo : EIATTR_SPARSE_MMA_MASK
	.align		4
.L_1535:
        /*0038*/ 	.byte	0x03, 0x50
        /*003a*/ 	.short	0x0000


	//----- nvinfo : EIATTR_MAXREG_COUNT
	.align		4
        /*003c*/ 	.byte	0x03, 0x1b
        /*003e*/ 	.short	0x00ff


	//----- nvinfo : EIATTR_NUM_BARRIERS
	.align		4
        /*0040*/ 	.byte	0x02, 0x4c
        /*0042*/ 	.byte	0x01
	.zero		1


	//----- nvinfo : EIATTR_MERCURY_ISA_VERSION
	.align		4
        /*0044*/ 	.byte	0x03, 0x5f
        /*0046*/ 	.short	0x0101


	//----- nvinfo : EIATTR_VRC_CTA_INIT_COUNT
	.align		4
        /*0048*/ 	.byte	0x02, 0x4a
	.zero		1
	.zero		1


	//----- nvinfo : EIATTR_EXIT_INSTR_OFFSETS
	.align		4
        /*004c*/ 	.byte	0x04, 0x1c
        /*004e*/ 	.short	(.L_1537 - .L_1536)


	//   ....[0]....
.L_1536:
        /*0050*/ 	.word	0x000002c0


	//   ....[1]....
        /*0054*/ 	.word	0x00000400


	//   ....[2]....
        /*0058*/ 	.word	0x00000450


	//----- nvinfo : EIATTR_CRS_STACK_SIZE
	.align		4
.L_1537:
        /*005c*/ 	.byte	0x04, 0x1e
        /*005e*/ 	.short	(.L_1539 - .L_1538)
.L_1538:
        /*0060*/ 	.word	0x00000000


	//----- nvinfo : EIATTR_CBANK_PARAM_SIZE
	.align		4
.L_1539:
        /*0064*/ 	.byte	0x03, 0x19
        /*0066*/ 	.short	0x0014


	//----- nvinfo : EIATTR_PARAM_CBANK
	.align		4
        /*0068*/ 	.byte	0x04, 0x0a
        /*006a*/ 	.short	(.L_1541 - .L_1540)
	.align		4
.L_1540:
        /*006c*/ 	.word	index@(.nv.constant0._Z10maxreduce6IfLj256ELb0EEvPT_S1_j)
        /*0070*/ 	.short	0x0380
        /*0072*/ 	.short	0x0014


	//----- nvinfo : EIATTR_SW_WAR
	.align		4
.L_1541:
        /*0074*/ 	.byte	0x04, 0x36
        /*0076*/ 	.short	(.L_1543 - .L_1542)
.L_1542:
        /*0078*/ 	.word	0x00000008
.L_1543:


//--------------------- .nv.info._Z10maxreduce6IfLj512ELb0EEvPT_S1_j --------------------------
	.section	.nv.info._Z10maxreduce6IfLj512ELb0EEvPT_S1_j,"",@"SHT_CUDA_INFO"
	.sectionflags	@""
	.align	4


	//----- nvinfo : EIATTR_CUDA_API_VERSION
	.align		4
        /*0000*/ 	.byte	0x04, 0x37
        /*0002*/ 	.short	(.L_1545 - .L_1544)
.L_1544:
        /*0004*/ 	.word	0x00000082


	//----- nvinfo : EIATTR_KPARAM_INFO
	.align		4
.L_1545:
        /*0008*/ 	.byte	0x04, 0x17
        /*000a*/ 	.short	(.L_1547 - .L_1546)
.L_1546:
        /*000c*/ 	.word	0x00000000
        /*0010*/ 	.short	0x0002
        /*0012*/ 	.short	0x0010
        /*0014*/ 	.byte	0x00, 0xf0, 0x11, 0x00


	//----- nvinfo : EIATTR_KPARAM_INFO
	.align		4
.L_1547:
        /*0018*/ 	.byte	0x04, 0x17
        /*001a*/ 	.short	(.L_1549 - .L_1548)
.L_1548:
        /*001c*/ 	.word	0x00000000
        /*0020*/ 	.short	0x0001
        /*0022*/ 	.short	0x0008
        /*0024*/ 	.byte	0x00, 0xf5, 0x21, 0x00


	//----- nvinfo : EIATTR_KPARAM_INFO
	.align		4
.L_1549:
        /*0028*/ 	.byte	0x04, 0x17
        /*002a*/ 	.short	(.L_1551 - .L_1550)
.L_1550:
        /*002c*/ 	.word	0x00000000
        /*0030*/ 	.short	0x0000
        /*0032*/ 	.short	0x0000
        /*0034*/ 	.byte	0x00, 0xf5, 0x21, 0x00


	//----- nvinfo : EIATTR_SPARSE_MMA_MASK
	.align		4
.L_1551:
        /*0038*/ 	.byte	0x03, 0x50
        /*003a*/ 	.short	0x0000


	//----- nvinfo : EIATTR_MAXREG_COUNT
	.align		4
        /*003c*/ 	.byte	0x03, 0x1b
        /*003e*/ 	.short	0x00ff


	//----- nvinfo : EIATTR_NUM_BARRIERS
	.align		4
        /*0040*/ 	.byte	0x02, 0x4c
        /*0042*/ 	.byte	0x01
	.zero		1


	//----- nvinfo : EIATTR_MERCURY_ISA_VERSION
	.align		4
        /*0044*/ 	.byte	0x03, 0x5f
        /*0046*/ 	.short	0x0101


	//----- nvinfo : EIATTR_VRC_CTA_INIT_COUNT
	.align		4
        /*0048*/ 	.byte	0x02, 0x4a
	.zero		1
	.zero		1


	//----- nvinfo : EIATTR_EXIT_INSTR_OFFSETS
	.align		4
        /*004c*/ 	.byte	0x04, 0x1c
        /*004e*/ 	.short	(.L_1553 - .L_1552)


	//   ....[0]....
.L_1552:
        /*0050*/ 	.word	0x00000320


	//   ....[1]....
        /*0054*/ 	.word	0x00000460


	//   ....[2]....
        /*0058*/ 	.word	0x000004b0


	//----- nvinfo : EIATTR_CRS_STACK_SIZE
	.align		4
.L_1553:
        /*005c*/ 	.byte	0x04, 0x1e
        /*005e*/ 	.short	(.L_1555 - .L_1554)
.L_1554:
        /*0060*/ 	.word	0x00000000


	//----- nvinfo : EIATTR_CBANK_PARAM_SIZE
	.align		4
.L_1555:
        /*0064*/ 	.byte	0x03, 0x19
        /*0066*/ 	.short	0x0014


	//----- nvinfo : EIATTR_PARAM_CBANK
	.align		4
        /*0068*/ 	.byte	0x04, 0x0a
        /*006a*/ 	.short	(.L_1557 - .L_1556)
	.align		4
.L_1556:
        /*006c*/ 	.word	index@(.nv.constant0._Z10maxreduce6IfLj512ELb0EEvPT_S1_j)
        /*0070*/ 	.short	0x0380
        /*0072*/ 	.short	0x0014


	//----- nvinfo : EIATTR_SW_WAR
	.align		4
.L_1557:
        /*0074*/ 	.byte	0x04, 0x36
        /*0076*/ 	.short	(.L_1559 - .L_1558)
.L_1558:
        /*0078*/ 	.word	0x00000008
.L_1559:


//--------------------- .nv.info._Z10maxreduce6IfLj1ELb1EEvPT_S1_j --------------------------
	.section	.nv.info._Z10maxreduce6IfLj1ELb1EEvPT_S1_j,"",@"SHT_CUDA_INFO"
	.sectionflags	@""
	.align	4


	//----- nvinfo : EIATTR_CUDA_API_VERSION
	.align		4
        /*0000*/ 	.byte	0x04, 0x37
        /*0002*/ 	.short	(.L_1561 - .L_1560)
.L_1560:
        /*0004*/ 	.word	0x00000082


	//----- nvinfo : EIATTR_KPARAM_INFO
	.align		4
.L_1561:
        /*0008*/ 	.byte	0x04, 0x17
        /*000a*/ 	.short	(.L_1563 - .L_1562)
.L_1562:
        /*000c*/ 	.word	0x00000000
        /*0010*/ 	.short	0x0002
        /*0012*/ 	.short	0x0010
        /*0014*/ 	.byte	0x00, 0xf0, 0x11, 0x00


	//----- nvinfo : EIATTR_KPARAM_INFO
	.align		4
.L_1563:
        /*0018*/ 	.byte	0x04, 0x17
        /*001a*/ 	.short	(.L_1565 - .L_1564)
.L_1564:
        /*001c*/ 	.word	0x00000000
        /*0020*/ 	.short	0x0001
        /*0022*/ 	.short	0x0008
        /*0024*/ 	.byte	0x00, 0xf5, 0x21, 0x00


	//----- nvinfo : EIATTR_KPARAM_INFO
	.align		4
.L_1565:
        /*0028*/ 	.byte	0x04, 0x17
        /*002a*/ 	.short	(.L_1567 - .L_1566)
.L_1566:
        /*002c*/ 	.word	0x00000000
        /*0030*/ 	.short	0x0000
        /*0032*/ 	.short	0x0000
        /*0034*/ 	.byte	0x00, 0xf5, 0x21, 0x00


	//----- nvinfo : EIATTR_SPARSE_MMA_MASK
	.align		4
.L_1567:
        /*0038*/ 	.byte	0x03, 0x50
        /*003a*/ 	.short	0x0000


	//----- nvinfo : EIATTR_MAXREG_COUNT
	.align		4
        /*003c*/ 	.byte	0x03, 0x1b
        /*003e*/ 	.short	0x00ff


	//----- nvinfo : EIATTR_NUM_BARRIERS
	.align		4
        /*0040*/ 	.byte	0x02, 0x4c
        /*0042*/ 	.byte	0x01
	.zero		1


	//----- nvinfo : EIATTR_MERCURY_ISA_VERSION
	.align		4
        /*0044*/ 	.byte	0x03, 0x5f
        /*0046*/ 	.short	0x0101


	//----- nvinfo : EIATTR_VRC_CTA_INIT_COUNT
	.align		4
        /*0048*/ 	.byte	0x02, 0x4a
	.zero		1
	.zero		1


	//----- nvinfo : EIATTR_EXIT_INSTR_OFFSETS
	.align		4
        /*004c*/ 	.byte	0x04, 0x1c
        /*004e*/ 	.short	(.L_1569 - .L_1568)


	//   ....[0]....
.L_1568:
        /*0050*/ 	.word	0x000001d0


	//   ....[1]....
        /*0054*/ 	.word	0x00000220


	//----- nvinfo : EIATTR_CRS_STACK_SIZE
	.align		4
.L_1569:
        /*0058*/ 	.byte	0x04, 0x1e
        /*005a*/ 	.short	(.L_1571 - .L_1570)
.L_1570:
        /*005c*/ 	.word	0x00000000


	//----- nvinfo : EIATTR_CBANK_PARAM_SIZE
	.align		4
.L_1571:
        /*0060*/ 	.byte	0x03, 0x19
        /*0062*/ 	.short	0x0014


	//----- nvinfo : EIATTR_PARAM_CBANK
	.align		4
        /*0064*/ 	.byte	0x04, 0x0a
        /*0066*/ 	.short	(.L_1573 - .L_1572)
	.align		4
.L_1572:
        /*0068*/ 	.word	index@(.nv.constant0._Z10maxreduce6IfLj1ELb1EEvPT_S1_j)
        /*006c*/ 	.short	0x0380
        /*006e*/ 	.short	0x0014


	//----- nvinfo : EIATTR_SW_WAR
	.align		4
.L_1573:
        /*0070*/ 	.byte	0x04, 0x36
        /*0072*/ 	.short	(.L_1575 - .L_1574)
.L_1574:
        /*0074*/ 	.word	0x00000008
.L_1575:


//--------------------- .nv.info._Z10maxreduce6IfLj2ELb1EEvPT_S1_j --------------------------
	.section	.nv.info._Z10maxreduce6IfLj2ELb1EEvPT_S1_j,"",@"SHT_CUDA_INFO"
	.sectionflags	@""
	.align	4


	//----- nvinfo : EIATTR_CUDA_API_VERSION
	.align		4
        /*0000*/ 	.byte	0x04, 0x37
        /*0002*/ 	.short	(.L_1577 - .L_1576)
.L_1576:
        /*0004*/ 	.word	0x00000082


	//----- nvinfo : EIATTR_KPARAM_INFO
	.align		4
.L_1577:
        /*0008*/ 	.byte	0x04, 0x17
        /*000a*/ 	.short	(.L_1579 - .L_1578)
.L_1578:
        /*000c*/ 	.word	0x00000000
        /*0010*/ 	.short	0x0002
        /*0012*/ 	.short	0x0010
        /*0014*/ 	.byte	0x00, 0xf0, 0x11, 0x00


	//----- nvinfo : EIATTR_KPARAM_INFO
	.align		4
.L_1579:
        /*0018*/ 	.byte	0x04, 0x17
        /*001a*/ 	.short	(.L_1581 - .L_1580)
.L_1580:
        /*001c*/ 	.word	0x00000000
        /*0020*/ 	.short	0x0001
        /*0022*/ 	.short	0x0008
        /*0024*/ 	.byte	0x00, 0xf5, 0x21, 0x00


	//----- nvinfo : EIATTR_KPARAM_INFO
	.align		4
.L_1581:
        /*0028*/ 	.byte	0x04, 0x17
        /*002a*/ 	.short	(.L_1583 - .L_1582)
.L_1582:
        /*002c*/ 	.word	0x00000000
        /*0030*/ 	.short	0x0000
        /*0032*/ 	.short	0x0000
        /*0034*/ 	.byte	0x00, 0xf5, 0x21, 0x00


	//----- nvinfo : EIATTR_SPARSE_MMA_MASK
	.align		4
.L_1583:
        /*0038*/ 	.byte	0x03, 0x50
        /*003a*/ 	.short	0x0000


	//----- nvinfo : EIATTR_MAXREG_COUNT
	.align		4
        /*003c*/ 	.byte	0x03, 0x1b
        /*003e*/ 	.short	0x00ff


	//----- nvinfo : EIATTR_NUM_BARRIERS
	.align		4
        /*0040*/ 	.byte	0x02, 0x4c
        /*0042*/ 	.byte	0x01
	.zero		1


	//----- nvinfo : EIATTR_MERCURY_ISA_VERSION
	.align		4
        /*0044*/ 	.byte	0x03, 0x5f
        /*0046*/ 	.short	0x0101


	//----- nvinfo : EIATTR_VRC_CTA_INIT_COUNT
	.align		4
        /*0048*/ 	.byte	0x02, 0x4a
	.zero		1
	.zero		1


	//----- nvinfo : EIATTR_EXIT_INSTR_OFFSETS
	.align		4
        /*004c*/ 	.byte	0x04, 0x1c
        /*004e*/ 	.short	(.L_1585 - .L_1584)


	//   ....[0]....
.L_1584:
        /*0050*/ 	.word	0x000001f0


	//   ....[1]....
        /*0054*/ 	.word	0x00000240


	//   ....[2]....
        /*0058*/ 	.word	0x00000290


	//----- nvinfo : EIATTR_CRS_STACK_SIZE
	.align		4
.L_1585:
        /*005c*/ 	.byte	0x04, 0x1e
        /*005e*/ 	.short	(.L_1587 - .L_1586)
.L_1586:
        /*0060*/ 	.word	0x00000000


	//----- nvinfo : EIATTR_CBANK_PARAM_SIZE
	.align		4
.L_1587:
        /*0064*/ 	.byte	0x03, 0x19
        /*0066*/ 	.short	0x0014


	//----- nvinfo : EIATTR_PARAM_CBANK
	.align		4
        /*0068*/ 	.byte	0x04, 0x0a
        /*006a*/ 	.short	(.L_1589 - .L_1588)
	.align		4
.L_1588:
        /*006c*/ 	.word	index@(.nv.constant0._Z10maxreduce6IfLj2ELb1EEvPT_S1_j)
        /*0070*/ 	.short	0x0380
        /*0072*/ 	.short	0x0014


	//----- nvinfo : EIATTR_SW_WAR
	.align		4
.L_1589:
        /*0074*/ 	.byte	0x04, 0x36
        /*0076*/ 	.short	(.L_1591 - .L_1590)
.L_1590:
        /*0078*/ 	.word	0x00000008
.L_1591:


//--------------------- .nv.info._Z10maxreduce6IfLj4ELb1EEvPT_S1_j --------------------------
	.section	.nv.info._Z10maxreduce6IfLj4ELb1EEvPT_S1_j,"",@"SHT_CUDA_INFO"
	.sectionflags	@""
	.align	4


	//----- nvinfo : EIATTR_CUDA_API_VERSION
	.align		4
        /*0000*/ 	.byte	0x04, 0x37
        /*0002*/ 	.short	(.L_1593 - .L_1592)
.L_1592:
        /*0004*/ 	.word	0x00000082


	//----- nvinfo : EIATTR_KPARAM_INFO
	.align		4
.L_1593:
        /*0008*/ 	.byte	0x04, 0x17
        /*000a*/ 	.short	(.L_1595 - .L_1594)
.L_1594:
        /*000c*/ 	.word	0x00000000
        /*0010*/ 	.short	0x0002
        /*0012*/ 	.short	0x0010
        /*0014*/ 	.byte	0x00, 0xf0, 0x11, 0x00


	//----- nvinfo : EIATTR_KPARAM_INFO
	.align		4
.L_1595:
        /*0018*/ 	.byte	0x04, 0x17
        /*001a*/ 	.short	(.L_1597 - .L_1596)
.L_1596:
        /*001c*/ 	.word	0x00000000
        /*0020*/ 	.short	0x0001
        /*0022*/ 	.short	0x0008
        /*0024*/ 	.byte	0x00, 0xf5, 0x21, 0x00


	//----- nvinfo : EIATTR_KPARAM_INFO
	.align		4
.L_1597:
        /*0028*/ 	.byte	0x04, 0x17
        /*002a*/ 	.short	(.L_1599 - .L_1598)
.L_1598:
        /*002c*/ 	.word	0x00000000
        /*0030*/ 	.short	0x0000
        /*0032*/ 	.short	0x0000
        /*0034*/ 	.byte	0x00, 0xf5, 0x21, 0x00


	//----- nvinfo : EIATTR_SPARSE_MMA_MASK
	.align		4
.L_1599:
        /*0038*/ 	.byte	0x03, 0x50
        /*003a*/ 	.short	0x0000


	//----- nvinfo : EIATTR_MAXREG_COUNT
	.align		4
        /*003c*/ 	.byte	0x03, 0x1b
        /*003e*/ 	.short	0x00ff


	//----- nvinfo : EIATTR_NUM_BARRIERS
	.align		4
        /*0040*/ 	.byte	0x02, 0x4c
        /*0042*/ 	.byte	0x01
	.zero		1


	//----- nvinfo : EIATTR_MERCURY_ISA_VERSION
	.align		4
        /*0044*/ 	.byte	0x03, 0x5f
        /*0046*/ 	.short	0x0101


	//----- nvinfo : EIATTR_VRC_CTA_INIT_COUNT
	.align		4
        /*0048*/ 	.byte	0x02, 0x4a
	.zero		1
	.zero		1


	//----- nvinfo : EIATTR_EXIT_INSTR_OFFSETS
	.align		4
        /*004c*/ 	.byte	0x04, 0x1c
        /*004e*/ 	.short	(.L_1601 - .L_1600)


	//   ....[0]....
.L_1600:
        /*0050*/ 	.word	0x000001f0


	//   ....[1]....
        /*0054*/ 	.word	0x00000270


	//   ....[2]....
        /*0058*/ 	.word	0x000002c0


	//----- nvinfo : EIATTR_CRS_STACK_SIZE
	.align		4
.L_1601:
        /*005c*/ 	.byte	0x04, 0x1e
        /*005e*/ 	.short	(.L_1603 - .L_1602)
.L_1602:
        /*0060*/ 	.word	0x00000000


	//----- nvinfo : EIATTR_CBANK_PARAM_SIZE
	.align		4
.L_1603:
        /*0064*/ 	.byte	0x03, 0x19
        /*0066*/ 	.short	0x0014


	//----- nvinfo : EIATTR_PARAM_CBANK
	.align		4
        /*0068*/ 	.byte	0x04, 0x0a
        /*006a*/ 	.short	(.L_1605 - .L_1604)
	.align		4
.L_1604:
        /*006c*/ 	.word	index@(.nv.constant0._Z10maxreduce6IfLj4ELb1EEvPT_S1_j)
        /*0070*/ 	.short	0x0380
        /*0072*/ 	.short	0x0014


	//----- nvinfo : EIATTR_SW_WAR
	.align		4
.L_1605:
        /*0074*/ 	.byte	0x04, 0x36
        /*0076*/ 	.short	(.L_1607 - .L_1606)
.L_1606:
        /*0078*/ 	.word	0x00000008
.L_1607:


//--------------------- .nv.info._Z10maxreduce6IfLj8ELb1EEvPT_S1_j --------------------------
	.section	.nv.info._Z10maxreduce6IfLj8ELb1EEvPT_S1_j,"",@"SHT_CUDA_INFO"
	.sectionflags	@""
	.align	4


	//----- nvinfo : EIATTR_CUDA_API_VERSION
	.align		4
        /*0000*/ 	.byte	0x04, 0x37
        /*0002*/ 	.short	(.L_1609 - .L_1608)
.L_1608:
        /*0004*/ 	.word	0x00000082


	//----- nvinfo : EIATTR_KPARAM_INFO
	.align		4
.L_1609:
        /*0008*/ 	.byte	0x04, 0x17
        /*000a*/ 	.short	(.L_1611 - .L_1610)
.L_1610:
        /*000c*/ 	.word	0x00000000
        /*0010*/ 	.short	0x0002
        /*0012*/ 	.short	0x0010
        /*0014*/ 	.byte	0x00, 0xf0, 0x11, 0x00


	//----- nvinfo : EIATTR_KPARAM_INFO
	.align		4
.L_1611:
        /*0018*/ 	.byte	0x04, 0x17
        /*001a*/ 	.short	(.L_1613 - .L_1612)
.L_1612:
        /*001c*/ 	.word	0x00000000
        /*0020*/ 	.short	0x0001
        /*0022*/ 	.short	0x0008
        /*0024*/ 	.byte	0x00, 0xf5, 0x21, 0x00


	//----- nvinfo : EIATTR_KPARAM_INFO
	.align		4
.L_1613:
        /*0028*/ 	.byte	0x04, 0x17
        /*002a*/ 	.short	(.L_1615 - .L_1614)
.L_1614:
        /*002c*/ 	.word	0x00000000
        /*0030*/ 	.short	0x0000
        /*0032*/ 	.short	0x0000
        /*0034*/ 	.byte	0x00, 0xf5, 0x21, 0x00


	//----- nvinfo : EIATTR_SPARSE_MMA_MASK
	.align		4
.L_1615:
        /*0038*/ 	.byte	0x03, 0x50
        /*003a*/ 	.short	0x0000


	//----- nvinfo : EIATTR_MAXREG_COUNT
	.align		4
        /*003c*/ 	.byte	0x03, 0x1b
        /*003e*/ 	.short	0x00ff


	//----- nvinfo : EIATTR_NUM_BARRIERS
	.align		4
        /*0040*/ 	.byte	0x02, 0x4c
        /*0042*/ 	.byte	0x01
	.zero		1


	//----- nvinfo : EIATTR_MERCURY_ISA_VERSION
	.align		4
        /*0044*/ 	.byte	0x03, 0x5f
        /*0046*/ 	.short	0x0101


	//----- nvinfo : EIATTR_VRC_CTA_INIT_COUNT
	.align		4
        /*0048*/ 	.byte	0x02, 0x4a
	.zero		1
	.zero		1


	//----- nvinfo : EIATTR_EXIT_INSTR_OFFSETS
	.align		4
        /*004c*/ 	.byte	0x04, 0x1c
        /*004e*/ 	.short	(.L_1617 - .L_1616)


	//   ....[0]....
.L_1616:
        /*0050*/ 	.word	0x000001f0


	//   ....[1]....
        /*0054*/ 	.word	0x000002a0


	//   ....[2]....
        /*0058*/ 	.word	0x000002f0


	//----- nvinfo : EIATTR_CRS_STACK_SIZE
	.align		4
.L_1617:
        /*005c*/ 	.byte	0x04, 0x1e
        /*005e*/ 	.short	(.L_1619 - .L_1618)
.L_1618:
        /*0060*/ 	.word	0x00000000


	//----- nvinfo : EIATTR_CBANK_PARAM_SIZE
	.align		4
.L_1619:
        /*0064*/ 	.byte	0x03, 0x19
        /*0066*/ 	.short	0x0014


	//----- nvinfo : EIATTR_PARAM_CBANK
	.align		4
        /*0068*/ 	.byte	0x04, 0x0a
        /*006a*/ 	.short	(.L_1621 - .L_1620)
	.align		4
.L_1620:
        /*006c*/ 	.word	index@(.nv.constant0._Z10maxreduce6IfLj8ELb1EEvPT_S1_j)
        /*0070*/ 	.short	0x0380
        /*0072*/ 	.short	0x0014


	//----- nvinfo : EIATTR_SW_WAR
	.align		4
.L_1621:
        /*0074*/ 	.byte	0x04, 0x36
        /*0076*/ 	.short	(.L_1623 - .L_1622)
.L_1622:
        /*0078*/ 	.word	0x00000008
.L_1623:


//--------------------- .nv.info._Z10maxreduce6IfLj16ELb1EEvPT_S1_j --------------------------
	.section	.nv.info._Z10maxreduce6IfLj16ELb1EEvPT_S1_j,"",@"SHT_CUDA_INFO"
	.sectionflags	@""
	.align	4


	//----- nvinfo : EIATTR_CUDA_API_VERSION
	.align		4
        /*0000*/ 	.byte	0x04, 0x37
        /*0002*/ 	.short	(.L_1625 - .L_1624)
.L_1624:
        /*0004*/ 	.word	0x00000082


	//----- nvinfo : EIATTR_KPARAM_INFO
	.align		4
.L_1625:
        /*0008*/ 	.byte	0x04, 0x17
        /*000a*/ 	.short	(.L_1627 - .L_1626)
.L_1626:
        /*000c*/ 	.word	0x00000000
        /*0010*/ 	.short	0x0002
        /*0012*/ 	.short	0x0010
        /*0014*/ 	.byte	0x00, 0xf0, 0x11, 0x00


	//----- nvinfo : EIATTR_KPARAM_INFO
	.align		4
.L_1627:
        /*0018*/ 	.byte	0x04, 0x17
        /*001a*/ 	.short	(.L_1629 - .L_1628)
.L_1628:
        /*001c*/ 	.word	0x00000000
        /*0020*/ 	.short	0x0001
        /*0022*/ 	.short	0x0008
        /*0024*/ 	.byte	0x00, 0xf5, 0x21, 0x00


	//----- nvinfo : EIATTR_KPARAM_INFO
	.align		4
.L_1629:
        /*0028*/ 	.byte	0x04, 0x17
        /*002a*/ 	.short	(.L_1631 - .L_1630)
.L_1630:
        /*002c*/ 	.word	0x00000000
        /*0030*/ 	.short	0x0000
        /*0032*/ 	.short	0x0000
        /*0034*/ 	.byte	0x00, 0xf5, 0x21, 0x00


	//----- nvinfo : EIATTR_SPARSE_MMA_MASK
	.align		4
.L_1631:
        /*0038*/ 	.byte	0x03, 0x50
        /*003a*/ 	.short	0x0000


	//----- nvinfo : EIATTR_MAXREG_COUNT
	.align		4
        /*003c*/ 	.byte	0x03, 0x1b
        /*003e*/ 	.short	0x00ff


	//----- nvinfo : EIATTR_NUM_BARRIERS
	.align		4
        /*0040*/ 	.byte	0x02, 0x4c
        /*0042*/ 	.byte	0x01
	.zero		1


	//----- nvinfo : EIATTR_MERCURY_ISA_VERSION
	.align		4
        /*0044*/ 	.byte	0x03, 0x5f
        /*0046*/ 	.short	0x0101


	//----- nvinfo : EIATTR_VRC_CTA_INIT_COUNT
	.align		4
        /*0048*/ 	.byte	0x02, 0x4a
	.zero		1
	.zero		1


	//----- nvinfo : EIATTR_EXIT_INSTR_OFFSETS
	.align		4
        /*004c*/ 	.byte	0x04, 0x1c
        /*004e*/ 	.short	(.L_1633 - .L_1632)


	//   ....[0]....
.L_1632:
        /*0050*/ 	.word	0x000001f0


	//   ....[1]....
        /*0054*/ 	.word	0x000002d0


	//   ....[2]....
        /*0058*/ 	.word	0x00000320


	//----- nvinfo : EIATTR_CRS_STACK_SIZE
	.align		4
.L_1633:
        /*005c*/ 	.byte	0x04, 0x1e
        /*005e*/ 	.short	(.L_1635 - .L_1634)
.L_1634:
        /*0060*/ 	.word	0x00000000


	//----- nvinfo : EIATTR_CBANK_PARAM_SIZE
	.align		4
.L_1635:
        /*0064*/ 	.byte	0x03, 0x19
        /*0066*/ 	.short	0x0014


	//----- nvinfo : EIATTR_PARAM_CBANK
	.align		4
        /*0068*/ 	.byte	0x04, 0x0a
        /*006a*/ 	.short	(.L_1637 - .L_1636)
	.align		4
.L_1636:
        /*006c*/ 	.word	index@(.nv.constant0._Z10maxreduce6IfLj16ELb1EEvPT_S1_j)
        /*0070*/ 	.short	0x0380
        /*0072*/ 	.short	0x0014


	//----- nvinfo : EIATTR_SW_WAR
	.align		4
.L_1637:
        /*0074*/ 	.byte	0x04, 0x36
        /*0076*/ 	.short	(.L_1639 - .L_1638)
.L_1638:
        /*0078*/ 	.word	0x00000008
.L_1639:


//--------------------- .nv.info._Z10maxreduce6IfLj32ELb1EEvPT_S1_j --------------------------
	.section	.nv.info._Z10maxreduce6IfLj32ELb1EEvPT_S1_j,"",@"SHT_CUDA_INFO"
	.sectionflags	@""
	.align	4


	//----- nvinfo : EIATTR_CUDA_API_VERSION
	.align		4
        /*0000*/ 	.byte	0x04, 0x37
        /*0002*/ 	.short	(.L_1641 - .L_1640)
.L_1640:
        /*0004*/ 	.word	0x00000082


	//----- nvinfo : EIATTR_KPARAM_INFO
	.align		4
.L_1641:
        /*0008*/ 	.byte	0x04, 0x17
        /*000a*/ 	.short	(.L_1643 - .L_1642)
.L_1642:
        /*000c*/ 	.word	0x00000000
        /*0010*/ 	.short	0x0002
        /*0012*/ 	.short	0x0010
        /*0014*/ 	.byte	0x00, 0xf0, 0x11, 0x00


	//----- nvinfo : EIATTR_KPARAM_INFO
	.align		4
.L_1643:
        /*0018*/ 	.byte	0x04, 0x17
        /*001a*/ 	.short	(.L_1645 - .L_1644)
.L_1644:
        /*001c*/ 	.word	0x00000000
        /*0020*/ 	.short	0x0001
        /*0022*/ 	.short	0x0008
        /*0024*/ 	.byte	0x00, 0xf5, 0x21, 0x00


	//----- nvinfo : EIATTR_KPARAM_INFO
	.align		4
.L_1645:
        /*0028*/ 	.byte	0x04, 0x17
        /*002a*/ 	.short	(.L_1647 - .L_1646)
.L_1646:
        /*002c*/ 	.word	0x00000000
        /*0030*/ 	.short	0x0000
        /*0032*/ 	.short	0x0000
        /*0034*/ 	.byte	0x00, 0xf5, 0x21, 0x00


	//----- nvinfo : EIATTR_SPARSE_MMA_MASK
	.align		4
.L_1647:
        /*0038*/ 	.byte	0x03, 0x50
        /*003a*/ 	.short	0x0000


	//----- nvinfo : EIATTR_MAXREG_COUNT
	.align		4
        /*003c*/ 	.byte	0x03, 0x1b
        /*003e*/ 	.short	0x00ff


	//----- nvinfo : EIATTR_NUM_BARRIERS
	.align		4
        /*0040*/ 	.byte	0x02, 0x4c
        /*0042*/ 	.byte	0x01
	.zero		1


	//----- nvinfo : EIATTR_MERCURY_ISA_VERSION
	.align		4
        /*0044*/ 	.byte	0x03, 0x5f
        /*0046*/ 	.short	0x0101


	//----- nvinfo : EIATTR_VRC_CTA_INIT_COUNT
	.align		4
        /*0048*/ 	.byte	0x02, 0x4a
	.zero		1
	.zero		1


	//----- nvinfo : EIATTR_EXIT_INSTR_OFFSETS
	.align		4
        /*004c*/ 	.byte	0x04, 0x1c
        /*004e*/ 	.short	(.L_1649 - .L_1648)


	//   ....[0]....
.L_1648:
        /*0050*/ 	.word	0x00000200


	//   ....[1]....
        /*0054*/ 	.word	0x00000310


	//   ....[2]....
        /*0058*/ 	.word	0x00000360


	//----- nvinfo : EIATTR_CRS_STACK_SIZE
	.align		4
.L_1649:
        /*005c*/ 	.byte	0x04, 0x1e
        /*005e*/ 	.short	(.L_1651 - .L_1650)
.L_1650:
        /*0060*/ 	.word	0x00000000


	//----- nvinfo : EIATTR_CBANK_PARAM_SIZE
	.align		4
.L_1651:
        /*0064*/ 	.byte	0x03, 0x19
        /*0066*/ 	.short	0x0014


	//----- nvinfo : EIATTR_PARAM_CBANK
	.align		4
        /*0068*/ 	.byte	0x04, 0x0a
        /*006a*/ 	.short	(.L_1653 - .L_1652)
	.align		4
.L_1652:
        /*006c*/ 	.word	index@(.nv.constant0._Z10maxreduce6IfLj32ELb1EEvPT_S1_j)
        /*0070*/ 	.short	0x0380
        /*0072*/ 	.short	0x0014


	//----- nvinfo : EIATTR_SW_WAR
	.align		4
.L_1653:
        /*0074*/ 	.byte	0x04, 0x36
        /*0076*/ 	.short	(.L_1655 - .L_1654)
.L_1654:
        /*0078*/ 	.word	0x00000008
.L_1655:


//--------------------- .nv.info._Z10maxreduce6IfLj64ELb1EEvPT_S1_j --------------------------
	.section	.nv.info._Z10maxreduce6IfLj64ELb1EEvPT_S1_j,"",@"SHT_CUDA_INFO"
	.sectionflags	@""
	.align	4


	//----- nvinfo : EIATTR_CUDA_API_VERSION
	.align		4
        /*0000*/ 	.byte	0x04, 0x37
        /*0002*/ 	.short	(.L_1657 - .L_1656)
.L_1656:
        /*0004*/ 	.word	0x00000082


	//----- nvinfo : EIATTR_KPARAM_INFO
	.align		4
.L_1657:
        /*0008*/ 	.byte	0x04, 0x17
        /*000a*/ 	.short	(.L_1659 - .L_1658)
.L_1658:
        /*000c*/ 	.word	0x00000000
        /*0010*/ 	.short	0x0002
        /*0012*/ 	.short	0x0010
        /*0014*/ 	.byte	0x00, 0xf0, 0x11, 0x00


	//----- nvinfo : EIATTR_KPARAM_INFO
	.align		4
.L_1659:
        /*0018*/ 	.byte	0x04, 0x17
        /*001a*/ 	.short	(.L_1661 - .L_1660)
.L_1660:
        /*001c*/ 	.word	0x00000000
        /*0020*/ 	.short	0x0001
        /*0022*/ 	.short	0x0008
        /*0024*/ 	.byte	0x00, 0xf5, 0x21, 0x00


	//----- nvinfo : EIATTR_KPARAM_INFO
	.align		4
.L_1661:
        /*0028*/ 	.byte	0x04, 0x17
        /*002a*/ 	.short	(.L_1663 - .L_1662)
.L_1662:
        /*002c*/ 	.word	0x00000000
        /*0030*/ 	.short	0x0000
        /*0032*/ 	.short	0x0000
        /*0034*/ 	.byte	0x00, 0xf5, 0x21, 0x00


	//----- nvinfo : EIATTR_SPARSE_MMA_MASK
	.align		4
.L_1663:
        /*0038*/ 	.byte	0x03, 0x50
        /*003a*/ 	.short	0x0000


	//----- nvinfo : EIATTR_MAXREG_COUNT
	.align		4
        /*003c*/ 	.byte	0x03, 0x1b
        /*003e*/ 	.short	0x00ff


	//----- nvinfo : EIATTR_NUM_BARRIERS
	.align		4
        /*0040*/ 	.byte	0x02, 0x4c
        /*0042*/ 	.byte	0x01
	.zero		1


	//----- nvinfo : EIATTR_MERCURY_ISA_VERSION
	.align		4
        /*0044*/ 	.byte	0x03, 0x5f
        /*0046*/ 	.short	0x0101


	//----- nvinfo : EIATTR_VRC_CTA_INIT_COUNT
	.align		4
        /*0048*/ 	.byte	0x02, 0x4a
	.zero		1
	.zero		1


	//----- nvinfo : EIATTR_EXIT_INSTR_OFFSETS
	.align		4
        /*004c*/ 	.byte	0x04, 0x1c
        /*004e*/ 	.short	(.L_1665 - .L_1664)


	//   ....[0]....
.L_1664:
        /*0050*/ 	.word	0x00000200


	//   ....[1]....
        /*0054*/ 	.word	0x00000340


	//   ....[2]....
        /*0058*/ 	.word	0x00000390


	//----- nvinfo : EIATTR_CRS_STACK_SIZE
	.align		4
.L_1665:
        /*005c*/ 	.byte	0x04, 0x1e
        /*005e*/ 	.short	(.L_1667 - .L_1666)
.L_1666:
        /*0060*/ 	.word	0x00000000


	//----- nvinfo : EIATTR_CBANK_PARAM_SIZE
	.align		4
.L_1667:
        /*0064*/ 	.byte	0x03, 0x19
        /*0066*/ 	.short	0x0014


	//----- nvinfo : EIATTR_PARAM_CBANK
	.align		4
        /*0068*/ 	.byte	0x04, 0x0a
        /*006a*/ 	.short	(.L_1669 - .L_1668)
	.align		4
.L_1668:
        /*006c*/ 	.word	index@(.nv.constant0._Z10maxreduce6IfLj64ELb1EEvPT_S1_j)
        /*0070*/ 	.short	0x0380
        /*0072*/ 	.short	0x0014


	//----- nvinfo : EIATTR_SW_WAR
	.align		4
.L_1669:
        /*0074*/ 	.byte	0x04, 0x36
        /*0076*/ 	.short	(.L_1671 - .L_1670)
.L_1670:
        /*0078*/ 	.word	0x00000008
.L_1671:


//--------------------- .nv.info._Z10maxreduce6IfLj128ELb1EEvPT_S1_j --------------------------
	.section	.nv.info._Z10maxreduce6IfLj128ELb1EEvPT_S1_j,"",@"SHT_CUDA_INFO"
	.sectionflags	@""
	.align	4


	//----- nvinfo : EIATTR_CUDA_API_VERSION
	.align		4
        /*0000*/ 	.byte	0x04, 0x37
        /*0002*/ 	.short	(.L_1673 - .L_1672)
.L_1672:
        /*0004*/ 	.word	0x00000082


	//----- nvinfo : EIATTR_KPARAM_INFO
	.align		4
.L_1673:
        /*0008*/ 	.byte	0x04, 0x17
        /*000a*/ 	.short	(.L_1675 - .L_1674)
.L_1674:
        /*000c*/ 	.word	0x00000000
        /*0010*/ 	.short	0x0002
        /*0012*/ 	.short	0x0010
        /*0014*/ 	.byte	0x00, 0xf0, 0x11, 0x00


	//----- nvinfo : EIATTR_KPARAM_INFO
	.align		4
.L_1675:
        /*0018*/ 	.byte	0x04, 0x17
        /*001a*/ 	.short	(.L_1677 - .L_1676)
.L_1676:
        /*001c*/ 	.word	0x00000000
        /*0020*/ 	.short	0x0001
        /*0022*/ 	.short	0x0008
        /*0024*/ 	.byte	0x00, 0xf5, 0x21, 0x00


	//----- nvinfo : EIATTR_KPARAM_INFO
	.align		4
.L_1677:
        /*0028*/ 	.byte	0x04, 0x17
        /*002a*/ 	.short	(.L_1679 - .L_1678)
.L_1678:
        /*002c*/ 	.word	0x00000000
        /*0030*/ 	.short	0x0000
        /*0032*/ 	.short	0x0000
        /*0034*/ 	.byte	0x00, 0xf5, 0x21, 0x00


	//----- nvinfo : EIATTR_SPARSE_MMA_MASK
	.align		4
.L_1679:
        /*0038*/ 	.byte	0x03, 0x50
        /*003a*/ 	.short	0x0000


	//----- nvinfo : EIATTR_MAXREG_COUNT
	.align		4
        /*003c*/ 	.byte	0x03, 0x1b
        /*003e*/ 	.short	0x00ff


	//----- nvinfo : EIATTR_NUM_BARRIERS
	.align		4
        /*0040*/ 	.byte	0x02, 0x4c
        /*0042*/ 	.byte	0x01
	.zero		1


	//----- nvinfo : EIATTR_MERCURY_ISA_VERSION
	.align		4
        /*0044*/ 	.byte	0x03, 0x5f
        /*0046*/ 	.short	0x0101


	//----- nvinfo : EIATTR_VRC_CTA_INIT_COUNT
	.align		4
        /*0048*/ 	.byte	0x02, 0x4a
	.zero		1
	.zero		1


	//----- nvinfo : EIATTR_EXIT_INSTR_OFFSETS
	.align		4
        /*004c*/ 	.byte	0x04, 0x1c
        /*004e*/ 	.short	(.L_1681 - .L_1680)


	//   ....[0]....
.L_1680:
        /*0050*/ 	.word	0x00000250


	//   ....[1]....
        /*0054*/ 	.word	0x00000390


	//   ....[2]....
        /*0058*/ 	.word	0x000003e0


	//----- nvinfo : EIATTR_CRS_STACK_SIZE
	.align		4
.L_1681:
        /*005c*/ 	.byte	0x04, 0x1e
        /*005e*/ 	.short	(.L_1683 - .L_1682)
.L_1682:
        /*0060*/ 	.word	0x00000000


	//----- nvinfo : EIATTR_CBANK_PARAM_SIZE
	.align		4
.L_1683:
        /*0064*/ 	.byte	0x03, 0x19
        /*0066*/ 	.short	0x0014


	//----- nvinfo : EIATTR_PARAM_CBANK
	.align		4
        /*0068*/ 	.byte	0x04, 0x0a
        /*006a*/ 	.short	(.L_1685 - .L_1684)
	.align		4
.L_1684:
        /*006c*/ 	.word	index@(.nv.constant0._Z10maxreduce6IfLj128ELb1EEvPT_S1_j)
        /*0070*/ 	.short	0x0380
        /*0072*/ 	.short	0x0014


	//----- nvinfo : EIATTR_SW_WAR
	.align		4
.L_1685:
        /*0074*/ 	.byte	0x04, 0x36
        /*0076*/ 	.short	(.L_1687 - .L_1686)
.L_1686:
        /*0078*/ 	.word	0x00000008
.L_1687:


//--------------------- .nv.info._Z10maxreduce6IfLj256ELb1EEvPT_S1_j --------------------------
	.section	.nv.info._Z10maxreduce6IfLj256ELb1EEvPT_S1_j,"",@"SHT_CUDA_INFO"
	.sectionflags	@""
	.align	4


	//----- nvinfo : EIATTR_CUDA_API_VERSION
	.align		4
        /*0000*/ 	.byte	0x04, 0x37
        /*0002*/ 	.short	(.L_1689 - .L_1688)
.L_1688:
        /*0004*/ 	.word	0x00000082


	//----- nvinfo : EIATTR_KPARAM_INFO
	.align		4
.L_1689:
        /*0008*/ 	.byte	0x04, 0x17
        /*000a*/ 	.short	(.L_1691 - .L_1690)
.L_1690:
        /*000c*/ 	.word	0x00000000
        /*0010*/ 	.short	0x0002
        /*0012*/ 	.short	0x0010
        /*0014*/ 	.byte	0x00, 0xf0, 0x11, 0x00


	//----- nvinfo : EIATTR_KPARAM_INFO
	.align		4
.L_1691:
        /*0018*/ 	.byte	0x04, 0x17
        /*001a*/ 	.short	(.L_1693 - .L_1692)
.L_1692:
        /*001c*/ 	.word	0x00000000
        /*0020*/ 	.short	0x0001
        /*0022*/ 	.short	0x0008
        /*0024*/ 	.byte	0x00, 0xf5, 0x21, 0x00


	//----- nvinfo : EIATTR_KPARAM_INFO
	.align		4
.L_1693:
        /*0028*/ 	.byte	0x04, 0x17
        /*002a*/ 	.short	(.L_1695 - .L_1694)
.L_1694:
        /*002c*/ 	.word	0x00000000
        /*0030*/ 	.short	0x0000
        /*0032*/ 	.short	0x0000
        /*0034*/ 	.byte	0x00, 0xf5, 0x21, 0x00


	//----- nvinfo : EIATTR_SPARSE_MMA_MASK
	.align		4
.L_1695:
        /*0038*/ 	.byte	0x03, 0x50
        /*003a*/ 	.short	0x0000


	//----- nvinfo : EIATTR_MAXREG_COUNT
	.align		4
        /*003c*/ 	.byte	0x03, 0x1b
        /*003e*/ 	.short	0x00ff


	//----- nvinfo : EIATTR_NUM_BARRIERS
	.align		4
        /*0040*/ 	.byte	0x02, 0x4c
        /*0042*/ 	.byte	0x01
	.zero		1


	//----- nvinfo : EIATTR_MERCURY_ISA_VERSION
	.align		4
        /*0044*/ 	.byte	0x03, 0x5f
        /*0046*/ 	.short	0x0101


	//----- nvinfo : EIATTR_VRC_CTA_INIT_COUNT
	.align		4
        /*0048*/ 	.byte	0x02, 0x4a
	.zero		1
	.zero		1


	//----- nvinfo : EIATTR_EXIT_INSTR_OFFSETS
	.align		4
        /*004c*/ 	.byte	0x04, 0x1c
        /*004e*/ 	.short	(.L_1697 - .L_1696)


	//   ....[0]....
.L_1696:
        /*0050*/ 	.word	0x00000290


	//   ....[1]....
        /*0054*/ 	.word	0x000003d0


	//   ....[2]....
        /*0058*/ 	.word	0x00000420


	//----- nvinfo : EIATTR_CRS_STACK_SIZE
	.align		4
.L_1697:
        /*005c*/ 	.byte	0x04, 0x1e
        /*005e*/ 	.short	(.L_1699 - .L_1698)
.L_1698:
        /*0060*/ 	.word	0x00000000


	//----- nvinfo : EIATTR_CBANK_PARAM_SIZE
	.align		4
.L_1699:
        /*0064*/ 	.byte	0x03, 0x19
        /*0066*/ 	.short	0x0014


	//----- nvinfo : EIATTR_PARAM_CBANK
	.align		4
        /*0068*/ 	.byte	0x04, 0x0a
        /*006a*/ 	.short	(.L_1701 - .L_1700)
	.align		4
.L_1700:
        /*006c*/ 	.word	index@(.nv.constant0._Z10maxreduce6IfLj256ELb1EEvPT_S1_j)
        /*0070*/ 	.short	0x0380
        /*0072*/ 	.short	0x0014


	//----- nvinfo : EIATTR_SW_WAR
	.align		4
.L_1701:
        /*0074*/ 	.byte	0x04, 0x36
        /*0076*/ 	.short	(.L_1703 - .L_1702)
.L_1702:
        /*0078*/ 	.word	0x00000008
.L_1703:


//--------------------- .nv.info._Z10maxreduce6IfLj512ELb1EEvPT_S1_j --------------------------
	.section	.nv.info._Z10maxreduce6IfLj512ELb1EEvPT_S1_j,"",@"SHT_CUDA_INFO"
	.sectionflags	@""
	.align	4


	//----- nvinfo : EIATTR_CUDA_API_VERSION
	.align		4
        /*0000*/ 	.byte	0x04, 0x37
        /*0002*/ 	.short	(.L_1705 - .L_1704)
.L_1704:
        /*0004*/ 	.word	0x00000082


	//----- nvinfo : EIATTR_KPARAM_INFO
	.align		4
.L_1705:
        /*0008*/ 	.byte	0x04, 0x17
        /*000a*/ 	.short	(.L_1707 - .L_1706)
.L_1706:
        /*000c*/ 	.word	0x00000000
        /*0010*/ 	.short	0x0002
        /*0012*/ 	.short	0x0010
        /*0014*/ 	.byte	0x00, 0xf0, 0x11, 0x00


	//----- nvinfo : EIATTR_KPARAM_INFO
	.align		4
.L_1707:
        /*0018*/ 	.byte	0x04, 0x17
        /*001a*/ 	.short	(.L_1709 - .L_1708)
.L_1708:
        /*001c*/ 	.word	0x00000000
        /*0020*/ 	.short	0x0001
        /*0022*/ 	.short	0x0008
        /*0024*/ 	.byte	0x00, 0xf5, 0x21, 0x00


	//----- nvinfo : EIATTR_KPARAM_INFO
	.align		4
.L_1709:
        /*0028*/ 	.byte	0x04, 0x17
        /*002a*/ 	.short	(.L_1711 - .L_1710)
.L_1710:
        /*002c*/ 	.word	0x00000000
        /*0030*/ 	.short	0x0000
        /*0032*/ 	.short	0x0000
        /*0034*/ 	.byte	0x00, 0xf5, 0x21, 0x00


	//----- nvinfo : EIATTR_SPARSE_MMA_MASK
	.align		4
.L_1711:
        /*0038*/ 	.byte	0x03, 0x50
        /*003a*/ 	.short	0x0000


	//----- nvinfo : EIATTR_MAXREG_COUNT
	.align		4
        /*003c*/ 	.byte	0x03, 0x1b
        /*003e*/ 	.short	0x00ff


	//----- nvinfo : EIATTR_NUM_BARRIERS
	.align		4
        /*0040*/ 	.byte	0x02, 0x4c
        /*0042*/ 	.byte	0x01
	.zero		1


	//----- nvinfo : EIATTR_MERCURY_ISA_VERSION
	.align		4
        /*0044*/ 	.byte	0x03, 0x5f
        /*0046*/ 	.short	0x0101


	//----- nvinfo : EIATTR_VRC_CTA_INIT_COUNT
	.align		4
        /*0048*/ 	.byte	0x02, 0x4a
	.zero		1
	.zero		1


	//----- nvinfo : EIATTR_EXIT_INSTR_OFFSETS
	.align		4
        /*004c*/ 	.byte	0x04, 0x1c
        /*004e*/ 	.short	(.L_1713 - .L_1712)


	//   ....[0]....
.L_1712:
        /*0050*/ 	.word	0x000002f0


	//   ....[1]....
        /*0054*/ 	.word	0x00000430


	//   ....[2]....
        /*0058*/ 	.word	0x00000480


	//----- nvinfo : EIATTR_CRS_STACK_SIZE
	.align		4
.L_1713:
        /*005c*/ 	.byte	0x04, 0x1e
        /*005e*/ 	.short	(.L_1715 - .L_1714)
.L_1714:
        /*0060*/ 	.word	0x00000000


	//----- nvinfo : EIATTR_CBANK_PARAM_SIZE
	.align		4
.L_1715:
        /*0064*/ 	.byte	0x03, 0x19
        /*0066*/ 	.short	0x0014


	//----- nvinfo : EIATTR_PARAM_CBANK
	.align		4
        /*0068*/ 	.byte	0x04, 0x0a
        /*006a*/ 	.short	(.L_1717 - .L_1716)
	.align		4
.L_1716:
        /*006c*/ 	.word	index@(.nv.constant0._Z10maxreduce6IfLj512ELb1EEvPT_S1_j)
        /*0070*/ 	.short	0x0380
        /*0072*/ 	.short	0x0014


	//----- nvinfo : EIATTR_SW_WAR
	.align		4
.L_1717:
        /*0074*/ 	.byte	0x04, 0x36
        /*0076*/ 	.short	(.L_1719 - .L_1718)
.L_1718:
        /*0078*/ 	.word	0x00000008
.L_1719:


//--------------------- .nv.info._Z10maxreduce6IiLj1ELb0EEvPT_S1_j --------------------------
	.section	.nv.info._Z10maxreduce6IiLj1ELb0EEvPT_S1_j,"",@"SHT_CUDA_INFO"
	.sectionflags	@""
	.align	4


	//----- nvinfo : EIATTR_CUDA_API_VERSION
	.align		4
        /*0000*/ 	.byte	0x04, 0x37
        /*0002*/ 	.short	(.L_1721 - .L_1720)
.L_1720:
        /*0004*/ 	.word	0x00000082


	//----- nvinfo : EIATTR_KPARAM_INFO
	.align		4
.L_1721:
        /*0008*/ 	.byte	0x04, 0x17
        /*000a*/ 	.short	(.L_1723 - .L_1722)
.L_1722:
        /*000c*/ 	.word	0x00000000
        /*0010*/ 	.short	0x0002
        /*0012*/ 	.short	0x0010
        /*0014*/ 	.byte	0x00, 0xf0, 0x11, 0x00


	//----- nvinfo : EIATTR_KPARAM_INFO
	.align		4
.L_1723:
        /*0018*/ 	.byte	0x04, 0x17
        /*001a*/ 	.short	(.L_1725 - .L_1724)
.L_1724:
        /*001c*/ 	.word	0x00000000
        /*0020*/ 	.short	0x0001
        /*0022*/ 	.short	0x0008
        /*0024*/ 	.byte	0x00, 0xf5, 0x21, 0x00


	//----- nvinfo : EIATTR_KPARAM_INFO
	.align		4
.L_1725:
        /*0028*/ 	.byte	0x04, 0x17
        /*002a*/ 	.short	(.L_1727 - .L_1726)
.L_1726:
        /*002c*/ 	.word	0x00000000
        /*0030*/ 	.short	0x0000
        /*0032*/ 	.short	0x0000
        /*0034*/ 	.byte	0x00, 0xf5, 0x21, 0x00


	//----- nvinfo : EIATTR_SPARSE_MMA_MASK
	.align		4
.L_1727:
        /*0038*/ 	.byte	0x03, 0x50
        /*003a*/ 	.short	0x0000


	//----- nvinfo : EIATTR_MAXREG_COUNT
	.align		4
        /*003c*/ 	.byte	0x03, 0x1b
        /*003e*/ 	.short	0x00ff


	//----- nvinfo : EIATTR_NUM_BARRIERS
	.align		4
        /*0040*/ 	.byte	0x02, 0x4c
        /*0042*/ 	.byte	0x01
	.zero		1


	//----- nvinfo : EIATTR_MERCURY_ISA_VERSION
	.align		4
        /*0044*/ 	.byte	0x03, 0x5f
        /*0046*/ 	.short	0x0101


	//----- nvinfo : EIATTR_VRC_CTA_INIT_COUNT
	.align		4
        /*0048*/ 	.byte	0x02, 0x4a
	.zero		1
	.zero		1


	//----- nvinfo : EIATTR_EXIT_INSTR_OFFSETS
	.align		4
        /*004c*/ 	.byte	0x04, 0x1c
        /*004e*/ 	.short	(.L_1729 - .L_1728)


	//   ....[0]....
.L_1728:
        /*0050*/ 	.word	0x00000200


	//   ....[1]....
        /*0054*/ 	.word	0x00000250


	//----- nvinfo : EIATTR_CRS_STACK_SIZE
	.align		4
.L_1729:
        /*0058*/ 	.byte	0x04, 0x1e
        /*005a*/ 	.short	(.L_1731 - .L_1730)
.L_1730:
        /*005c*/ 	.word	0x00000000


	//----- nvinfo : EIATTR_CBANK_PARAM_SIZE
	.align		4
.L_1731:
        /*0060*/ 	.byte	0x03, 0x19
        /*0062*/ 	.short	0x0014


	//----- nvinfo : EIATTR_PARAM_CBANK
	.align		4
        /*0064*/ 	.byte	0x04, 0x0a
        /*0066*/ 	.short	(.L_1733 - .L_1732)
	.align		4
.L_1732:
        /*0068*/ 	.word	index@(.nv.constant0._Z10maxreduce6IiLj1ELb0EEvPT_S1_j)
        /*006c*/ 	.short	0x0380
        /*006e*/ 	.short	0x0014


	//----- nvinfo : EIATTR_SW_WAR
	.align		4
.L_1733:
        /*0070*/ 	.byte	0x04, 0x36
        /*0072*/ 	.short	(.L_1735 - .L_1734)
.L_1734:
        /*0074*/ 	.word	0x00000008
.L_1735:


//--------------------- .nv.info._Z10maxreduce6IiLj2ELb0EEvPT_S1_j --------------------------
	.section	.nv.info._Z10maxreduce6IiLj2ELb0EEvPT_S1_j,"",@"SHT_CUDA_INFO"
	.sectionflags	@""
	.align	4


	//----- nvinfo : EIATTR_CUDA_API_VERSION
	.align		4
        /*0000*/ 	.byte	0x04, 0x37
        /*0002*/ 	.short	(.L_1737 - .L_1736)
.L_1736:
        /*0004*/ 	.word	0x00000082


	//----- nvinfo : EIATTR_KPARAM_INFO
	.align		4
.L_1737:
        /*0008*/ 	.byte	0x04, 0x17
        /*000a*/ 	.short	(.L_1739 - .L_1738)
.L_1738:
        /*000c*/ 	.word	0x00000000
        /*0010*/ 	.short	0x0002
        /*0012*/ 	.short	0x0010
        /*0014*/ 	.byte	0x00, 0xf0, 0x11, 0x00


	//----- nvinfo : EIATTR_KPARAM_INFO
	.align		4
.L_1739:
        /*0018*/ 	.byte	0x04, 0x17
        /*001a*/ 	.short	(.L_1741 - .L_1740)
.L_1740:
        /*001c*/ 	.word	0x00000000
        /*0020*/ 	.short	0x0001
        /*0022*/ 	.short	0x0008
        /*0024*/ 	.byte	0x00, 0xf5, 0x21, 0x00


	//----- nvinfo : EIATTR_KPARAM_INFO
	.align		4
.L_1741:
        /*0028*/ 	.byte	0x04, 0x17
        /*002a*/ 	.short	(.L_1743 - .L_1742)
.L_1742:
        /*002c*/ 	.word	0x00000000
        /*0030*/ 	.short	0x0000
        /*0032*/ 	.short	0x0000
        /*0034*/ 	.byte	0x00, 0xf5, 0x21, 0x00


	//----- nvinfo : EIATTR_SPARSE_MMA_MASK
	.align		4
.L_1743:
        /*0038*/ 	.byte	0x03, 0x50
        /*003a*/ 	.short	0x0000


	//----- nvinfo : EIATTR_MAXREG_COUNT
	.align		4
        /*003c*/ 	.byte	0x03, 0x1b
        /*003e*/ 	.short	0x00ff


	//----- nvinfo : EIATTR_NUM_BARRIERS
	.align		4
        /*0040*/ 	.byte	0x02, 0x4c
        /*0042*/ 	.byte	0x01
	.zero		1


	//----- nvinfo : EIATTR_MERCURY_ISA_VERSION
	.align		4
        /*0044*/ 	.byte	0x03, 0x5f
        /*0046*/ 	.short	0x0101


	//----- nvinfo : EIATTR_VRC_CTA_INIT_COUNT
	.align		4
        /*0048*/ 	.byte	0x02, 0x4a
	.zero		1
	.zero		1


	//----- nvinfo : EIATTR_EXIT_INSTR_OFFSETS
	.align		4
        /*004c*/ 	.byte	0x04, 0x1c
        /*004e*/ 	.short	(.L_1745 - .L_1744)


	//   ....[0]....
.L_1744:
        /*0050*/ 	.word	0x00000210


	//   ....[1]....
        /*0054*/ 	.word	0x00000260


	//   ....[2]....
        /*0058*/ 	.word	0x000002b0


	//----- nvinfo : EIATTR_CRS_STACK_SIZE
	.align		4
.L_1745:
        /*005c*/ 	.byte	0x04, 0x1e
        /*005e*/ 	.short	(.L_1747 - .L_1746)
.L_1746:
        /*0060*/ 	.word	0x00000000


	//----- nvinfo : EIATTR_CBANK_PARAM_SIZE
	.align		4
.L_1747:
        /*0064*/ 	.byte	0x03, 0x19
        /*0066*/ 	.short	0x0014


	//----- nvinfo : EIATTR_PARAM_CBANK
	.align		4
        /*0068*/ 	.byte	0x04, 0x0a
        /*006a*/ 	.short	(.L_1749 - .L_1748)
	.align		4
.L_1748:
        /*006c*/ 	.word	index@(.nv.constant0._Z10maxreduce6IiLj2ELb0EEvPT_S1_j)
        /*0070*/ 	.short	0x0380
        /*0072*/ 	.short	0x0014


	//----- nvinfo : EIATTR_SW_WAR
	.align		4
.L_1749:
        /*0074*/ 	.byte	0x04, 0x36
        /*0076*/ 	.short	(.L_1751 - .L_1750)
.L_1750:
        /*0078*/ 	.word	0x00000008
.L_1751:


//--------------------- .nv.info._Z10maxreduce6IiLj4ELb0EEvPT_S1_j --------------------------
	.section	.nv.info._Z10maxreduce6IiLj4ELb0EEvPT_S1_j,"",@"SHT_CUDA_INFO"
	.sectionflags	@""
	.align	4


	//----- nvinfo : EIATTR_CUDA_API_VERSION
	.align		4
        /*0000*/ 	.byte	0x04, 0x37
        /*0002*/ 	.short	(.L_1753 - .L_1752)
.L_1752:
        /*0004*/ 	.word	0x00000082


	//----- nvinfo : EIATTR_KPARAM_INFO
	.align		4
.L_1753:
        /*0008*/ 	.byte	0x04, 0x17
        /*000a*/ 	.short	(.L_1755 - .L_1754)
.L_1754:
        /*000c*/ 	.word	0x00000000
        /*0010*/ 	.short	0x0002
        /*0012*/ 	.short	0x0010
        /*0014*/ 	.byte	0x00, 0xf0, 0x11, 0x00


	//----- nvinfo : EIATTR_KPARAM_INFO
	.align		4
.L_1755:
        /*0018*/ 	.byte	0x04, 0x17
        /*001a*/ 	.short	(.L_1757 - .L_1756)
.L_1756:
        /*001c*/ 	.word	0x00000000
        /*0020*/ 	.short	0x0001
        /*0022*/ 	.short	0x0008
        /*0024*/ 	.byte	0x00, 0xf5, 0x21, 0x00


	//----- nvinfo : EIATTR_KPARAM_INFO
	.align		4
.L_1757:
        /*0028*/ 	.byte	0x04, 0x17
        /*002a*/ 	.short	(.L_1759 - .L_1758)
.L_1758:
        /*002c*/ 	.word	0x00000000
        /*0030*/ 	.short	0x0000
        /*0032*/ 	.short	0x0000
        /*0034*/ 	.byte	0x00, 0xf5, 0x21, 0x00


	//----- nvinfo : EIATTR_SPARSE_MMA_MASK
	.align		4
.L_1759:
        /*0038*/ 	.byte	0x03, 0x50
        /*003a*/ 	.short	0x0000


	//----- nvinfo : EIATTR_MAXREG_COUNT
	.align		4
        /*003c*/ 	.byte	0x03, 0x1b
        /*003e*/ 	.short	0x00ff


	//----- nvinfo : EIATTR_NUM_BARRIERS
	.align		4
        /*0040*/ 	.byte	0x02, 0x4c
        /*0042*/ 	.byte	0x01
	.zero		1


	//----- nvinfo : EIATTR_MERCURY_ISA_VERSION
	.align		4
        /*0044*/ 	.byte	0x03, 0x5f
        /*0046*/ 	.short	0x0101


	//----- nvinfo : EIATTR_VRC_CTA_INIT_COUNT
	.align		4
        /*0048*/ 	.byte	0x02, 0x4a
	.zero		1
	.zero		1


	//----- nvinfo : EIATTR_EXIT_INSTR_OFFSETS
	.align		4
        /*004c*/ 	.byte	0x04, 0x1c
        /*004e*/ 	.short	(.L_1761 - .L_1760)


	//   ....[0]....
.L_1760:
        /*0050*/ 	.word	0x00000210


	//   ....[1]....
        /*0054*/ 	.word	0x00000290


	//   ....[2]....
        /*0058*/ 	.word	0x000002e0


	//----- nvinfo : EIATTR_CRS_STACK_SIZE
	.align		4
.L_1761:
        /*005c*/ 	.byte	0x04, 0x1e
        /*005e*/ 	.short	(.L_1763 - .L_1762)
.L_1762:
        /*0060*/ 	.word	0x00000000


	//----- nvinfo : EIATTR_CBANK_PARAM_SIZE
	.align		4
.L_1763:
        /*0064*/ 	.byte	0x03, 0x19
        /*0066*/ 	.short	0x0014


	//----- nvinfo : EIATTR_PARAM_CBANK
	.align		4
        /*0068*/ 	.byte	0x04, 0x0a
        /*006a*/ 	.short	(.L_1765 - .L_1764)
	.align		4
.L_1764:
        /*006c*/ 	.word	index@(.nv.constant0._Z10maxreduce6IiLj4ELb0EEvPT_S1_j)
        /*0070*/ 	.short	0x0380
        /*0072*/ 	.short	0x0014


	//----- nvinfo : EIATTR_SW_WAR
	.align		4
.L_1765:
        /*0074*/ 	.byte	0x04, 0x36
        /*0076*/ 	.short	(.L_1767 - .L_1766)
.L_1766:
        /*0078*/ 	.word	0x00000008
.L_1767:


//--------------------- .nv.info._Z10maxreduce6IiLj8ELb0EEvPT_S1_j --------------------------
	.section	.nv.info._Z10maxreduce6IiLj8ELb0EEvPT_S1_j,"",@"SHT_CUDA_INFO"
	.sectionflags	@""
	.align	4


	//----- nvinfo : EIATTR_CUDA_API_VERSION
	.align		4
        /*0000*/ 	.byte	0x04, 0x37
        /*0002*/ 	.short	(.L_1769 - .L_1768)
.L_1768:
        /*0004*/ 	.word	0x00000082


	//----- nvinfo : EIATTR_KPARAM_INFO
	.align		4
.L_1769:
        /*0008*/ 	.byte	0x04, 0x17
        /*000a*/ 	.short	(.L_1771 - .L_1770)
.L_1770:
        /*000c*/ 	.word	0x00000000
        /*0010*/ 	.short	0x0002
        /*0012*/ 	.short	0x0010
        /*0014*/ 	.byte	0x00, 0xf0, 0x11, 0x00


	//----- nvinfo : EIATTR_KPARAM_INFO
	.align		4
.L_1771:
        /*0018*/ 	.byte	0x04, 0x17
        /*001a*/ 	.short	(.L_1773 - .L_1772)
.L_1772:
        /*001c*/ 	.word	0x00000000
        /*0020*/ 	.short	0x0001
        /*0022*/ 	.short	0x0008
        /*0024*/ 	.byte	0x00, 0xf5, 0x21, 0x00


	//----- nvinfo : EIATTR_KPARAM_INFO
	.align		4
.L_1773:
        /*0028*/ 	.byte	0x04, 0x17
        /*002a*/ 	.short	(.L_1775 - .L_1774)
.L_1774:
        /*002c*/ 	.word	0x00000000
        /*0030*/ 	.short	0x0000
        /*0032*/ 	.short	0x0000
        /*0034*/ 	.byte	0x00, 0xf5, 0x21, 0x00


	//----- nvinfo : EIATTR_SPARSE_MMA_MASK
	.align		4
.L_1775:
        /*0038*/ 	.byte	0x03, 0x50
        /*003a*/ 	.short	0x0000


	//----- nvinfo : EIATTR_MAXREG_COUNT
	.align		4
        /*003c*/ 	.byte	0x03, 0x1b
        /*003e*/ 	.short	0x00ff


	//----- nvinfo : EIATTR_NUM_BARRIERS
	.align		4
        /*0040*/ 	.byte	0x02, 0x4c
        /*0042*/ 	.byte	0x01
	.zero		1


	//----- nvinfo : EIATTR_MERCURY_ISA_VERSION
	.align		4
        /*0044*/ 	.byte	0x03, 0x5f
        /*0046*/ 	.short	0x0101


	//----- nvinfo : EIATTR_VRC_CTA_INIT_COUNT
	.align		4
        /*0048*/ 	.byte	0x02, 0x4a
	.zero		1
	.zero		1


	//----- nvinfo : EIATTR_EXIT_INSTR_OFFSETS
	.align		4
        /*004c*/ 	.byte	0x04, 0x1c
        /*004e*/ 	.short	(.L_1777 - .L_1776)


	//   ....[0]....
.L_1776:
        /*0050*/ 	.word	0x00000210


	//   ....[1]....
        /*0054*/ 	.word	0x000002c0


	//   ....[2]....
        /*0058*/ 	.word	0x00000310


	//----- nvinfo : EIATTR_CRS_STACK_SIZE
	.align		4
.L_1777:
        /*005c*/ 	.byte	0x04, 0x1e
        /*005e*/ 	.short	(.L_1779 - .L_1778)
.L_1778:
        /*0060*/ 	.word	0x00000000


	//----- nvinfo : EIATTR_CBANK_PARAM_SIZE
	.align		4
.L_1779:
        /*0064*/ 	.byte	0x03, 0x19
        /*0066*/ 	.short	0x0014


	//----- nvinfo : EIATTR_PARAM_CBANK
	.align		4
        /*0068*/ 	.byte	0x04, 0x0a
        /*006a*/ 	.short	(.L_1781 - .L_1780)
	.align		4
.L_1780:
        /*006c*/ 	.word	index@(.nv.constant0._Z10maxreduce6IiLj8ELb0EEvPT_S1_j)
        /*0070*/ 	.short	0x0380
        /*0072*/ 	.short	0x0014


	//----- nvinfo : EIATTR_SW_WAR
	.align		4
.L_1781:
        /*0074*/ 	.byte	0x04, 0x36
        /*0076*/ 	.short	(.L_1783 - .L_1782)
.L_1782:
        /*0078*/ 	.word	0x00000008
.L_1783:


//--------------------- .nv.info._Z10maxreduce6IiLj16ELb0EEvPT_S1_j --------------------------
	.section	.nv.info._Z10maxreduce6IiLj16ELb0EEvPT_S1_j,"",@"SHT_CUDA_INFO"
	.sectionflags	@""
	.align	4


	//----- nvinfo : EIATTR_CUDA_API_VERSION
	.align		4
        /*0000*/ 	.byte	0x04, 0x37
        /*0002*/ 	.short	(.L_1785 - .L_1784)
.L_1784:
        /*0004*/ 	.word	0x00000082


	//----- nvinfo : EIATTR_KPARAM_INFO
	.align		4
.L_1785:
        /*0008*/ 	.byte	0x04, 0x17
        /*000a*/ 	.short	(.L_1787 - .L_1786)
.L_1786:
        /*000c*/ 	.word	0x00000000
        /*0010*/ 	.short	0x0002
        /*0012*/ 	.short	0x0010
        /*0014*/ 	.byte	0x00, 0xf0, 0x11, 0x00


	//----- nvinfo : EIATTR_KPARAM_INFO
	.align		4
.L_1787:
        /*0018*/ 	.byte	0x04, 0x17
        /*001a*/ 	.short	(.L_1789 - .L_1788)
.L_1788:
        /*001c*/ 	.word	0x00000000
        /*0020*/ 	.short	0x0001
        /*0022*/ 	.short	0x0008
        /*0024*/ 	.byte	0x00, 0xf5, 0x21, 0x00


	//----- nvinfo : EIATTR_KPARAM_INFO
	.align		4
.L_1789:
        /*0028*/ 	.byte	0x04, 0x17
        /*002a*/ 	.short	(.L_1791 - .L_1790)
.L_1790:
        /*002c*/ 	.word	0x00000000
        /*0030*/ 	.short	0x0000
        /*0032*/ 	.short	0x0000
        /*0034*/ 	.byte	0x00, 0xf5, 0x21, 0x00


	//----- nvinfo : EIATTR_SPARSE_MMA_MASK
	.align		4
.L_1791:
        /*0038*/ 	.byte	0x03, 0x50
        /*003a*/ 	.short	0x0000


	//----- nvinfo : EIATTR_MAXREG_COUNT
	.align		4
        /*003c*/ 	.byte	0x03, 0x1b
        /*003e*/ 	.short	0x00ff


	//----- nvinfo : EIATTR_NUM_BARRIERS
	.align		4
        /*0040*/ 	.byte	0x02, 0x4c
        /*0042*/ 	.byte	0x01
	.zero		1


	//----- nvinfo : EIATTR_MERCURY_ISA_VERSION
	.align		4
        /*0044*/ 	.byte	0x03, 0x5f
        /*0046*/ 	.short	0x0101


	//----- nvinfo : EIATTR_VRC_CTA_INIT_COUNT
	.align		4
        /*0048*/ 	.byte	0x02, 0x4a
	.zero		1
	.zero		1


	//----- nvinfo : EIATTR_EXIT_INSTR_OFFSETS
	.align		4
        /*004c*/ 	.byte	0x04, 0x1c
        /*004e*/ 	.short	(.L_1793 - .L_1792)


	//   ....[0]....
.L_1792:
        /*0050*/ 	.word	0x00000210


	//   ....[1]....
        /*0054*/ 	.word	0x000002f0


	//   ....[2]....
        /*0058*/ 	.word	0x00000340


	//----- nvinfo : EIATTR_CRS_STACK_SIZE
	.align		4
.L_1793:
        /*005c*/ 	.byte	0x04, 0x1e
        /*005e*/ 	.short	(.L_1795 - .L_1794)
.L_1794:
        /*0060*/ 	.word	0x00000000


	//----- nvinfo : EIATTR_CBANK_PARAM_SIZE
	.align		4
.L_1795:
        /*0064*/ 	.byte	0x03, 0x19
        /*0066*/ 	.short	0x0014


	//----- nvinfo : EIATTR_PARAM_CBANK
	.align		4
        /*0068*/ 	.byte	0x04, 0x0a
        /*006a*/ 	.short	(.L_1797 - .L_1796)
	.align		4
.L_1796:
        /*006c*/ 	.word	index@(.nv.constant0._Z10maxreduce6IiLj16ELb0EEvPT_S1_j)
        /*0070*/ 	.short	0x0380
        /*0072*/ 	.short	0x0014


	//----- nvinfo : EIATTR_SW_WAR
	.align		4
.L_1797:
        /*0074*/ 	.byte	0x04, 0x36
        /*0076*/ 	.short	(.L_1799 - .L_1798)
.L_1798:
        /*0078*/ 	.word	0x00000008
.L_1799:


//--------------------- .nv.info._Z10maxreduce6IiLj32ELb0EEvPT_S1_j --------------------------
	.section	.nv.info._Z10maxreduce6IiLj32ELb0EEvPT_S1_j,"",@"SHT_CUDA_INFO"
	.sectionflags	@""
	.align	4


	//----- nvinfo : EIATTR_CUDA_API_VERSION
	.align		4
        /*0000*/ 	.byte	0x04, 0x37
        /*0002*/ 	.short	(.L_1801 - .L_1800)
.L_1800:
        /*0004*/ 	.word	0x00000082


	//----- nvinfo : EIATTR_KPARAM_INFO
	.align		4
.L_1801:
        /*0008*/ 	.byte	0x04, 0x17
        /*000a*/ 	.short	(.L_1803 - .L_1802)
.L_1802:
        /*000c*/ 	.word	0x00000000
        /*0010*/ 	.short	0x0002
        /*0012*/ 	.short	0x0010
        /*0014*/ 	.byte	0x00, 0xf0, 0x11, 0x00


	//----- nvinfo : EIATTR_KPARAM_INFO
	.align		4
.L_1803:
        /*0018*/ 	.byte	0x04, 0x17
        /*001a*/ 	.short	(.L_1805 - .L_1804)
.L_1804:
        /*001c*/ 	.word	0x00000000
        /*0020*/ 	.short	0x0001
        /*0022*/ 	.short	0x0008
        /*0024*/ 	.byte	0x00, 0xf5, 0x21, 0x00


	//----- nvinfo : EIATTR_KPARAM_INFO
	.align		4
.L_1805:
        /*0028*/ 	.byte	0x04, 0x17
        /*002a*/ 	.short	(.L_1807 - .L_1806)
.L_1806:
        /*002c*/ 	.word	0x00000000
        /*0030*/ 	.short	0x0000
        /*0032*/ 	.short	0x0000
        /*0034*/ 	.byte	0x00, 0xf5, 0x21, 0x00


	//----- nvinfo : EIATTR_SPARSE_MMA_MASK
	.align		4
.L_1807:
        /*0038*/ 	.byte	0x03, 0x50
        /*003a*/ 	.short	0x0000


	//----- nvinfo : EIATTR_MAXREG_COUNT
	.align		4
        /*003c*/ 	.byte	0x03, 0x1b
        /*003e*/ 	.short	0x00ff


	//----- nvinfo : EIATTR_NUM_BARRIERS
	.align		4
        /*0040*/ 	.byte	0x02, 0x4c
        /*0042*/ 	.byte	0x01
	.zero		1


	//----- nvinfo : EIATTR_MERCURY_ISA_VERSION
	.align		4
        /*0044*/ 	.byte	0x03, 0x5f
        /*0046*/ 	.short	0x0101


	//----- nvinfo : EIATTR_VRC_CTA_INIT_COUNT
	.align		4
        /*0048*/ 	.byte	0x02, 0x4a
	.zero		1
	.zero		1


	//----- nvinfo : EIATTR_EXIT_INSTR_OFFSETS
	.align		4
        /*004c*/ 	.byte	0x04, 0x1c
        /*004e*/ 	.short	(.L_1809 - .L_1808)


	//   ....[0]....
.L_1808:
        /*0050*/ 	.word	0x00000210


	//   ....[1]....
        /*0054*/ 	.word	0x00000320


	//   ....[2]....
        /*0058*/ 	.word	0x00000370


	//----- nvinfo : EIATTR_CRS_STACK_SIZE
	.align		4
.L_1809:
        /*005c*/ 	.byte	0x04, 0x1e
        /*005e*/ 	.short	(.L_1811 - .L_1810)
.L_1810:
        /*0060*/ 	.word	0x00000000


	//----- nvinfo : EIATTR_CBANK_PARAM_SIZE
	.align		4
.L_1811:
        /*0064*/ 	.byte	0x03, 0x19
        /*0066*/ 	.short	0x0014


	//----- nvinfo : EIATTR_PARAM_CBANK
	.align		4
        /*0068*/ 	.byte	0x04, 0x0a
        /*006a*/ 	.short	(.L_1813 - .L_1812)
	.align		4
.L_1812:
        /*006c*/ 	.word	index@(.nv.constant0._Z10maxreduce6IiLj32ELb0EEvPT_S1_j)
        /*0070*/ 	.short	0x0380
        /*0072*/ 	.short	0x0014


	//----- nvinfo : EIATTR_SW_WAR
	.align		4
.L_1813:
        /*0074*/ 	.byte	0x04, 0x36
        /*0076*/ 	.short	(.L_1815 - .L_1814)
.L_1814:
        /*0078*/ 	.word	0x00000008
.L_1815:


//--------------------- .nv.info._Z10maxreduce6IiLj64ELb0EEvPT_S1_j --------------------------
	.section	.nv.info._Z10maxreduce6IiLj64ELb0EEvPT_S1_j,"",@"SHT_CUDA_INFO"
	.sectionflags	@""
	.align	4


	//----- nvinfo : EIATTR_CUDA_API_VERSION
	.align		4
        /*0000*/ 	.byte	0x04, 0x37
        /*0002*/ 	.short	(.L_1817 - .L_1816)
.L_1816:
        /*0004*/ 	.word	0x00000082


	//----- nvinfo : EIATTR_KPARAM_INFO
	.align		4
.L_1817:
        /*0008*/ 	.byte	0x04, 0x17
        /*000a*/ 	.short	(.L_1819 - .L_1818)
.L_1818:
        /*000c*/ 	.word	0x00000000
        /*0010*/ 	.short	0x0002
        /*0012*/ 	.short	0x0010
        /*0014*/ 	.byte	0x00, 0xf0, 0x11, 0x00


	//----- nvinfo : EIATTR_KPARAM_INFO
	.align		4
.L_1819:
        /*0018*/ 	.byte	0x04, 0x17
        /*001a*/ 	.short	(.L_1821 - .L_1820)
.L_1820:
        /*001c*/ 	.word	0x00000000
        /*0020*/ 	.short	0x0001
        /*0022*/ 	.short	0x0008
        /*0024*/ 	.byte	0x00, 0xf5, 0x21, 0x00


	//----- nvinfo : EIATTR_KPARAM_INFO
	.align		4
.L_1821:
        /*0028*/ 	.byte	0x04, 0x17
        /*002a*/ 	.short	(.L_1823 - .L_1822)
.L_1822:
        /*002c*/ 	.word	0x00000000
        /*0030*/ 	.short	0x0000
        /*0032*/ 	.short	0x0000
        /*0034*/ 	.byte	0x00, 0xf5, 0x21, 0x00


	//----- nvinfo : EIATTR_SPARSE_MMA_MASK
	.align		4
.L_1823:
        /*0038*/ 	.byte	0x03, 0x50
        /*003a*/ 	.short	0x0000


	//----- nvinfo : EIATTR_MAXREG_COUNT
	.align		4
        /*003c*/ 	.byte	0x03, 0x1b
        /*003e*/ 	.short	0x00ff


	//----- nvinfo : EIATTR_NUM_BARRIERS
	.align		4
        /*0040*/ 	.byte	0x02, 0x4c
        /*0042*/ 	.byte	0x01
	.zero		1


	//----- nvinfo : EIATTR_MERCURY_ISA_VERSION
	.align		4
        /*0044*/ 	.byte	0x03, 0x5f
        /*0046*/ 	.short	0x0101


	//----- nvinfo : EIATTR_VRC_CTA_INIT_COUNT
	.align		4
        /*0048*/ 	.byte	0x02, 0x4a
	.zero		1
	.zero		1


	//----- nvinfo : EIATTR_EXIT_INSTR_OFFSETS
	.align		4
        /*004c*/ 	.byte	0x04, 0x1c
        /*004e*/ 	.short	(.L_1825 - .L_1824)


	//   ....[0]....
.L_1824:
        /*0050*/ 	.word	0x00000220


	//   ....[1]....
        /*0054*/ 	.word	0x00000360


	//   ....[2]....
        /*0058*/ 	.word	0x000003b0


	//----- nvinfo : EIATTR_CRS_STACK_SIZE
	.align		4
.L_1825:
        /*005c*/ 	.byte	0x04, 0x1e
        /*005e*/ 	.short	(.L_1827 - .L_1826)
.L_1826:
        /*0060*/ 	.word	0x00000000


	//----- nvinfo : EIATTR_CBANK_PARAM_SIZE
	.align		4
.L_1827:
        /*0064*/ 	.byte	0x03, 0x19
        /*0066*/ 	.short	0x0014


	//----- nvinfo : EIATTR_PARAM_CBANK
	.align		4
        /*0068*/ 	.byte	0x04, 0x0a
        /*006a*/ 	.short	(.L_1829 - .L_1828)
	.align		4
.L_1828:
        /*006c*/ 	.word	index@(.nv.constant0._Z10maxreduce6IiLj64ELb0EEvPT_S1_j)
        /*0070*/ 	.short	0x0380
        /*0072*/ 	.short	0x0014


	//----- nvinfo : EIATTR_SW_WAR
	.align		4
.L_1829:
        /*0074*/ 	.byte	0x04, 0x36
        /*0076*/ 	.short	(.L_1831 - .L_1830)
.L_1830:
        /*0078*/ 	.word	0x00000008
.L_1831:


//--------------------- .nv.info._Z10maxreduce6IiLj128ELb0EEvPT_S1_j --------------------------
	.section	.nv.info._Z10maxreduce6IiLj128ELb0EEvPT_S1_j,"",@"SHT_CUDA_INFO"
	.sectionflags	@""
	.align	4


	//----- nvinfo : EIATTR_CUDA_API_VERSION
	.align		4
        /*0000*/ 	.byte	0x04, 0x37
        /*0002*/ 	.short	(.L_1833 - .L_1832)
.L_1832:
        /*0004*/ 	.word	0x00000082


	//----- nvinfo : EIATTR_KPARAM_INFO
	.align		4
.L_1833:
        /*0008*/ 	.byte	0x04, 0x17
        /*000a*/ 	.short	(.L_1835 - .L_1834)
.L_1834:
        /*000c*/ 	.word	0x00000000
        /*0010*/ 	.short	0x0002
        /*0012*/ 	.short	0x0010
        /*0014*/ 	.byte	0x00, 0xf0, 0x11, 0x00


	//----- nvinfo : EIATTR_KPARAM_INFO
	.align		4
.L_1835:
        /*0018*/ 	.byte	0x04, 0x17
        /*001a*/ 	.short	(.L_1837 - .L_1836)
.L_1836:
        /*001c*/ 	.word	0x00000000
        /*0020*/ 	.short	0x0001
        /*0022*/ 	.short	0x0008
        /*0024*/ 	.byte	0x00, 0xf5, 0x21, 0x00


	//----- nvinfo : EIATTR_KPARAM_INFO
	.align		4
.L_1837:
        /*0028*/ 	.byte	0x04, 0x17
        /*002a*/ 	.short	(.L_1839 - .L_1838)
.L_1838:
        /*002c*/ 	.word	0x00000000
        /*0030*/ 	.short	0x0000
        /*0032*/ 	.short	0x0000
        /*0034*/ 	.byte	0x00, 0xf5, 0x21, 0x00


	//----- nvinfo : EIATTR_SPARSE_MMA_MASK
	.align		4
.L_1839:
        /*0038*/ 	.byte	0x03, 0x50
        /*003a*/ 	.short	0x0000


	//----- nvinfo : EIATTR_MAXREG_COUNT
	.align		4
        /*003c*/ 	.byte	0x03, 0x1b
        /*003e*/ 	.short	0x00ff


	//----- nvinfo : EIATTR_NUM_BARRIERS
	.align		4
        /*0040*/ 	.byte	0x02, 0x4c
        /*0042*/ 	.byte	0x01
	.zero		1


	//----- nvinfo : EIATTR_MERCURY_ISA_VERSION
	.align		4
        /*0044*/ 	.byte	0x03, 0x5f
        /*0046*/ 	.short	0x0101


	//----- nvinfo : EIATTR_VRC_CTA_INIT_COUNT
	.align		4
        /*0048*/ 	.byte	0x02, 0x4a
	.zero		1
	.zero		1


	//----- nvinfo : EIATTR_EXIT_INSTR_OFFSETS
	.align		4
        /*004c*/ 	.byte	0x04, 0x1c
        /*004e*/ 	.short	(.L_1841 - .L_1840)


	//   ....[0]....
.L_1840:
        /*0050*/ 	.word	0x00000280


	//   ....[1]....
        /*0054*/ 	.word	0x000003c0


	//   ....[2]....
        /*0058*/ 	.word	0x00000410


	//----- nvinfo : EIATTR_CRS_STACK_SIZE
	.align		4
.L_1841:
        /*005c*/ 	.byte	0x04, 0x1e
        /*005e*/ 	.short	(.L_1843 - .L_1842)
.L_1842:
        /*0060*/ 	.word	0x00000000


	//----- nvinfo : EIATTR_CBANK_PARAM_SIZE
	.align		4
.L_1843:
        /*0064*/ 	.byte	0x03, 0x19
        /*0066*/ 	.short	0x0014


	//----- nvinfo : EIATTR_PARAM_CBANK
	.align		4
        /*0068*/ 	.byte	0x04, 0x0a
        /*006a*/ 	.short	(.L_1845 - .L_1844)
	.align		4
.L_1844:
        /*006c*/ 	.word	index@(.nv.constant0._Z10maxreduce6IiLj128ELb0EEvPT_S1_j)
        /*0070*/ 	.short	0x0380
        /*0072*/ 	.short	0x0014


	//----- nvinfo : EIATTR_SW_WAR
	.align		4
.L_1845:
        /*0074*/ 	.byte	0x04, 0x36
        /*0076*/ 	.short	(.L_1847 - .L_1846)
.L_1846:
        /*0078*/ 	.word	0x00000008
.L_1847:


//--------------------- .nv.info._Z10maxreduce6IiLj256ELb0EEvPT_S1_j --------------------------
	.section	.nv.info._Z10maxreduce6IiLj256ELb0EEvPT_S1_j,"",@"SHT_CUDA_INFO"
	.sectionflags	@""
	.align	4


	//----- nvinfo : EIATTR_CUDA_API_VERSION
	.align		4
        /*0000*/ 	.byte	0x04, 0x37
        /*0002*/ 	.short	(.L_1849 - .L_1848)
.L_1848:
        /*0004*/ 	.word	0x00000082


	//----- nvinfo : EIATTR_KPARAM_INFO
	.align		4
.L_1849:
        /*0008*/ 	.byte	0x04, 0x17
        /*000a*/ 	.short	(.L_1851 - .L_1850)
.L_1850:
        /*000c*/ 	.word	0x00000000
        /*0010*/ 	.short	0x0002
        /*0012*/ 	.short	0x0010
        /*0014*/ 	.byte	0x00, 0xf0, 0x11, 0x00


	//----- nvinfo : EIATTR_KPARAM_INFO
	.align		4
.L_1851:
        /*0018*/ 	.byte	0x04, 0x17
        /*001a*/ 	.short	(.L_1853 - .L_1852)
.L_1852:
        /*001c*/ 	.word	0x00000000
        /*0020*/ 	.short	0x0001
        /*0022*/ 	.short	0x0008
        /*0024*/ 	.byte	0x00, 0xf5, 0x21, 0x00


	//----- nvinfo : EIATTR_KPARAM_INFO
	.align		4
.L_1853:
        /*0028*/ 	.byte	0x04, 0x17
        /*002a*/ 	.short	(.L_1855 - .L_1854)
.L_1854:
        /*002c*/ 	.word	0x00000000
        /*0030*/ 	.short	0x0000
        /*0032*/ 	.short	0x0000
        /*0034*/ 	.byte	0x00, 0xf5, 0x21, 0x00


	//----- nvinfo : EIATTR_SPARSE_MMA_MASK
	.align		4
.L_1855:
        /*0038*/ 	.byte	0x03, 0x50
        /*003a*/ 	.short	0x0000


	//----- nvinfo : EIATTR_MAXREG_COUNT
	.align		4
        /*003c*/ 	.byte	0x03, 0x1b
        /*003e*/ 	.short	0x00ff


	//----- nvinfo : EIATTR_NUM_BARRIERS
	.align		4
        /*0040*/ 	.byte	0x02, 0x4c
        /*0042*/ 	.byte	0x01
	.zero		1


	//----- nvinfo : EIATTR_MERCURY_ISA_VERSION
	.align		4
        /*0044*/ 	.byte	0x03, 0x5f
        /*0046*/ 	.short	0x0101


	//----- nvinfo : EIATTR_VRC_CTA_INIT_COUNT
	.align		4
        /*0048*/ 	.byte	0x02, 0x4a
	.zero		1
	.zero		1


	//----- nvinfo : EIATTR_EXIT_INSTR_OFFSETS
	.align		4
        /*004c*/ 	.byte	0x04, 0x1c
        /*004e*/ 	.short	(.L_1857 - .L_1856)


	//   ....[0]....
.L_1856:
        /*0050*/ 	.word	0x000002c0


	//   ....[1]....
        /*0054*/ 	.word	0x00000400


	//   ....[2]....
        /*0058*/ 	.word	0x00000450


	//----- nvinfo : EIATTR_CRS_STACK_SIZE
	.align		4
.L_1857:
        /*005c*/ 	.byte	0x04, 0x1e
        /*005e*/ 	.short	(.L_1859 - .L_1858)
.L_1858:
        /*0060*/ 	.word	0x00000000


	//----- nvinfo : EIATTR_CBANK_PARAM_SIZE
	.align		4
.L_1859:
        /*0064*/ 	.byte	0x03, 0x19
        /*0066*/ 	.short	0x0014


	//----- nvinfo : EIATTR_PARAM_CBANK
	.align		4
        /*0068*/ 	.byte	0x04, 0x0a
        /*006a*/ 	.short	(.L_1861 - .L_1860)
	.align		4
.L_1860:
        /*006c*/ 	.word	index@(.nv.constant0._Z10maxreduce6IiLj256ELb0EEvPT_S1_j)
        /*0070*/ 	.short	0x0380
        /*0072*/ 	.short	0x0014


	//----- nvinfo : EIATTR_SW_WAR
	.align		4
.L_1861:
        /*0074*/ 	.byte	0x04, 0x36
        /*0076*/ 	.short	(.L_1863 - .L_1862)
.L_1862:
        /*0078*/ 	.word	0x00000008
.L_1863:


//--------------------- .nv.info._Z10maxreduce6IiLj512ELb0EEvPT_S1_j --------------------------
	.section	.nv.info._Z10maxreduce6IiLj512ELb0EEvPT_S1_j,"",@"SHT_CUDA_INFO"
	.sectionflags	@""
	.align	4


	//----- nvinfo : EIATTR_CUDA_API_VERSION
	.align		4
        /*0000*/ 	.byte	0x04, 0x37
        /*0002*/ 	.short	(.L_1865 - .L_1864)
.L_1864:
        /*0004*/ 	.word	0x00000082


	//----- nvinfo : EIATTR_KPARAM_INFO
	.align		4
.L_1865:
        /*0008*/ 	.byte	0x04, 0x17
        /*000a*/ 	.short	(.L_1867 - .L_1866)
.L_1866:
        /*000c*/ 	.word	0x00000000
        /*0010*/ 	.short	0x0002
        /*0012*/ 	.short	0x0010
        /*0014*/ 	.byte	0x00, 0xf0, 0x11, 0x00


	//----- nvinfo : EIATTR_KPARAM_INFO
	.align		4
.L_1867:
        /*0018*/ 	.byte	0x04, 0x17
        /*001a*/ 	.short	(.L_1869 - .L_1868)
.L_1868:
        /*001c*/ 	.word	0x00000000
        /*0020*/ 	.short	0x0001
        /*0022*/ 	.short	0x0008
        /*0024*/ 	.byte	0x00, 0xf5, 0x21, 0x00


	//----- nvinfo : EIATTR_KPARAM_INFO
	.align		4
.L_1869:
        /*0028*/ 	.byte	0x04, 0x17
        /*002a*/ 	.short	(.L_1871 - .L_1870)
.L_1870:
        /*002c*/ 	.word	0x00000000
        /*0030*/ 	.short	0x0000
        /*0032*/ 	.short	0x0000
        /*0034*/ 	.byte	0x00, 0xf5, 0x21, 0x00


	//----- nvinfo : EIATTR_SPARSE_MMA_MASK
	.align		4
.L_1871:
        /*0038*/ 	.byte	0x03, 0x50
        /*003a*/ 	.short	0x0000


	//----- nvinfo : EIATTR_MAXREG_COUNT
	.align		4
        /*003c*/ 	.byte	0x03, 0x1b
        /*003e*/ 	.short	0x00ff


	//----- nvinfo : EIATTR_NUM_BARRIERS
	.align		4
        /*0040*/ 	.byte	0x02, 0x4c
        /*0042*/ 	.byte	0x01
	.zero		1


	//----- nvinfo : EIATTR_MERCURY_ISA_VERSION
	.align		4
        /*0044*/ 	.byte	0x03, 0x5f
        /*0046*/ 	.short	0x0101


	//----- nvinfo : EIATTR_VRC_CTA_INIT_COUNT
	.align		4
        /*0048*/ 	.byte	0x02, 0x4a
	.zero		1
	.zero		1


	//----- nvinfo : EIATTR_EXIT_INSTR_OFFSETS
	.align		4
        /*004c*/ 	.byte	0x04, 0x1c
        /*004e*/ 	.short	(.L_1873 - .L_1872)


	//   ....[0]....
.L_1872:
        /*0050*/ 	.word	0x00000320


	//   ....[1]....
        /*0054*/ 	.word	0x00000460


	//   ....[2]....
        /*0058*/ 	.word	0x000004b0


	//----- nvinfo : EIATTR_CRS_STACK_SIZE
	.align		4
.L_1873:
        /*005c*/ 	.byte	0x04, 0x1e
        /*005e*/ 	.short	(.L_1875 - .L_1874)
.L_1874:
        /*0060*/ 	.word	0x00000000


	//----- nvinfo : EIATTR_CBANK_PARAM_SIZE
	.align		4
.L_1875:
        /*0064*/ 	.byte	0x03, 0x19
        /*0066*/ 	.short	0x0014


	//----- nvinfo : EIATTR_PARAM_CBANK
	.align		4
        /*0068*/ 	.byte	0x04, 0x0a
        /*006a*/ 	.short	(.L_1877 - .L_1876)
	.align		4
.L_1876:
        /*006c*/ 	.word	index@(.nv.constant0._Z10maxreduce6IiLj512ELb0EEvPT_S1_j)
        /*0070*/ 	.short	0x0380
        /*0072*/ 	.short	0x0014


	//----- nvinfo : EIATTR_SW_WAR
	.align		4
.L_1877:
        /*0074*/ 	.byte	0x04, 0x36
        /*0076*/ 	.short	(.L_1879 - .L_1878)
.L_1878:
        /*0078*/ 	.word	0x00000008
.L_1879:


//--------------------- .nv.info._Z10maxreduce6IiLj1ELb1EEvPT_S1_j --------------------------
	.section	.nv.info._Z10maxreduce6IiLj1ELb1EEvPT_S1_j,"",@"SHT_CUDA_INFO"
	.sectionflags	@""
	.align	4


	//----- nvinfo : EIATTR_CUDA_API_VERSION
	.align		4
        /*0000*/ 	.byte	0x04, 0x37
        /*0002*/ 	.short	(.L_1881 - .L_1880)
.L_1880:
        /*0004*/ 	.word	0x00000082


	//----- nvinfo : EIATTR_KPARAM_INFO
	.align		4
.L_1881:
        /*0008*/ 	.byte	0x04, 0x17
        /*000a*/ 	.short	(.L_1883 - .L_1882)
.L_1882:
        /*000c*/ 	.word	0x00000000
        /*0010*/ 	.short	0x0002
        /*0012*/ 	.short	0x0010
        /*0014*/ 	.byte	0x00, 0xf0, 0x11, 0x00


	//----- nvinfo : EIATTR_KPARAM_INFO
	.align		4
.L_1883:
        /*0018*/ 	.byte	0x04, 0x17
        /*001a*/ 	.short	(.L_1885 - .L_1884)
.L_1884:
        /*001c*/ 	.word	0x00000000
        /*0020*/ 	.short	0x0001
        /*0022*/ 	.short	0x0008
        /*0024*/ 	.byte	0x00, 0xf5, 0x21, 0x00


	//----- nvinfo : EIATTR_KPARAM_INFO
	.align		4
.L_1885:
        /*0028*/ 	.byte	0x04, 0x17
        /*002a*/ 	.short	(.L_1887 - .L_1886)
.L_1886:
        /*002c*/ 	.word	0x00000000
        /*0030*/ 	.short	0x0000
        /*0032*/ 	.short	0x0000
        /*0034*/ 	.byte	0x00, 0xf5, 0x21, 0x00


	//----- nvinfo : EIATTR_SPARSE_MMA_MASK
	.align		4
.L_1887:
        /*0038*/ 	.byte	0x03, 0x50
        /*003a*/ 	.short	0x0000


	//----- nvinfo : EIATTR_MAXREG_COUNT
	.align		4
        /*003c*/ 	.byte	0x03, 0x1b
        /*003e*/ 	.short	0x00ff


	//----- nvinfo : EIATTR_NUM_BARRIERS
	.align		4
        /*0040*/ 	.byte	0x02, 0x4c
        /*0042*/ 	.byte	0x01
	.zero		1


	//----- nvinfo : EIATTR_MERCURY_ISA_VERSION
	.align		4
        /*0044*/ 	.byte	0x03, 0x5f
        /*0046*/ 	.short	0x0101


	//----- nvinfo : EIATTR_VRC_CTA_INIT_COUNT
	.align		4
        /*0048*/ 	.byte	0x02, 0x4a
	.zero		1
	.zero		1


	//----- nvinfo : EIATTR_EXIT_INSTR_OFFSETS
	.align		4
        /*004c*/ 	.byte	0x04, 0x1c
        /*004e*/ 	.short	(.L_1889 - .L_1888)


	//   ....[0]....
.L_1888:
        /*0050*/ 	.word	0x000001c0


	//   ....[1]....
        /*0054*/ 	.word	0x00000210


	//----- nvinfo : EIATTR_CRS_STACK_SIZE
	.align		4
.L_1889:
        /*0058*/ 	.byte	0x04, 0x1e
        /*005a*/ 	.short	(.L_1891 - .L_1890)
.L_1890:
        /*005c*/ 	.word	0x00000000


	//----- nvinfo : EIATTR_CBANK_PARAM_SIZE
	.align		4
.L_1891:
        /*0060*/ 	.byte	0x03, 0x19
        /*0062*/ 	.short	0x0014


	//----- nvinfo : EIATTR_PARAM_CBANK
	.align		4
        /*0064*/ 	.byte	0x04, 0x0a
        /*0066*/ 	.short	(.L_1893 - .L_1892)
	.align		4
.L_1892:
        /*0068*/ 	.word	index@(.nv.constant0._Z10maxreduce6IiLj1ELb1EEvPT_S1_j)
        /*006c*/ 	.short	0x0380
        /*006e*/ 	.short	0x0014


	//----- nvinfo : EIATTR_SW_WAR
	.align		4
.L_1893:
        /*0070*/ 	.byte	0x04, 0x36
        /*0072*/ 	.short	(.L_1895 - .L_1894)
.L_1894:
        /*0074*/ 	.word	0x00000008
.L_1895:


//--------------------- .nv.info._Z10maxreduce6IiLj2ELb1EEvPT_S1_j --------------------------
	.section	.nv.info._Z10maxreduce6IiLj2ELb1EEvPT_S1_j,"",@"SHT_CUDA_INFO"
	.sectionflags	@""
	.align	4


	//----- nvinfo : EIATTR_CUDA_API_VERSION
	.align		4
        /*0000*/ 	.byte	0x04, 0x37
        /*0002*/ 	.short	(.L_1897 - .L_1896)
.L_1896:
        /*0004*/ 	.word	0x00000082


	//----- nvinfo : EIATTR_KPARAM_INFO
	.align		4
.L_1897:
        /*0008*/ 	.byte	0x04, 0x17
        /*000a*/ 	.short	(.L_1899 - .L_1898)
.L_1898:
        /*000c*/ 	.word	0x00000000
        /*0010*/ 	.short	0x0002
        /*0012*/ 	.short	0x0010
        /*0014*/ 	.byte	0x00, 0xf0, 0x11, 0x00


	//----- nvinfo : EIATTR_KPARAM_INFO
	.align		4
.L_1899:
        /*0018*/ 	.byte	0x04, 0x17
        /*001a*/ 	.short	(.L_1901 - .L_1900)
.L_1900:
        /*001c*/ 	.word	0x00000000
        /*0020*/ 	.short	0x0001
        /*0022*/ 	.short	0x0008
        /*0024*/ 	.byte	0x00, 0xf5, 0x21, 0x00


	//----- nvinfo : EIATTR_KPARAM_INFO
	.align		4
.L_1901:
        /*0028*/ 	.byte	0x04, 0x17
        /*002a*/ 	.short	(.L_1903 - .L_1902)
.L_1902:
        /*002c*/ 	.word	0x00000000
        /*0030*/ 	.short	0x0000
        /*0032*/ 	.short	0x0000
        /*0034*/ 	.byte	0x00, 0xf5, 0x21, 0x00


	//----- nvinfo : EIATTR_SPARSE_MMA_MASK
	.align		4
.L_1903:
        /*0038*/ 	.byte	0x03, 0x50
        /*003a*/ 	.short	0x0000


	//----- nvinfo : EIATTR_MAXREG_COUNT
	.align		4
        /*003c*/ 	.byte	0x03, 0x1b
        /*003e*/ 	.short	0x00ff


	//----- nvinfo : EIATTR_NUM_BARRIERS
	.align		4
        /*0040*/ 	.byte	0x02, 0x4c
        /*0042*/ 	.byte	0x01
	.zero		1


	//----- nvinfo : EIATTR_MERCURY_ISA_VERSION
	.align		4
        /*0044*/ 	.byte	0x03, 0x5f
        /*0046*/ 	.short	0x0101


	//----- nvinfo : EIATTR_VRC_CTA_INIT_COUNT
	.align		4
        /*0048*/ 	.byte	0x02, 0x4a
	.zero		1
	.zero		1


	//----- nvinfo : EIATTR_EXIT_INSTR_OFFSETS
	.align		4
        /*004c*/ 	.byte	0x04, 0x1c
        /*004e*/ 	.short	(.L_1905 - .L_1904)


	//   ....[0]....
.L_1904:
        /*0050*/ 	.word	0x000001e0


	//   ....[1]....
        /*0054*/ 	.word	0x00000230


	//   ....[2]....
        /*0058*/ 	.word	0x00000280


	//----- nvinfo : EIATTR_CRS_STACK_SIZE
	.align		4
.L_1905:
        /*005c*/ 	.byte	0x04, 0x1e
        /*005e*/ 	.short	(.L_1907 - .L_1906)
.L_1906:
        /*0060*/ 	.word	0x00000000


	//----- nvinfo : EIATTR_CBANK_PARAM_SIZE
	.align		4
.L_1907:
        /*0064*/ 	.byte	0x03, 0x19
        /*0066*/ 	.short	0x0014


	//----- nvinfo : EIATTR_PARAM_CBANK
	.align		4
        /*0068*/ 	.byte	0x04, 0x0a
        /*006a*/ 	.short	(.L_1909 - .L_1908)
	.align		4
.L_1908:
        /*006c*/ 	.word	index@(.nv.constant0._Z10maxreduce6IiLj2ELb1EEvPT_S1_j)
        /*0070*/ 	.short	0x0380
        /*0072*/ 	.short	0x0014


	//----- nvinfo : EIATTR_SW_WAR
	.align		4
.L_1909:
        /*0074*/ 	.byte	0x04, 0x36
        /*0076*/ 	.short	(.L_1911 - .L_1910)
.L_1910:
        /*0078*/ 	.word	0x00000008
.L_1911:


//--------------------- .nv.info._Z10maxreduce6IiLj4ELb1EEvPT_S1_j --------------------------
	.section	.nv.info._Z10maxreduce6IiLj4ELb1EEvPT_S1_j,"",@"SHT_CUDA_INFO"
	.sectionflags	@""
	.align	4


	//----- nvinfo : EIATTR_CUDA_API_VERSION
	.align		4
        /*0000*/ 	.byte	0x04, 0x37
        /*0002*/ 	.short	(.L_1913 - .L_1912)
.L_1912:
        /*0004*/ 	.word	0x00000082


	//----- nvinfo : EIATTR_KPARAM_INFO
	.align		4
.L_1913:
        /*0008*/ 	.byte	0x04, 0x17
        /*000a*/ 	.short	(.L_1915 - .L_1914)
.L_1914:
        /*000c*/ 	.word	0x00000000
        /*0010*/ 	.short	0x0002
        /*0012*/ 	.short	0x0010
        /*0014*/ 	.byte	0x00, 0xf0, 0x11, 0x00


	//----- nvinfo : EIATTR_KPARAM_INFO
	.align		4
.L_1915:
        /*0018*/ 	.byte	0x04, 0x17
        /*001a*/ 	.short	(.L_1917 - .L_1916)
.L_1916:
        /*001c*/ 	.word	0x00000000
        /*0020*/ 	.short	0x0001
        /*0022*/ 	.short	0x0008
        /*0024*/ 	.byte	0x00, 0xf5, 0x21, 0x00


	//----- nvinfo : EIATTR_KPARAM_INFO
	.align		4
.L_1917:
        /*0028*/ 	.byte	0x04, 0x17
        /*002a*/ 	.short	(.L_1919 - .L_1918)
.L_1918:
        /*002c*/ 	.word	0x00000000
        /*0030*/ 	.short	0x0000
        /*0032*/ 	.short	0x0000
        /*0034*/ 	.byte	0x00, 0xf5, 0x21, 0x00


	//----- nvinfo : EIATTR_SPARSE_MMA_MASK
	.align		4
.L_1919:
        /*0038*/ 	.byte	0x03, 0x50
        /*003a*/ 	.short	0x0000


	//----- nvinfo : EIATTR_MAXREG_COUNT
	.align		4
        /*003c*/ 	.byte	0x03, 0x1b
        /*003e*/ 	.short	0x00ff


	//----- nvinfo : EIATTR_NUM_BARRIERS
	.align		4
        /*0040*/ 	.byte	0x02, 0x4c
        /*0042*/ 	.byte	0x01
	.zero		1


	//----- nvinfo : EIATTR_MERCURY_ISA_VERSION
	.align		4
        /*0044*/ 	.byte	0x03, 0x5f
        /*0046*/ 	.short	0x0101


	//----- nvinfo : EIATTR_VRC_CTA_INIT_COUNT
	.align		4
        /*0048*/ 	.byte	0x02, 0x4a
	.zero		1
	.zero		1


	//----- nvinfo : EIATTR_EXIT_INSTR_OFFSETS
	.align		4
        /*004c*/ 	.byte	0x04, 0x1c
        /*004e*/ 	.short	(.L_1921 - .L_1920)


	//   ....[0]....
.L_1920:
        /*0050*/ 	.word	0x000001e0


	//   ....[1]....
        /*0054*/ 	.word	0x00000260


	//   ....[2]....
        /*0058*/ 	.word	0x000002b0


	//----- nvinfo : EIATTR_CRS_STACK_SIZE
	.align		4
.L_1921:
        /*005c*/ 	.byte	0x04, 0x1e
        /*005e*/ 	.short	(.L_1923 - .L_1922)
.L_1922:
        /*0060*/ 	.word	0x00000000


	//----- nvinfo : EIATTR_CBANK_PARAM_SIZE
	.align		4
.L_1923:
        /*0064*/ 	.byte	0x03, 0x19
        /*0066*/ 	.short	0x0014


	//----- nvinfo : EIATTR_PARAM_CBANK
	.align		4
        /*0068*/ 	.byte	0x04, 0x0a
        /*006a*/ 	.short	(.L_1925 - .L_1924)
	.align		4
.L_1924:
        /*006c*/ 	.word	index@(.nv.constant0._Z10maxreduce6IiLj4ELb1EEvPT_S1_j)
        /*0070*/ 	.short	0x0380
        /*0072*/ 	.short	0x0014


	//----- nvinfo : EIATTR_SW_WAR
	.align		4
.L_1925:
        /*0074*/ 	.byte	0x04, 0x36
        /*0076*/ 	.short	(.L_1927 - .L_1926)
.L_1926:
        /*0078*/ 	.word	0x00000008
.L_1927:


//--------------------- .nv.info._Z10maxreduce6IiLj8ELb1EEvPT_S1_j --------------------------
	.section	.nv.info._Z10maxreduce6IiLj8ELb1EEvPT_S1_j,"",@"SHT_CUDA_INFO"
	.sectionflags	@""
	.align	4


	//----- nvinfo : EIATTR_CUDA_API_VERSION
	.align		4
        /*0000*/ 	.byte	0x04, 0x37
        /*0002*/ 	.short	(.L_1929 - .L_1928)
.L_1928:
        /*0004*/ 	.word	0x00000082


	//----- nvinfo : EIATTR_KPARAM_INFO
	.align		4
.L_1929:
        /*0008*/ 	.byte	0x04, 0x17
        /*000a*/ 	.short	(.L_1931 - .L_1930)
.L_1930:
        /*000c*/ 	.word	0x00000000
        /*0010*/ 	.short	0x0002
        /*0012*/ 	.short	0x0010
        /*0014*/ 	.byte	0x00, 0xf0, 0x11, 0x00


	//----- nvinfo : EIATTR_KPARAM_INFO
	.align		4
.L_1931:
        /*0018*/ 	.byte	0x04, 0x17
        /*001a*/ 	.short	(.L_1933 - .L_1932)
.L_1932:
        /*001c*/ 	.word	0x00000000
        /*0020*/ 	.short	0x0001
        /*0022*/ 	.short	0x0008
        /*0024*/ 	.byte	0x00, 0xf5, 0x21, 0x00


	//----- nvinfo : EIATTR_KPARAM_INFO
	.align		4
.L_1933:
        /*0028*/ 	.byte	0x04, 0x17
        /*002a*/ 	.short	(.L_1935 - .L_1934)
.L_1934:
        /*002c*/ 	.word	0x00000000
        /*0030*/ 	.short	0x0000
        /*0032*/ 	.short	0x0000
        /*0034*/ 	.byte	0x00, 0xf5, 0x21, 0x00


	//----- nvinfo : EIATTR_SPARSE_MMA_MASK
	.align		4
.L_1935:
        /*0038*/ 	.byte	0x03, 0x50
        /*003a*/ 	.short	0x0000


	//----- nvinfo : EIATTR_MAXREG_COUNT
	.align		4
        /*003c*/ 	.byte	0x03, 0x1b
        /*003e*/ 	.short	0x00ff


	//----- nvinfo : EIATTR_NUM_BARRIERS
	.align		4
        /*0040*/ 	.byte	0x02, 0x4c
        /*0042*/ 	.byte	0x01
	.zero		1


	//----- nvinfo : EIATTR_MERCURY_ISA_VERSION
	.align		4
        /*0044*/ 	.byte	0x03, 0x5f
        /*0046*/ 	.short	0x0101


	//----- nvinfo : EIATTR_VRC_CTA_INIT_COUNT
	.align		4
        /*0048*/ 	.byte	0x02, 0x4a
	.zero		1
	.zero		1


	//----- nvinfo : EIATTR_EXIT_INSTR_OFFSETS
	.align		4
        /*004c*/ 	.byte	0x04, 0x1c
        /*004e*/ 	.short	(.L_1937 - .L_1936)


	//   ....[0]....
.L_1936:
        /*0050*/ 	.word	0x000001e0


	//   ....[1]....
        /*0054*/ 	.word	0x00000290


	//   ....[2]....
        /*0058*/ 	.word	0x000002e0


	//----- nvinfo : EIATTR_CRS_STACK_SIZE
	.align		4
.L_1937:
        /*005c*/ 	.byte	0x04, 0x1e
        /*005e*/ 	.short	(.L_1939 - .L_1938)
.L_1938:
        /*0060*/ 	.word	0x00000000


	//----- nvinfo : EIATTR_CBANK_PARAM_SIZE
	.align		4
.L_1939:
        /*0064*/ 	.byte	0x03, 0x19
        /*0066*/ 	.short	0x0014


	//----- nvinfo : EIATTR_PARAM_CBANK
	.align		4
        /*0068*/ 	.byte	0x04, 0x0a
        /*006a*/ 	.short	(.L_1941 - .L_1940)
	.align		4
.L_1940:
        /*006c*/ 	.word	index@(.nv.constant0._Z10maxreduce6IiLj8ELb1EEvPT_S1_j)
        /*0070*/ 	.short	0x0380
        /*0072*/ 	.short	0x0014


	//----- nvinfo : EIATTR_SW_WAR
	.align		4
.L_1941:
        /*0074*/ 	.byte	0x04, 0x36
        /*0076*/ 	.short	(.L_1943 - .L_1942)
.L_1942:
        /*0078*/ 	.word	0x00000008
.L_1943:


//--------------------- .nv.info._Z10maxreduce6IiLj16ELb1EEvPT_S1_j --------------------------
	.section	.nv.info._Z10maxreduce6IiLj16ELb1EEvPT_S1_j,"",@"SHT_CUDA_INFO"
	.sectionflags	@""
	.align	4


	//----- nvinfo : EIATTR_CUDA_API_VERSION
	.align		4
        /*0000*/ 	.byte	0x04, 0x37
        /*0002*/ 	.short	(.L_1945 - .L_1944)
.L_1944:
        /*0004*/ 	.word	0x00000082


	//----- nvinfo : EIATTR_KPARAM_INFO
	.align		4
.L_1945:
        /*0008*/ 	.byte	0x04, 0x17
        /*000a*/ 	.short	(.L_1947 - .L_1946)
.L_1946:
        /*000c*/ 	.word	0x00000000
        /*0010*/ 	.short	0x0002
        /*0012*/ 	.short	0x0010
        /*0014*/ 	.byte	0x00, 0xf0, 0x11, 0x00


	//----- nvinfo : EIATTR_KPARAM_INFO
	.align		4
.L_1947:
        /*0018*/ 	.byte	0x04, 0x17
        /*001a*/ 	.short	(.L_1949 - .L_1948)
.L_1948:
        /*001c*/ 	.word	0x00000000
        /*0020*/ 	.short	0x0001
        /*0022*/ 	.short	0x0008
        /*0024*/ 	.byte	0x00, 0xf5, 0x21, 0x00


	//----- nvinfo : EIATTR_KPARAM_INFO
	.align		4
.L_1949:
        /*0028*/ 	.byte	0x04, 0x17
        /*002a*/ 	.short	(.L_1951 - .L_1950)
.L_1950:
        /*002c*/ 	.word	0x00000000
        /*0030*/ 	.short	0x0000
        /*0032*/ 	.short	0x0000
        /*0034*/ 	.byte	0x00, 0xf5, 0x21, 0x00


	//----- nvinfo : EIATTR_SPARSE_MMA_MASK
	.align		4
.L_1951:
        /*0038*/ 	.byte	0x03, 0x50
        /*003a*/ 	.short	0x0000


	//----- nvinfo : EIATTR_MAXREG_COUNT
	.align		4
        /*003c*/ 	.byte	0x03, 0x1b
        /*003e*/ 	.short	0x00ff


	//----- nvinfo : EIATTR_NUM_BARRIERS
	.align		4
        /*0040*/ 	.byte	0x02, 0x4c
        /*0042*/ 	.byte	0x01
	.zero		1


	//----- nvinfo : EIATTR_MERCURY_ISA_VERSION
	.align		4
        /*0044*/ 	.byte	0x03, 0x5f
        /*0046*/ 	.short	0x0101


	//----- nvinfo : EIATTR_VRC_CTA_INIT_COUNT
	.align		4
        /*0048*/ 	.byte	0x02, 0x4a
	.zero		1
	.zero		1


	//----- nvinfo : EIATTR_EXIT_INSTR_OFFSETS
	.align		4
        /*004c*/ 	.byte	0x04, 0x1c
        /*004e*/ 	.short	(.L_1953 - .L_1952)


	//   ....[0]....
.L_1952:
        /*0050*/ 	.word	0x000001e0


	//   ....[1]....
        /*0054*/ 	.word	0x000002c0


	//   ....[2]....
        /*0058*/ 	.word	0x00000310


	//----- nvinfo : EIATTR_CRS_STACK_SIZE
	.align		4
.L_1953:
        /*005c*/ 	.byte	0x04, 0x1e
        /*005e*/ 	.short	(.L_1955 - .L_1954)
.L_1954:
        /*0060*/ 	.word	0x00000000


	//----- nvinfo : EIATTR_CBANK_PARAM_SIZE
	.align		4
.L_1955:
        /*0064*/ 	.byte	0x03, 0x19
        /*0066*/ 	.short	0x0014


	//----- nvinfo : EIATTR_PARAM_CBANK
	.align		4
        /*0068*/ 	.byte	0x04, 0x0a
        /*006a*/ 	.short	(.L_1957 - .L_1956)
	.align		4
.L_1956:
        /*006c*/ 	.word	index@(.nv.constant0._Z10maxreduce6IiLj16ELb1EEvPT_S1_j)
        /*0070*/ 	.short	0x0380
        /*0072*/ 	.short	0x0014


	//----- nvinfo : EIATTR_SW_WAR
	.align		4
.L_1957:
        /*0074*/ 	.byte	0x04, 0x36
        /*0076*/ 	.short	(.L_1959 - .L_1958)
.L_1958:
        /*0078*/ 	.word	0x00000008
.L_1959:


//--------------------- .nv.info._Z10maxreduce6IiLj32ELb1EEvPT_S1_j --------------------------
	.section	.nv.info._Z10maxreduce6IiLj32ELb1EEvPT_S1_j,"",@"SHT_CUDA_INFO"
	.sectionflags	@""
	.align	4


	//----- nvinfo : EIATTR_CUDA_API_VERSION
	.align		4
        /*0000*/ 	.byte	0x04, 0x37
        /*0002*/ 	.short	(.L_1961 - .L_1960)
.L_1960:
        /*0004*/ 	.word	0x00000082


	//----- nvinfo : EIATTR_KPARAM_INFO
	.align		4
.L_1961:
        /*0008*/ 	.byte	0x04, 0x17
        /*000a*/ 	.short	(.L_1963 - .L_1962)
.L_1962:
        /*000c*/ 	.word	0x00000000
        /*0010*/ 	.short	0x0002
        /*0012*/ 	.short	0x0010
        /*0014*/ 	.byte	0x00, 0xf0, 0x11, 0x00


	//----- nvinfo : EIATTR_KPARAM_INFO
	.align		4
.L_1963:
        /*0018*/ 	.byte	0x04, 0x17
        /*001a*/ 	.short	(.L_1965 - .L_1964)
.L_1964:
        /*001c*/ 	.word	0x00000000
        /*0020*/ 	.short	0x0001
        /*0022*/ 	.short	0x0008
        /*0024*/ 	.byte	0x00, 0xf5, 0x21, 0x00


	//----- nvinfo : EIATTR_KPARAM_INFO
	.align		4
.L_1965:
        /*0028*/ 	.byte	0x04, 0x17
        /*002a*/ 	.short	(.L_1967 - .L_1966)
.L_1966:
        /*002c*/ 	.word	0x00000000
        /*0030*/ 	.short	0x0000
        /*0032*/ 	.short	0x0000
        /*0034*/ 	.byte	0x00, 0xf5, 0x21, 0x00


	//----- nvinfo : EIATTR_SPARSE_MMA_MASK
	.align		4
.L_1967:
        /*0038*/ 	.byte	0x03, 0x50
        /*003a*/ 	.short	0x0000


	//----- nvinfo : EIATTR_MAXREG_COUNT
	.align		4
        /*003c*/ 	.byte	0x03, 0x1b
        /*003e*/ 	.short	0x00ff


	//----- nvinfo : EIATTR_NUM_BARRIERS
	.align		4
        /*0040*/ 	.byte	0x02, 0x4c
        /*0042*/ 	.byte	0x01
	.zero		1


	//----- nvinfo : EIATTR_MERCURY_ISA_VERSION
	.align		4
        /*0044*/ 	.byte	0x03, 0x5f
        /*0046*/ 	.short	0x0101


	//----- nvinfo : EIATTR_VRC_CTA_INIT_COUNT
	.align		4
        /*0048*/ 	.byte	0x02, 0x4a
	.zero		1
	.zero		1


	//----- nvinfo : EIATTR_EXIT_INSTR_OFFSETS
	.align		4
        /*004c*/ 	.byte	0x04, 0x1c
        /*004e*/ 	.short	(.L_1969 - .L_1968)


	//   ....[0]....
.L_1968:
        /*0050*/ 	.word	0x000001e0


	//   ....[1]....
        /*0054*/ 	.word	0x000002f0


	//   ....[2]....
        /*0058*/ 	.word	0x00000340


	//----- nvinfo : EIATTR_CRS_STACK_SIZE
	.align		4
.L_1969:
        /*005c*/ 	.byte	0x04, 0x1e
        /*005e*/ 	.short	(.L_1971 - .L_1970)
.L_1970:
        /*0060*/ 	.word	0x00000000


	//----- nvinfo : EIATTR_CBANK_PARAM_SIZE
	.align		4
.L_1971:
        /*0064*/ 	.byte	0x03, 0x19
        /*0066*/ 	.short	0x0014


	//----- nvinfo : EIATTR_PARAM_CBANK
	.align		4
        /*0068*/ 	.byte	0x04, 0x0a
        /*006a*/ 	.short	(.L_1973 - .L_1972)
	.align		4
.L_1972:
        /*006c*/ 	.word	index@(.nv.constant0._Z10maxreduce6IiLj32ELb1EEvPT_S1_j)
        /*0070*/ 	.short	0x0380
        /*0072*/ 	.short	0x0014


	//----- nvinfo : EIATTR_SW_WAR
	.align		4
.L_1973:
        /*0074*/ 	.byte	0x04, 0x36
        /*0076*/ 	.short	(.L_1975 - .L_1974)
.L_1974:
        /*0078*/ 	.word	0x00000008
.L_1975:


//--------------------- .nv.info._Z10maxreduce6IiLj64ELb1EEvPT_S1_j --------------------------
	.section	.nv.info._Z10maxreduce6IiLj64ELb1EEvPT_S1_j,"",@"SHT_CUDA_INFO"
	.sectionflags	@""
	.align	4


	//----- nvinfo : EIATTR_CUDA_API_VERSION
	.align		4
        /*0000*/ 	.byte	0x04, 0x37
        /*0002*/ 	.short	(.L_1977 - .L_1976)
.L_1976:
        /*0004*/ 	.word	0x00000082


	//----- nvinfo : EIATTR_KPARAM_INFO
	.align		4
.L_1977:
        /*0008*/ 	.byte	0x04, 0x17
        /*000a*/ 	.short	(.L_1979 - .L_1978)
.L_1978:
        /*000c*/ 	.word	0x00000000
        /*0010*/ 	.short	0x0002
        /*0012*/ 	.short	0x0010
        /*0014*/ 	.byte	0x00, 0xf0, 0x11, 0x00


	//----- nvinfo : EIATTR_KPARAM_INFO
	.align		4
.L_1979:
        /*0018*/ 	.byte	0x04, 0x17
        /*001a*/ 	.short	(.L_1981 - .L_1980)
.L_1980:
        /*001c*/ 	.word	0x00000000
        /*0020*/ 	.short	0x0001
        /*0022*/ 	.short	0x0008
        /*0024*/ 	.byte	0x00, 0xf5, 0x21, 0x00


	//----- nvinfo : EIATTR_KPARAM_INFO
	.align		4
.L_1981:
        /*0028*/ 	.byte	0x04, 0x17
        /*002a*/ 	.short	(.L_1983 - .L_1982)
.L_1982:
        /*002c*/ 	.word	0x00000000
        /*0030*/ 	.short	0x0000
        /*0032*/ 	.short	0x0000
        /*0034*/ 	.byte	0x00, 0xf5, 0x21, 0x00


	//----- nvinfo : EIATTR_SPARSE_MMA_MASK
	.align		4
.L_1983:
        /*0038*/ 	.byte	0x03, 0x50
        /*003a*/ 	.short	0x0000


	//----- nvinfo : EIATTR_MAXREG_COUNT
	.align		4
        /*003c*/ 	.byte	0x03, 0x1b
        /*003e*/ 	.short	0x00ff


	//----- nvinfo : EIATTR_NUM_BARRIERS
	.align		4
        /*0040*/ 	.byte	0x02, 0x4c
        /*0042*/ 	.byte	0x01
	.zero		1


	//----- nvinfo : EIATTR_MERCURY_ISA_VERSION
	.align		4
        /*0044*/ 	.byte	0x03, 0x5f
        /*0046*/ 	.short	0x0101


	//----- nvinfo : EIATTR_VRC_CTA_INIT_COUNT
	.align		4
        /*0048*/ 	.byte	0x02, 0x4a
	.zero		1
	.zero		1


	//----- nvinfo : EIATTR_EXIT_INSTR_OFFSETS
	.align		4
        /*004c*/ 	.byte	0x04, 0x1c
        /*004e*/ 	.short	(.L_1985 - .L_1984)


	//   ....[0]....
.L_1984:
        /*0050*/ 	.word	0x000001f0


	//   ....[1]....
        /*0054*/ 	.word	0x00000330


	//   ....[2]....
        /*0058*/ 	.word	0x00000380


	//----- nvinfo : EIATTR_CRS_STACK_SIZE
	.align		4
.L_1985:
        /*005c*/ 	.byte	0x04, 0x1e
        /*005e*/ 	.short	(.L_1987 - .L_1986)
.L_1986:
        /*0060*/ 	.word	0x00000000


	//----- nvinfo : EIATTR_CBANK_PARAM_SIZE
	.align		4
.L_1987:
        /*0064*/ 	.byte	0x03, 0x19
        /*0066*/ 	.short	0x0014


	//----- nvinfo : EIATTR_PARAM_CBANK
	.align		4
        /*0068*/ 	.byte	0x04, 0x0a
        /*006a*/ 	.short	(.L_1989 - .L_1988)
	.align		4
.L_1988:
        /*006c*/ 	.word	index@(.nv.constant0._Z10maxreduce6IiLj64ELb1EEvPT_S1_j)
        /*0070*/ 	.short	0x0380
        /*0072*/ 	.short	0x0014


	//----- nvinfo : EIATTR_SW_WAR
	.align		4
.L_1989:
        /*0074*/ 	.byte	0x04, 0x36
        /*0076*/ 	.short	(.L_1991 - .L_1990)
.L_1990:
        /*0078*/ 	.word	0x00000008
.L_1991:


//--------------------- .nv.info._Z10maxreduce6IiLj128ELb1EEvPT_S1_j --------------------------
	.section	.nv.info._Z10maxreduce6IiLj128ELb1EEvPT_S1_j,"",@"SHT_CUDA_INFO"
	.sectionflags	@""
	.align	4


	//----- nvinfo : EIATTR_CUDA_API_VERSION
	.align		4
        /*0000*/ 	.byte	0x04, 0x37
        /*0002*/ 	.short	(.L_1993 - .L_1992)
.L_1992:
        /*0004*/ 	.word	0x00000082


	//----- nvinfo : EIATTR_KPARAM_INFO
	.align		4
.L_1993:
        /*0008*/ 	.byte	0x04, 0x17
        /*000a*/ 	.short	(.L_1995 - .L_1994)
.L_1994:
        /*000c*/ 	.word	0x00000000
        /*0010*/ 	.short	0x0002
        /*0012*/ 	.short	0x0010
        /*0014*/ 	.byte	0x00, 0xf0, 0x11, 0x00


	//----- nvinfo : EIATTR_KPARAM_INFO
	.align		4
.L_1995:
        /*0018*/ 	.byte	0x04, 0x17
        /*001a*/ 	.short	(.L_1997 - .L_1996)
.L_1996:
        /*001c*/ 	.word	0x00000000
        /*0020*/ 	.short	0x0001
        /*0022*/ 	.short	0x0008
        /*0024*/ 	.byte	0x00, 0xf5, 0x21, 0x00


	//----- nvinfo : EIATTR_KPARAM_INFO
	.align		4
.L_1997:
        /*0028*/ 	.byte	0x04, 0x17
        /*002a*/ 	.short	(.L_1999 - .L_1998)
.L_1998:
        /*002c*/ 	.word	0x00000000
        /*0030*/ 	.short	0x0000
        /*0032*/ 	.short	0x0000
        /*0034*/ 	.byte	0x00, 0xf5, 0x21, 0x00


	//----- nvinfo : EIATTR_SPARSE_MMA_MASK
	.align		4
.L_1999:
        /*0038*/ 	.byte	0x03, 0x50
        /*003a*/ 	.short	0x0000


	//----- nvinfo : EIATTR_MAXREG_COUNT
	.align		4
        /*003c*/ 	.byte	0x03, 0x1b
        /*003e*/ 	.short	0x00ff


	//----- nvinfo : EIATTR_NUM_BARRIERS
	.align		4
        /*0040*/ 	.byte	0x02, 0x4c
        /*0042*/ 	.byte	0x01
	.zero		1


	//----- nvinfo : EIATTR_MERCURY_ISA_VERSION
	.align		4
        /*0044*/ 	.byte	0x03, 0x5f
        /*0046*/ 	.short	0x0101


	//----- nvinfo : EIATTR_VRC_CTA_INIT_COUNT
	.align		4
        /*0048*/ 	.byte	0x02, 0x4a
	.zero		1
	.zero		1


	//----- nvinfo : EIATTR_EXIT_INSTR_OFFSETS
	.align		4
        /*004c*/ 	.byte	0x04, 0x1c
        /*004e*/ 	.short	(.L_2001 - .L_2000)


	//   ....[0]....
.L_2000:
        /*0050*/ 	.word	0x00000240


	//   ....[1]....
        /*0054*/ 	.word	0x00000380


	//   ....[2]....
        /*0058*/ 	.word	0x000003d0


	//----- nvinfo : EIATTR_CRS_STACK_SIZE
	.align		4
.L_2001:
        /*005c*/ 	.byte	0x04, 0x1e
        /*005e*/ 	.short	(.L_2003 - .L_2002)
.L_2002:
        /*0060*/ 	.word	0x00000000


	//----- nvinfo : EIATTR_CBANK_PARAM_SIZE
	.align		4
.L_2003:
        /*0064*/ 	.byte	0x03, 0x19
        /*0066*/ 	.short	0x0014


	//----- nvinfo : EIATTR_PARAM_CBANK
	.align		4
        /*0068*/ 	.byte	0x04, 0x0a
        /*006a*/ 	.short	(.L_2005 - .L_2004)
	.align		4
.L_2004:
        /*006c*/ 	.word	index@(.nv.constant0._Z10maxreduce6IiLj128ELb1EEvPT_S1_j)
        /*0070*/ 	.short	0x0380
        /*0072*/ 	.short	0x0014


	//----- nvinfo : EIATTR_SW_WAR
	.align		4
.L_2005:
        /*0074*/ 	.byte	0x04, 0x36
        /*0076*/ 	.short	(.L_2007 - .L_2006)
.L_2006:
        /*0078*/ 	.word	0x00000008
.L_2007:


//--------------------- .nv.info._Z10maxreduce6IiLj256ELb1EEvPT_S1_j --------------------------
	.section	.nv.info._Z10maxreduce6IiLj256ELb1EEvPT_S1_j,"",@"SHT_CUDA_INFO"
	.sectionflags	@""
	.align	4


	//----- nvinfo : EIATTR_CUDA_API_VERSION
	.align		4
        /*0000*/ 	.byte	0x04, 0x37
        /*0002*/ 	.short	(.L_2009 - .L_2008)
.L_2008:
        /*0004*/ 	.word	0x00000082


	//----- nvinfo : EIATTR_KPARAM_INFO
	.align		4
.L_2009:
        /*0008*/ 	.byte	0x04, 0x17
        /*000a*/ 	.short	(.L_2011 - .L_2010)
.L_2010:
        /*000c*/ 	.word	0x00000000
        /*0010*/ 	.short	0x0002
        /*0012*/ 	.short	0x0010
        /*0014*/ 	.byte	0x00, 0xf0, 0x11, 0x00


	//----- nvinfo : EIATTR_KPARAM_INFO
	.align		4
.L_2011:
        /*0018*/ 	.byte	0x04, 0x17
        /*001a*/ 	.short	(.L_2013 - .L_2012)
.L_2012:
        /*001c*/ 	.word	0x00000000
        /*0020*/ 	.short	0x0001
        /*0022*/ 	.short	0x0008
        /*0024*/ 	.byte	0x00, 0xf5, 0x21, 0x00


	//----- nvinfo : EIATTR_KPARAM_INFO
	.align		4
.L_2013:
        /*0028*/ 	.byte	0x04, 0x17
        /*002a*/ 	.short	(.L_2015 - .L_2014)
.L_2014:
        /*002c*/ 	.word	0x00000000
        /*0030*/ 	.short	0x0000
        /*0032*/ 	.short	0x0000
        /*0034*/ 	.byte	0x00, 0xf5, 0x21, 0x00


	//----- nvinfo : EIATTR_SPARSE_MMA_MASK
	.align		4
.L_2015:
        /*0038*/ 	.byte	0x03, 0x50
        /*003a*/ 	.short	0x0000


	//----- nvinfo : EIATTR_MAXREG_COUNT
	.align		4
        /*003c*/ 	.byte	0x03, 0x1b
        /*003e*/ 	.short	0x00ff


	//----- nvinfo : EIATTR_NUM_BARRIERS
	.align		4
        /*0040*/ 	.byte	0x02, 0x4c
        /*0042*/ 	.byte	0x01
	.zero		1


	//----- nvinfo : EIATTR_MERCURY_ISA_VERSION
	.align		4
        /*0044*/ 	.byte	0x03, 0x5f
        /*0046*/ 	.short	0x0101


	//----- nvinfo : EIATTR_VRC_CTA_INIT_COUNT
	.align		4
        /*0048*/ 	.byte	0x02, 0x4a
	.zero		1
	.zero		1


	//----- nvinfo : EIATTR_EXIT_INSTR_OFFSETS
	.align		4
        /*004c*/ 	.byte	0x04, 0x1c
        /*004e*/ 	.short	(.L_2017 - .L_2016)


	//   ....[0]....
.L_2016:
        /*0050*/ 	.word	0x00000290


	//   ....[1]....
        /*0054*/ 	.word	0x000003d0


	//   ....[2]....
        /*0058*/ 	.word	0x00000420


	//----- nvinfo : EIATTR_CRS_STACK_SIZE
	.align		4
.L_2017:
        /*005c*/ 	.byte	0x04, 0x1e
        /*005e*/ 	.short	(.L_2019 - .L_2018)
.L_2018:
        /*0060*/ 	.word	0x00000000


	//----- nvinfo : EIATTR_CBANK_PARAM_SIZE
	.align		4
.L_2019:
        /*0064*/ 	.byte	0x03, 0x19
        /*0066*/ 	.short	0x0014


	//----- nvinfo : EIATTR_PARAM_CBANK
	.align		4
        /*0068*/ 	.byte	0x04, 0x0a
        /*006a*/ 	.short	(.L_2021 - .L_2020)
	.align		4
.L_2020:
        /*006c*/ 	.word	index@(.nv.constant0._Z10maxreduce6IiLj256ELb1EEvPT_S1_j)
        /*0070*/ 	.short	0x0380
        /*0072*/ 	.short	0x0014


	//----- nvinfo : EIATTR_SW_WAR
	.align		4
.L_2021:
        /*0074*/ 	.byte	0x04, 0x36
        /*0076*/ 	.short	(.L_2023 - .L_2022)
.L_2022:
        /*0078*/ 	.word	0x00000008
.L_2023:


//--------------------- .nv.info._Z10maxreduce6IiLj512ELb1EEvPT_S1_j --------------------------
	.section	.nv.info._Z10maxreduce6IiLj512ELb1EEvPT_S1_j,"",@"SHT_CUDA_INFO"
	.sectionflags	@""
	.align	4


	//----- nvinfo : EIATTR_CUDA_API_VERSION
	.align		4
        /*0000*/ 	.byte	0x04, 0x37
        /*0002*/ 	.short	(.L_2025 - .L_2024)
.L_2024:
        /*0004*/ 	.word	0x00000082


	//----- nvinfo : EIATTR_KPARAM_INFO
	.align		4
.L_2025:
        /*0008*/ 	.byte	0x04, 0x17
        /*000a*/ 	.short	(.L_2027 - .L_2026)
.L_2026:
        /*000c*/ 	.word	0x00000000
        /*0010*/ 	.short	0x0002
        /*0012*/ 	.short	0x0010
        /*0014*/ 	.byte	0x00, 0xf0, 0x11, 0x00


	//----- nvinfo : EIATTR_KPARAM_INFO
	.align		4
.L_2027:
        /*0018*/ 	.byte	0x04, 0x17
        /*001a*/ 	.short	(.L_2029 - .L_2028)
.L_2028:
        /*001c*/ 	.word	0x00000000
        /*0020*/ 	.short	0x0001
        /*0022*/ 	.short	0x0008
        /*0024*/ 	.byte	0x00, 0xf5, 0x21, 0x00


	//----- nvinfo : EIATTR_KPARAM_INFO
	.align		4
.L_2029:
        /*0028*/ 	.byte	0x04, 0x17
        /*002a*/ 	.short	(.L_2031 - .L_2030)
.L_2030:
        /*002c*/ 	.word	0x00000000
        /*0030*/ 	.short	0x0000
        /*0032*/ 	.short	0x0000
        /*0034*/ 	.byte	0x00, 0xf5, 0x21, 0x00


	//----- nvinfo : EIATTR_SPARSE_MMA_MASK
	.align		4
.L_2031:
        /*0038*/ 	.byte	0x03, 0x50
        /*003a*/ 	.short	0x0000


	//----- nvinfo : EIATTR_MAXREG_COUNT
	.align		4
        /*003c*/ 	.byte	0x03, 0x1b
        /*003e*/ 	.short	0x00ff


	//----- nvinfo : EIATTR_NUM_BARRIERS
	.align		4
        /*0040*/ 	.byte	0x02, 0x4c
        /*0042*/ 	.byte	0x01
	.zero		1


	//----- nvinfo : EIATTR_MERCURY_ISA_VERSION
	.align		4
        /*0044*/ 	.byte	0x03, 0x5f
        /*0046*/ 	.short	0x0101


	//----- nvinfo : EIATTR_VRC_CTA_INIT_COUNT
	.align		4
        /*0048*/ 	.byte	0x02, 0x4a
	.zero		1
	.zero		1


	//----- nvinfo : EIATTR_EXIT_INSTR_OFFSETS
	.align		4
        /*004c*/ 	.byte	0x04, 0x1c
        /*004e*/ 	.short	(.L_2033 - .L_2032)


	//   ....[0]....
.L_2032:
        /*0050*/ 	.word	0x000002e0


	//   ....[1]....
        /*0054*/ 	.word	0x00000420


	//   ....[2]....
        /*0058*/ 	.word	0x00000470


	//----- nvinfo : EIATTR_CRS_STACK_SIZE
	.align		4
.L_2033:
        /*005c*/ 	.byte	0x04, 0x1e
        /*005e*/ 	.short	(.L_2035 - .L_2034)
.L_2034:
        /*0060*/ 	.word	0x00000000


	//----- nvinfo : EIATTR_CBANK_PARAM_SIZE
	.align		4
.L_2035:
        /*0064*/ 	.byte	0x03, 0x19
        /*0066*/ 	.short	0x0014


	//----- nvinfo : EIATTR_PARAM_CBANK
	.align		4
        /*0068*/ 	.byte	0x04, 0x0a
        /*006a*/ 	.short	(.L_2037 - .L_2036)
	.align		4
.L_2036:
        /*006c*/ 	.word	index@(.nv.constant0._Z10maxreduce6IiLj512ELb1EEvPT_S1_j)
        /*0070*/ 	.short	0x0380
        /*0072*/ 	.short	0x0014


	//----- nvinfo : EIATTR_SW_WAR
	.align		4
.L_2037:
        /*0074*/ 	.byte	0x04, 0x36
        /*0076*/ 	.short	(.L_2039 - .L_2038)
.L_2038:
        /*0078*/ 	.word	0x00000008
.L_2039:


//--------------------- .nv.info._Z10minreduce6IdLj1ELb0EEvPT_S1_j --------------------------
	.section	.nv.info._Z10minreduce6IdLj1ELb0EEvPT_S1_j,"",@"SHT_CUDA_INFO"
	.sectionflags	@""
	.align	4


	//----- nvinfo : EIATTR_CUDA_API_VERSION
	.align		4
        /*0000*/ 	.byte	0x04, 0x37
        /*0002*/ 	.short	(.L_2041 - .L_2040)
.L_2040:
        /*0004*/ 	.word	0x00000082


	//----- nvinfo : EIATTR_KPARAM_INFO
	.align		4
.L_2041:
        /*0008*/ 	.byte	0x04, 0x17
        /*000a*/ 	.short	(.L_2043 - .L_2042)
.L_2042:
        /*000c*/ 	.word	0x00000000
        /*0010*/ 	.short	0x0002
        /*0012*/ 	.short	0x0010
        /*0014*/ 	.byte	0x00, 0xf0, 0x11, 0x00


	//----- nvinfo : EIATTR_KPARAM_INFO
	.align		4
.L_2043:
        /*0018*/ 	.byte	0x04, 0x17
        /*001a*/ 	.short	(.L_2045 - .L_2044)
.L_2044:
        /*001c*/ 	.word	0x00000000
        /*0020*/ 	.short	0x0001
        /*0022*/ 	.short	0x0008
        /*0024*/ 	.byte	0x00, 0xf5, 0x21, 0x00


	//----- nvinfo : EIATTR_KPARAM_INFO
	.align		4
.L_2045:
        /*0028*/ 	.byte	0x04, 0x17
        /*002a*/ 	.short	(.L_2047 - .L_2046)
.L_2046:
        /*002c*/ 	.word	0x00000000
        /*0030*/ 	.short	0x0000
        /*0032*/ 	.short	0x0000
        /*0034*/ 	.byte	0x00, 0xf5, 0x21, 0x00


	//----- nvinfo : EIATTR_SPARSE_MMA_MASK
	.align		4
.L_2047:
        /*0038*/ 	.byte	0x03, 0x50
        /*003a*/ 	.short	0x0000


	//----- nvinfo : EIATTR_MAXREG_COUNT
	.align		4
        /*003c*/ 	.byte	0x03, 0x1b
        /*003e*/ 	.short	0x00ff


	//----- nvinfo : EIATTR_NUM_BARRIERS
	.align		4
        /*0040*/ 	.byte	0x02, 0x4c
        /*0042*/ 	.byte	0x01
	.zero		1


	//----- nvinfo : EIATTR_MERCURY_ISA_VERSION
	.align		4
        /*0044*/ 	.byte	0x03, 0x5f
        /*0046*/ 	.short	0x0101


	//----- nvinfo : EIATTR_VRC_CTA_INIT_COUNT
	.align		4
        /*0048*/ 	.byte	0x02, 0x4a
	.zero		1
	.zero		1


	//----- nvinfo : EIATTR_EXIT_INSTR_OFFSETS
	.align		4
        /*004c*/ 	.byte	0x04, 0x1c
        /*004e*/ 	.short	(.L_2049 - .L_2048)


	//   ....[0]....
.L_2048:
        /*0050*/ 	.word	0x00000200


	//   ....[1]....
        /*0054*/ 	.word	0x00000250


	//----- nvinfo : EIATTR_CRS_STACK_SIZE
	.align		4
.L_2049:
        /*0058*/ 	.byte	0x04, 0x1e
        /*005a*/ 	.short	(.L_2051 - .L_2050)
.L_2050:
        /*005c*/ 	.word	0x00000000


	//----- nvinfo : EIATTR_CBANK_PARAM_SIZE
	.align		4
.L_2051:
        /*0060*/ 	.byte	0x03, 0x19
        /*0062*/ 	.short	0x0014


	//----- nvinfo : EIATTR_PARAM_CBANK
	.align		4
        /*0064*/ 	.byte	0x04, 0x0a
        /*0066*/ 	.short	(.L_2053 - .L_2052)
	.align		4
.L_2052:
        /*0068*/ 	.word	index@(.nv.constant0._Z10minreduce6IdLj1ELb0EEvPT_S1_j)
        /*006c*/ 	.short	0x0380
        /*006e*/ 	.short	0x0014


	//----- nvinfo : EIATTR_SW_WAR
	.align		4
.L_2053:
        /*0070*/ 	.byte	0x04, 0x36
        /*0072*/ 	.short	(.L_2055 - .L_2054)
.L_2054:
        /*0074*/ 	.word	0x00000008
.L_2055:


//--------------------- .nv.info._Z10minreduce6IdLj2ELb0EEvPT_S1_j --------------------------
	.section	.nv.info._Z10minreduce6IdLj2ELb0EEvPT_S1_j,"",@"SHT_CUDA_INFO"
	.sectionflags	@""
	.align	4


	//----- nvinfo : EIATTR_CUDA_API_VERSION
	.align		4
        /*0000*/ 	.byte	0x04, 0x37
        /*0002*/ 	.short	(.L_2057 - .L_2056)
.L_2056:
        /*0004*/ 	.word	0x00000082


	//----- nvinfo : EIATTR_KPARAM_INFO
	.align		4
.L_2057:
        /*0008*/ 	.byte	0x04, 0x17
        /*000a*/ 	.short	(.L_2059 - .L_2058)
.L_2058:
        /*000c*/ 	.word	0x00000000
        /*0010*/ 	.short	0x0002
        /*0012*/ 	.short	0x0010
        /*0014*/ 	.byte	0x00, 0xf0, 0x11, 0x00


	//----- nvinfo : EIATTR_KPARAM_INFO
	.align		4
.L_2059:
        /*0018*/ 	.byte	0x04, 0x17
        /*001a*/ 	.short	(.L_2061 - .L_2060)
.L_2060:
        /*001c*/ 	.word	0x00000000
        /*0020*/ 	.short	0x0001
        /*0022*/ 	.short	0x0008
        /*0024*/ 	.byte	0x00, 0xf5, 0x21, 0x00


	//----- nvinfo : EIATTR_KPARAM_INFO
	.align		4
.L_2061:
        /*0028*/ 	.byte	0x04, 0x17
        /*002a*/ 	.short	(.L_2063 - .L_2062)
.L_2062:
        /*002c*/ 	.word	0x00000000
        /*0030*/ 	.short	0x0000
        /*0032*/ 	.short	0x0000
        /*0034*/ 	.byte	0x00, 0xf5, 0x21, 0x00


	//----- nvinfo : EIATTR_SPARSE_MMA_MASK
	.align		4
.L_2063:
        /*0038*/ 	.byte	0x03, 0x50
        /*003a*/ 	.short	0x0000


	//----- nvinfo : EIATTR_MAXREG_COUNT
	.align		4
        /*003c*/ 	.byte	0x03, 0x1b
        /*003e*/ 	.short	0x00ff


	//----- nvinfo : EIATTR_NUM_BARRIERS
	.align		4
        /*0040*/ 	.byte	0x02, 0x4c
        /*0042*/ 	.byte	0x01
	.zero		1


	//----- nvinfo : EIATTR_MERCURY_ISA_VERSION
	.align		4
        /*0044*/ 	.byte	0x03, 0x5f
        /*0046*/ 	.short	0x0101


	//----- nvinfo : EIATTR_VRC_CTA_INIT_COUNT
	.align		4
        /*0048*/ 	.byte	0x02, 0x4a
	.zero		1
	.zero		1


	//----- nvinfo : EIATTR_EXIT_INSTR_OFFSETS
	.align		4
        /*004c*/ 	.byte	0x04, 0x1c
        /*004e*/ 	.short	(.L_2065 - .L_2064)


	//   ....[0]....
.L_2064:
        /*0050*/ 	.word	0x00000210


	//   ....[1]....
        /*0054*/ 	.word	0x00000260


	//   ....[2]....
        /*0058*/ 	.word	0x000002b0


	//----- nvinfo : EIATTR_CRS_STACK_SIZE
	.align		4
.L_2065:
        /*005c*/ 	.byte	0x04, 0x1e
        /*005e*/ 	.short	(.L_2067 - .L_2066)
.L_2066:
        /*0060*/ 	.word	0x00000000


	//----- nvinfo : EIATTR_CBANK_PARAM_SIZE
	.align		4
.L_2067:
        /*0064*/ 	.byte	0x03, 0x19
        /*0066*/ 	.short	0x0014


	//----- nvinfo : EIATTR_PARAM_CBANK
	.align		4
        /*0068*/ 	.byte	0x04, 0x0a
        /*006a*/ 	.short	(.L_2069 - .L_2068)
	.align		4
.L_2068:
        /*006c*/ 	.word	index@(.nv.constant0._Z10minreduce6IdLj2ELb0EEvPT_S1_j)
        /*0070*/ 	.short	0x0380
        /*0072*/ 	.short	0x0014


	//----- nvinfo : EIATTR_SW_WAR
	.align		4
.L_2069:
        /*0074*/ 	.byte	0x04, 0x36
        /*0076*/ 	.short	(.L_2071 - .L_2070)
.L_2070:
        /*0078*/ 	.word	0x00000008
.L_2071:


//--------------------- .nv.info._Z10minreduce6IdLj4ELb0EEvPT_S1_j --------------------------
	.section	.nv.info._Z10minreduce6IdLj4ELb0EEvPT_S1_j,"",@"SHT_CUDA_INFO"
	.sectionflags	@""
	.align	4


	//----- nvinfo : EIATTR_CUDA_API_VERSION
	.align		4
        /*0000*/ 	.byte	0x04, 0x37
        /*0002*/ 	.short	(.L_2073 - .L_2072)
.L_2072:
        /*0004*/ 	.word	0x00000082


	//----- nvinfo : EIATTR_KPARAM_INFO
	.align		4
.L_2073:
        /*0008*/ 	.byte	0x04, 0x17
        /*000a*/ 	.short	(.L_2075 - .L_2074)
.L_2074:
        /*000c*/ 	.word	0x00000000
        /*0010*/ 	.short	0x0002
        /*0012*/ 	.short	0x0010
        /*0014*/ 	.byte	0x00, 0xf0, 0x11, 0x00


	//----- nvinfo : EIATTR_KPARAM_INFO
	.align		4
.L_2075:
        /*0018*/ 	.byte	0x04, 0x17
        /*001a*/ 	.short	(.L_2077 - .L_2076)
.L_2076:
        /*001c*/ 	.word	0x00000000
        /*0020*/ 	.short	0x0001
        /*0022*/ 	.short	0x0008
        /*0024*/ 	.byte	0x00, 0xf5, 0x21, 0x00


	//----- nvinfo : EIATTR_KPARAM_INFO
	.align		4
.L_2077:
        /*0028*/ 	.byte	0x04, 0x17
        /*002a*/ 	.short	(.L_2079 - .L_2078)
.L_2078:
        /*002c*/ 	.word	0x00000000
        /*0030*/ 	.short	0x0000
        /*0032*/ 	.short	0x0000
        /*0034*/ 	.byte	0x00, 0xf5, 0x21, 0x00


	//----- nvinfo : EIATTR_SPARSE_MMA_MASK
	.align		4
.L_2079:
        /*0038*/ 	.byte	0x03, 0x50
        /*003a*/ 	.short	0x0000


	//----- nvinfo : EIATTR_MAXREG_COUNT
	.align		4
        /*003c*/ 	.byte	0x03, 0x1b
        /*003e*/ 	.short	0x00ff


	//----- nvinfo : EIATTR_NUM_BARRIERS
	.align		4
        /*0040*/ 	.byte	0x02, 0x4c
        /*0042*/ 	.byte	0x01
	.zero		1


	//----- nvinfo : EIATTR_MERCURY_ISA_VERSION
	.align		4
        /*0044*/ 	.byte	0x03, 0x5f
        /*0046*/ 	.short	0x0101


	//----- nvinfo : EIATTR_VRC_CTA_INIT_COUNT
	.align		4
        /*0048*/ 	.byte	0x02, 0x4a
	.zero		1
	.zero		1


	//----- nvinfo : EIATTR_EXIT_INSTR_OFFSETS
	.align		4
        /*004c*/ 	.byte	0x04, 0x1c
        /*004e*/ 	.short	(.L_2081 - .L_2080)


	//   ....[0]....
.L_2080:
        /*0050*/ 	.word	0x00000220


	//   ....[1]....
        /*0054*/ 	.word	0x000002a0


	//   ....[2]....
        /*0058*/ 	.word	0x000002f0


	//----- nvinfo : EIATTR_CRS_STACK_SIZE
	.align		4
.L_2081:
        /*005c*/ 	.byte	0x04, 0x1e
        /*005e*/ 	.short	(.L_2083 - .L_2082)
.L_2082:
        /*0060*/ 	.word	0x00000000


	//----- nvinfo : EIATTR_CBANK_PARAM_SIZE
	.align		4
.L_2083:
        /*0064*/ 	.byte	0x03, 0x19
        /*0066*/ 	.short	0x0014


	//----- nvinfo : EIATTR_PARAM_CBANK
	.align		4
        /*0068*/ 	.byte	0x04, 0x0a
        /*006a*/ 	.short	(.L_2085 - .L_2084)
	.align		4
.L_2084:
        /*006c*/ 	.word	index@(.nv.constant0._Z10minreduce6IdLj4ELb0EEvPT_S1_j)
        /*0070*/ 	.short	0x0380
        /*0072*/ 	.short	0x0014


	//----- nvinfo : EIATTR_SW_WAR
	.align		4
.L_2085:
        /*0074*/ 	.byte	0x04, 0x36
        /*0076*/ 	.short	(.L_2087 - .L_2086)
.L_2086:
        /*0078*/ 	.word	0x00000008
.L_2087:


//--------------------- .nv.info._Z10minreduce6IdLj8ELb0EEvPT_S1_j --------------------------
	.section	.nv.info._Z10minreduce6IdLj8ELb0EEvPT_S1_j,"",@"SHT_CUDA_INFO"
	.sectionflags	@""
	.align	4


	//----- nvinfo : EIATTR_CUDA_API_VERSION
	.align		4
        /*0000*/ 	.byte	0x04, 0x37
        /*0002*/ 	.short	(.L_2089 - .L_2088)
.L_2088:
        /*0004*/ 	.word	0x00000082


	//----- nvinfo : EIATTR_KPARAM_INFO
	.align		4
.L_2089:
        /*0008*/ 	.byte	0x04, 0x17
        /*000a*/ 	.short	(.L_2091 - .L_2090)
.L_2090:
        /*000c*/ 	.word	0x00000000
        /*0010*/ 	.short	0x0002
        /*0012*/ 	.short	0x0010
        /*0014*/ 	.byte	0x00, 0xf0, 0x11, 0x00


	//----- nvinfo : EIATTR_KPARAM_INFO
	.align		4
.L_2091:
        /*0018*/ 	.byte	0x04, 0x17
        /*001a*/ 	.short	(.L_2093 - .L_2092)
.L_2092:
        /*001c*/ 	.word	0x00000000
        /*0020*/ 	.short	0x0001
        /*0022*/ 	.short	0x0008
        /*0024*/ 	.byte	0x00, 0xf5, 0x21, 0x00


	//----- nvinfo : EIATTR_KPARAM_INFO
	.align		4
.L_2093:
        /*0028*/ 	.byte	0x04, 0x17
        /*002a*/ 	.short	(.L_2095 - .L_2094)
.L_2094:
        /*002c*/ 	.word	0x00000000
        /*0030*/ 	.short	0x0000
        /*0032*/ 	.short	0x0000
        /*0034*/ 	.byte	0x00, 0xf5, 0x21, 0x00


	//----- nvinfo : EIATTR_SPARSE_MMA_MASK
	.align		4
.L_2095:
        /*0038*/ 	.byte	0x03, 0x50
        /*003a*/ 	.short	0x0000


	//----- nvinfo : EIATTR_MAXREG_COUNT
	.align		4
        /*003c*/ 	.byte	0x03, 0x1b
        /*003e*/ 	.short	0x00ff


	//----- nvinfo : EIATTR_NUM_BARRIERS
	.align		4
        /*0040*/ 	.byte	0x02, 0x4c
        /*0042*/ 	.byte	0x01
	.zero		1


	//----- nvinfo : EIATTR_MERCURY_ISA_VERSION
	.align		4
        /*0044*/ 	.byte	0x03, 0x5f
        /*0046*/ 	.short	0x0101


	//----- nvinfo : EIATTR_VRC_CTA_INIT_COUNT
	.align		4
        /*0048*/ 	.byte	0x02, 0x4a
	.zero		1
	.zero		1


	//----- nvinfo : EIATTR_EXIT_INSTR_OFFSETS
	.align		4
        /*004c*/ 	.byte	0x04, 0x1c
        /*004e*/ 	.short	(.L_2097 - .L_2096)


	//   ....[0]....
.L_2096:
        /*0050*/ 	.word	0x00000210


	//   ....[1]....
        /*0054*/ 	.word	0x000002c0


	//   ....[2]....
        /*0058*/ 	.word	0x00000310


	//----- nvinfo : EIATTR_CRS_STACK_SIZE
	.align		4
.L_2097:
        /*005c*/ 	.byte	0x04, 0x1e
        /*005e*/ 	.short	(.L_2099 - .L_2098)
.L_2098:
        /*0060*/ 	.word	0x00000000


	//----- nvinfo : EIATTR_CBANK_PARAM_SIZE
	.align		4
.L_2099:
        /*0064*/ 	.byte	0x03, 0x19
        /*0066*/ 	.short	0x0014


	//----- nvinfo : EIATTR_PARAM_CBANK
	.align		4
        /*0068*/ 	.byte	0x04, 0x0a
        /*006a*/ 	.short	(.L_2101 - .L_2100)
	.align		4
.L_2100:
        /*006c*/ 	.word	index@(.nv.constant0._Z10minreduce6IdLj8ELb0EEvPT_S1_j)
        /*0070*/ 	.short	0x0380
        /*0072*/ 	.short	0x0014


	//----- nvinfo : EIATTR_SW_WAR
	.align		4
.L_2101:
        /*0074*/ 	.byte	0x04, 0x36
        /*0076*/ 	.short	(.L_2103 - .L_2102)
.L_2102:
        /*0078*/ 	.word	0x00000008
.L_2103:


//--------------------- .nv.info._Z10minreduce6IdLj16ELb0EEvPT_S1_j --------------------------
	.section	.nv.info._Z10minreduce6IdLj16ELb0EEvPT_S1_j,"",@"SHT_CUDA_INFO"
	.sectionflags	@""
	.align	4


	//----- nvinfo : EIATTR_CUDA_API_VERSION
	.align		4
        /*0000*/ 	.byte	0x04, 0x37
        /*0002*/ 	.short	(.L_2105 - .L_2104)
.L_2104:
        /*0004*/ 	.word	0x00000082


	//----- nvinfo : EIATTR_KPARAM_INFO
	.align		4
.L_2105:
        /*0008*/ 	.byte	0x04, 0x17
        /*000a*/ 	.short	(.L_2107 - .L_2106)
.L_2106:
        /*000c*/ 	.word	0x00000000
        /*0010*/ 	.short	0x0002
        /*0012*/ 	.short	0x0010
        /*0014*/ 	.byte	0x00, 0xf0, 0x11, 0x00


	//----- nvinfo : EIATTR_KPARAM_INFO
	.align		4
.L_2107:
        /*0018*/ 	.byte	0x04, 0x17
        /*001a*/ 	.short	(.L_2109 - .L_2108)
.L_2108:
        /*001c*/ 	.word	0x00000000
        /*0020*/ 	.short	0x0001
        /*0022*/ 	.short	0x0008
        /*0024*/ 	.byte	0x00, 0xf5, 0x21, 0x00


	//----- nvinfo : EIATTR_KPARAM_INFO
	.align		4
.L_2109:
        /*0028*/ 	.byte	0x04, 0x17
        /*002a*/ 	.short	(.L_2111 - .L_2110)
.L_2110:
        /*002c*/ 	.word	0x00000000
        /*0030*/ 	.short	0x0000
        /*0032*/ 	.short	0x0000
        /*0034*/ 	.byte	0x00, 0xf5, 0x21, 0x00


	//----- nvinfo : EIATTR_SPARSE_MMA_MASK
	.align		4
.L_2111:
        /*0038*/ 	.byte	0x03, 0x50
        /*003a*/ 	.short	0x0000


	//----- nvinfo : EIATTR_MAXREG_COUNT
	.align		4
        /*003c*/ 	.byte	0x03, 0x1b
        /*003e*/ 	.short	0x00ff


	//----- nvinfo : EIATTR_NUM_BARRIERS
	.align		4
        /*0040*/ 	.byte	0x02, 0x4c
        /*0042*/ 	.byte	0x01
	.zero		1


	//----- nvinfo : EIATTR_MERCURY_ISA_VERSION
	.align		4
        /*0044*/ 	.byte	0x03, 0x5f
        /*0046*/ 	.short	0x0101


	//----- nvinfo : EIATTR_VRC_CTA_INIT_COUNT
	.align		4
        /*0048*/ 	.byte	0x02, 0x4a
	.zero		1
	.zero		1


	//----- nvinfo : EIATTR_EXIT_INSTR_OFFSETS
	.align		4
        /*004c*/ 	.byte	0x04, 0x1c
        /*004e*/ 	.short	(.L_2113 - .L_2112)


	//   ....[0]....
.L_2112:
        /*0050*/ 	.word	0x00000210


	//   ....[1]....
        /*0054*/ 	.word	0x000002f0


	//   ....[2]....
        /*0058*/ 	.word	0x00000340


	//----- nvinfo : EIATTR_CRS_STACK_SIZE
	.align		4
.L_2113:
        /*005c*/ 	.byte	0x04, 0x1e
        /*005e*/ 	.short	(.L_2115 - .L_2114)
.L_2114:
        /*0060*/ 	.word	0x00000000


	//----- nvinfo : EIATTR_CBANK_PARAM_SIZE
	.align		4
.L_2115:
        /*0064*/ 	.byte	0x03, 0x19
        /*0066*/ 	.short	0x0014


	//----- nvinfo : EIATTR_PARAM_CBANK
	.align		4
        /*0068*/ 	.byte	0x04, 0x0a
        /*006a*/ 	.short	(.L_2117 - .L_2116)
	.align		4
.L_2116:
        /*006c*/ 	.word	index@(.nv.constant0._Z10minreduce6IdLj16ELb0EEvPT_S1_j)
        /*0070*/ 	.short	0x0380
        /*0072*/ 	.short	0x0014


	//----- nvinfo : EIATTR_SW_WAR
	.align		4
.L_2117:
        /*0074*/ 	.byte	0x04, 0x36
        /*0076*/ 	.short	(.L_2119 - .L_2118)
.L_2118:
        /*0078*/ 	.word	0x00000008
.L_2119:


//--------------------- .nv.info._Z10minreduce6IdLj32ELb0EEvPT_S1_j --------------------------
	.section	.nv.info._Z10minreduce6IdLj32ELb0EEvPT_S1_j,"",@"SHT_CUDA_INFO"
	.sectionflags	@""
	.align	4


	//----- nvinfo : EIATTR_CUDA_API_VERSION
	.align		4
        /*0000*/ 	.byte	0x04, 0x37
        /*0002*/ 	.short	(.L_2121 - .L_2120)
.L_2120:
        /*0004*/ 	.word	0x00000082


	//----- nvinfo : EIATTR_KPARAM_INFO
	.align		4
.L_2121:
        /*0008*/ 	.byte	0x04, 0x17
        /*000a*/ 	.short	(.L_2123 - .L_2122)
.L_2122:
        /*000c*/ 	.word	0x00000000
        /*0010*/ 	.short	0x0002
        /*0012*/ 	.short	0x0010
        /*0014*/ 	.byte	0x00, 0xf0, 0x11, 0x00


	//----- nvinfo : EIATTR_KPARAM_INFO
	.align		4
.L_2123:
        /*0018*/ 	.byte	0x04, 0x17
        /*001a*/ 	.short	(.L_2125 - .L_2124)
.L_2124:
        /*001c*/ 	.word	0x00000000
        /*0020*/ 	.short	0x0001
        /*0022*/ 	.short	0x0008
        /*0024*/ 	.byte	0x00, 0xf5, 0x21, 0x00


	//----- nvinfo : EIATTR_KPARAM_INFO
	.align		4
.L_2125:
        /*0028*/ 	.byte	0x04, 0x17
        /*002a*/ 	.short	(.L_2127 - .L_2126)
.L_2126:
        /*002c*/ 	.word	0x00000000
        /*0030*/ 	.short	0x0000
        /*0032*/ 	.short	0x0000
        /*0034*/ 	.byte	0x00, 0xf5, 0x21, 0x00


	//----- nvinfo : EIATTR_SPARSE_MMA_MASK
	.align		4
.L_2127:
        /*0038*/ 	.byte	0x03, 0x50
        /*003a*/ 	.short	0x0000


	//----- nvinfo : EIATTR_MAXREG_COUNT
	.align		4
        /*003c*/ 	.byte	0x03, 0x1b
        /*003e*/ 	.short	0x00ff


	//----- nvinfo : EIATTR_NUM_BARRIERS
	.align		4
        /*0040*/ 	.byte	0x02, 0x4c
        /*0042*/ 	.byte	0x01
	.zero		1


	//----- nvinfo : EIATTR_MERCURY_ISA_VERSION
	.align		4
        /*0044*/ 	.byte	0x03, 0x5f
        /*0046*/ 	.short	0x0101


	//----- nvinfo : EIATTR_VRC_CTA_INIT_COUNT
	.align		4
        /*0048*/ 	.byte	0x02, 0x4a
	.zero		1
	.zero		1


	//----- nvinfo : EIATTR_EXIT_INSTR_OFFSETS
	.align		4
        /*004c*/ 	.byte	0x04, 0x1c
        /*004e*/ 	.short	(.L_2129 - .L_2128)


	//   ....[0]....
.L_2128:
        /*0050*/ 	.word	0x00000210


	//   ....[1]....
        /*0054*/ 	.word	0x00000320


	//   ....[2]....
        /*0058*/ 	.word	0x00000370


	//----- nvinfo : EIATTR_CRS_STACK_SIZE
	.align		4
.L_2129:
        /*005c*/ 	.byte	0x04, 0x1e
        /*005e*/ 	.short	(.L_2131 - .L_2130)
.L_2130:
        /*0060*/ 	.word	0x00000000


	//----- nvinfo : EIATTR_CBANK_PARAM_SIZE
	.align		4
.L_2131:
        /*0064*/ 	.byte	0x03, 0x19
        /*0066*/ 	.short	0x0014


	//----- nvinfo : EIATTR_PARAM_CBANK
	.align		4
        /*0068*/ 	.byte	0x04, 0x0a
        /*006a*/ 	.short	(.L_2133 - .L_2132)
	.align		4
.L_2132:
        /*006c*/ 	.word	index@(.nv.constant0._Z10minreduce6IdLj32ELb0EEvPT_S1_j)
        /*0070*/ 	.short	0x0380
        /*0072*/ 	.short	0x0014


	//----- nvinfo : EIATTR_SW_WAR
	.align		4
.L_2133:
        /*0074*/ 	.byte	0x04, 0x36
        /*0076*/ 	.short	(.L_2135 - .L_2134)
.L_2134:
        /*0078*/ 	.word	0x00000008
.L_2135:


//--------------------- .nv.info._Z10minreduce6IdLj64ELb0EEvPT_S1_j --------------------------
	.section	.nv.info._Z10minreduce6IdLj64ELb0EEvPT_S1_j,"",@"SHT_CUDA_INFO"
	.sectionflags	@""
	.align	4


	//----- nvinfo : EIATTR_CUDA_API_VERSION
	.align		4
        /*0000*/ 	.byte	0x04, 0x37
        /*0002*/ 	.short	(.L_2137 - .L_2136)
.L_2136:
        /*0004*/ 	.word	0x00000082


	//----- nvinfo : EIATTR_KPARAM_INFO
	.align		4
.L_2137:
        /*0008*/ 	.byte	0x04, 0x17
        /*000a*/ 	.short	(.L_2139 - .L_2138)
.L_2138:
        /*000c*/ 	.word	0x00000000
        /*0010*/ 	.short	0x0002
        /*0012*/ 	.short	0x0010
        /*0014*/ 	.byte	0x00, 0xf0, 0x11, 0x00


	//----- nvinfo : EIATTR_KPARAM_INFO
	.align		4
.L_2139:
        /*0018*/ 	.byte	0x04, 0x17
        /*001a*/ 	.short	(.L_2141 - .L_2140)
.L_2140:
        /*001c*/ 	.word	0x00000000
        /*0020*/ 	.short	0x0001
        /*0022*/ 	.short	0x0008
        /*0024*/ 	.byte	0x00, 0xf5, 0x21, 0x00


	//----- nvinfo : EIATTR_KPARAM_INFO
	.align		4
.L_2141:
        /*0028*/ 	.byte	0x04, 0x17
        /*002a*/ 	.short	(.L_2143 - .L_2142)
.L_2142:
        /*002c*/ 	.word	0x00000000
        /*0030*/ 	.short	0x0000
        /*0032*/ 	.short	0x0000
        /*0034*/ 	.byte	0x00, 0xf5, 0x21, 0x00


	//----- nvinfo : EIATTR_SPARSE_MMA_MASK
	.align		4
.L_2143:
        /*0038*/ 	.byte	0x03, 0x50
        /*003a*/ 	.short	0x0000


	//----- nvinfo : EIATTR_MAXREG_COUNT
	.align		4
        /*003c*/ 	.byte	0x03, 0x1b
        /*003e*/ 	.short	0x00ff


	//----- nvinfo : EIATTR_NUM_BARRIERS
	.align		4
        /*0040*/ 	.byte	0x02, 0x4c
        /*0042*/ 	.byte	0x01
	.zero		1


	//----- nvinfo : EIATTR_MERCURY_ISA_VERSION
	.align		4
        /*0044*/ 	.byte	0x03, 0x5f
        /*0046*/ 	.short	0x0101


	//----- nvinfo : EIATTR_VRC_CTA_INIT_COUNT
	.align		4
        /*0048*/ 	.byte	0x02, 0x4a
	.zero		1
	.zero		1


	//----- nvinfo : EIATTR_EXIT_INSTR_OFFSETS
	.align		4
        /*004c*/ 	.byte	0x04, 0x1c
        /*004e*/ 	.short	(.L_2145 - .L_2144)


	//   ....[0]....
.L_2144:
        /*0050*/ 	.word	0x00000210


	//   ....[1]....
        /*0054*/ 	.word	0x00000350


	//   ....[2]....
        /*0058*/ 	.word	0x000003a0


	//----- nvinfo : EIATTR_CRS_STACK_SIZE
	.align		4
.L_2145:
        /*005c*/ 	.byte	0x04, 0x1e
        /*005e*/ 	.short	(.L_2147 - .L_2146)
.L_2146:
        /*0060*/ 	.word	0x00000000


	//----- nvinfo : EIATTR_CBANK_PARAM_SIZE
	.align		4
.L_2147:
        /*0064*/ 	.byte	0x03, 0x19
        /*0066*/ 	.short	0x0014


	//----- nvinfo : EIATTR_PARAM_CBANK
	.align		4
        /*0068*/ 	.byte	0x04, 0x0a
        /*006a*/ 	.short	(.L_2149 - .L_2148)
	.align		4
.L_2148:
        /*006c*/ 	.word	index@(.nv.constant0._Z10minreduce6IdLj64ELb0EEvPT_S1_j)
        /*0070*/ 	.short	0x0380
        /*0072*/ 	.short	0x0014


	//----- nvinfo : EIATTR_SW_WAR
	.align		4
.L_2149:
        /*0074*/ 	.byte	0x04, 0x36
        /*0076*/ 	.short	(.L_2151 - .L_2150)
.L_2150:
        /*0078*/ 	.word	0x00000008
.L_2151:


//--------------------- .nv.info._Z10minreduce6IdLj128ELb0EEvPT_S1_j --------------------------
	.section	.nv.info._Z10minreduce6IdLj128ELb0EEvPT_S1_j,"",@"SHT_CUDA_INFO"
	.sectionflags	@""
	.align	4


	//----- nvinfo : EIATTR_CUDA_API_VERSION
	.align		4
        /*0000*/ 	.byte	0x04, 0x37
        /*0002*/ 	.short	(.L_2153 - .L_2152)
.L_2152:
        /*0004*/ 	.word	0x00000082


	//----- nvinfo : EIATTR_KPARAM_INFO
	.align		4
.L_2153:
        /*0008*/ 	.byte	0x04, 0x17
        /*000a*/ 	.short	(.L_2155 - .L_2154)
.L_2154:
        /*000c*/ 	.word	0x00000000
        /*0010*/ 	.short	0x0002
        /*0012*/ 	.short	0x0010
        /*0014*/ 	.byte	0x00, 0xf0, 0x11, 0x00


	//----- nvinfo : EIATTR_KPARAM_INFO
	.align		4
.L_2155:
        /*0018*/ 	.byte	0x04, 0x17
        /*001a*/ 	.short	(.L_2157 - .L_2156)
.L_2156:
        /*001c*/ 	.word	0x00000000
        /*0020*/ 	.short	0x0001
        /*0022*/ 	.short	0x0008
        /*0024*/ 	.byte	0x00, 0xf5, 0x21, 0x00


	//----- nvinfo : EIATTR_KPARAM_INFO
	.align		4
.L_2157:
        /*0028*/ 	.byte	0x04, 0x17
        /*002a*/ 	.short	(.L_2159 - .L_2158)
.L_2158:
        /*002c*/ 	.word	0x00000000
        /*0030*/ 	.short	0x0000
        /*0032*/ 	.short	0x0000
        /*0034*/ 	.byte	0x00, 0xf5, 0x21, 0x00


	//----- nvinfo : EIATTR_SPARSE_MMA_MASK
	.align		4
.L_2159:
        /*0038*/ 	.byte	0x03, 0x50
        /*003a*/ 	.short	0x0000


	//----- nvinfo : EIATTR_MAXREG_COUNT
	.align		4
        /*003c*/ 	.byte	0x03, 0x1b
        /*003e*/ 	.short	0x00ff


	//----- nvinfo : EIATTR_NUM_BARRIERS
	.align		4
        /*0040*/ 	.byte	0x02, 0x4c
        /*0042*/ 	.byte	0x01
	.zero		1


	//----- nvinfo : EIATTR_MERCURY_ISA_VERSION
	.align		4
        /*0044*/ 	.byte	0x03, 0x5f
        /*0046*/ 	.short	0x0101


	//----- nvinfo : EIATTR_VRC_CTA_INIT_COUNT
	.align		4
        /*0048*/ 	.byte	0x02, 0x4a
	.zero		1
	.zero		1


	//----- nvinfo : EIATTR_EXIT_INSTR_OFFSETS
	.align		4
        /*004c*/ 	.byte	0x04, 0x1c
        /*004e*/ 	.short	(.L_2161 - .L_2160)


	//   ....[0]....
.L_2160:
        /*0050*/ 	.word	0x00000280


	//   ....[1]....
        /*0054*/ 	.word	0x000003c0


	//   ....[2]....
        /*0058*/ 	.word	0x00000410


	//----- nvinfo : EIATTR_CRS_STACK_SIZE
	.align		4
.L_2161:
        /*005c*/ 	.byte	0x04, 0x1e
        /*005e*/ 	.short	(.L_2163 - .L_2162)
.L_2162:
        /*0060*/ 	.word	0x00000000


	//----- nvinfo : EIATTR_CBANK_PARAM_SIZE
	.align		4
.L_2163:
        /*0064*/ 	.byte	0x03, 0x19
        /*0066*/ 	.short	0x0014


	//----- nvinfo : EIATTR_PARAM_CBANK
	.align		4
        /*0068*/ 	.byte	0x04, 0x0a
        /*006a*/ 	.short	(.L_2165 - .L_2164)
	.align		4
.L_2164:
        /*006c*/ 	.word	index@(.nv.constant0._Z10minreduce6IdLj128ELb0EEvPT_S1_j)
        /*0070*/ 	.short	0x0380
        /*0072*/ 	.short	0x0014


	//----- nvinfo : EIATTR_SW_WAR
	.align		4
.L_2165:
        /*0074*/ 	.byte	0x04, 0x36
        /*0076*/ 	.short	(.L_2167 - .L_2166)
.L_2166:
        /*0078*/ 	.word	0x00000008
.L_2167:


//--------------------- .nv.info._Z10minreduce6IdLj256ELb0EEvPT_S1_j --------------------------
	.section	.nv.info._Z10minreduce6IdLj256ELb0EEvPT_S1_j,"",@"SHT_CUDA_INFO"
	.sectionflags	@""
	.align	4


	//----- nvinfo : EIATTR_CUDA_API_VERSION
	.align		4
        /*0000*/ 	.byte	0x04, 0x37
        /*0002*/ 	.short	(.L_2169 - .L_2168)
.L_2168:
        /*0004*/ 	.word	0x00000082


	//----- nvinfo : EIATTR_KPARAM_INFO
	.align		4
.L_2169:
        /*0008*/ 	.byte	0x04, 0x17
        /*000a*/ 	.short	(.L_2171 - .L_2170)
.L_2170:
        /*000c*/ 	.word	0x00000000
        /*0010*/ 	.short	0x0002
        /*0012*/ 	.short	0x0010
        /*0014*/ 	.byte	0x00, 0xf0, 0x11, 0x00


	//----- nvinfo : EIATTR_KPARAM_INFO
	.align		4
.L_2171:
        /*0018*/ 	.byte	0x04, 0x17
        /*001a*/ 	.short	(.L_2173 - .L_2172)
.L_2172:
        /*001c*/ 	.word	0x00000000
        /*0020*/ 	.short	0x0001
        /*0022*/ 	.short	0x0008
        /*0024*/ 	.byte	0x00, 0xf5, 0x21, 0x00


	//----- nvinfo : EIATTR_KPARAM_INFO
	.align		4
.L_2173:
        /*0028*/ 	.byte	0x04, 0x17
        /*002a*/ 	.short	(.L_2175 - .L_2174)
.L_2174:
        /*002c*/ 	.word	0x00000000
        /*0030*/ 	.short	0x0000
        /*0032*/ 	.short	0x0000
        /*0034*/ 	.byte	0x00, 0xf5, 0x21, 0x00


	//----- nvinfo : EIATTR_SPARSE_MMA_MASK
	.align		4
.L_2175:
        /*0038*/ 	.byte	0x03, 0x50
        /*003a*/ 	.short	0x0000


	//----- nvinfo : EIATTR_MAXREG_COUNT
	.align		4
        /*003c*/ 	.byte	0x03, 0x1b
        /*003e*/ 	.short	0x00ff


	//----- nvinfo : EIATTR_NUM_BARRIERS
	.align		4
        /*0040*/ 	.byte	0x02, 0x4c
        /*0042*/ 	.byte	0x01
	.zero		1


	//----- nvinfo : EIATTR_MERCURY_ISA_VERSION
	.align		4
        /*0044*/ 	.byte	0x03, 0x5f
        /*0046*/ 	.short	0x0101


	//----- nvinfo : EIATTR_VRC_CTA_INIT_COUNT
	.align		4
        /*0048*/ 	.byte	0x02, 0x4a
	.zero		1
	.zero		1


	//----- nvinfo : EIATTR_EXIT_INSTR_OFFSETS
	.align		4
        /*004c*/ 	.byte	0x04, 0x1c
        /*004e*/ 	.short	(.L_2177 - .L_2176)


	//   ....[0]....
.L_2176:
        /*0050*/ 	.word	0x000002d0


	//   ....[1]....
        /*0054*/ 	.word	0x00000410


	//   ....[2]....
        /*0058*/ 	.word	0x00000460


	//----- nvinfo : EIATTR_CRS_STACK_SIZE
	.align		4
.L_2177:
        /*005c*/ 	.byte	0x04, 0x1e
        /*005e*/ 	.short	(.L_2179 - .L_2178)
.L_2178:
        /*0060*/ 	.word	0x00000000


	//----- nvinfo : EIATTR_CBANK_PARAM_SIZE
	.align		4
.L_2179:
        /*0064*/ 	.byte	0x03, 0x19
        /*0066*/ 	.short	0x0014


	//----- nvinfo : EIATTR_PARAM_CBANK
	.align		4
        /*0068*/ 	.byte	0x04, 0x0a
        /*006a*/ 	.short	(.L_2181 - .L_2180)
	.align		4
.L_2180:
        /*006c*/ 	.word	index@(.nv.constant0._Z10minreduce6IdLj256ELb0EEvPT_S1_j)
        /*0070*/ 	.short	0x0380
        /*0072*/ 	.short	0x0014


	//----- nvinfo : EIATTR_SW_WAR
	.align		4
.L_2181:
        /*0074*/ 	.byte	0x04, 0x36
        /*0076*/ 	.short	(.L_2183 - .L_2182)
.L_2182:
        /*0078*/ 	.word	0x00000008
.L_2183:


//--------------------- .nv.info._Z10minreduce6IdLj512ELb0EEvPT_S1_j --------------------------
	.section	.nv.info._Z10minreduce6IdLj512ELb0EEvPT_S1_j,"",@"SHT_CUDA_INFO"
	.sectionflags	@""
	.align	4


	//----- nvinfo : EIATTR_CUDA_API_VERSION
	.align		4
        /*0000*/ 	.byte	0x04, 0x37
        /*0002*/ 	.short	(.L_2185 - .L_2184)
.L_2184:
        /*0004*/ 	.word	0x00000082


	//----- nvinfo : EIATTR_KPARAM_INFO
	.align		4
.L_2185:
        /*0008*/ 	.byte	0x04, 0x17
        /*000a*/ 	.short	(.L_2187 - .L_2186)
.L_2186:
        /*000c*/ 	.word	0x00000000
        /*0010*/ 	.short	0x0002
        /*0012*/ 	.short	0x0010
        /*0014*/ 	.byte	0x00, 0xf0, 0x11, 0x00


	//----- nvinfo : EIATTR_KPARAM_INFO
	.align		4
.L_2187:
        /*0018*/ 	.byte	0x04, 0x17
        /*001a*/ 	.short	(.L_2189 - .L_2188)
.L_2188:
        /*001c*/ 	.word	0x00000000
        /*0020*/ 	.short	0x0001
        /*0022*/ 	.short	0x0008
        /*0024*/ 	.byte	0x00, 0xf5, 0x21, 0x00


	//----- nvinfo : EIATTR_KPARAM_INFO
	.align		4
.L_2189:
        /*0028*/ 	.byte	0x04, 0x17
        /*002a*/ 	.short	(.L_2191 - .L_2190)
.L_2190:
        /*002c*/ 	.word	0x00000000
        /*0030*/ 	.short	0x0000
        /*0032*/ 	.short	0x0000
        /*0034*/ 	.byte	0x00, 0xf5, 0x21, 0x00


	//----- nvinfo : EIATTR_SPARSE_MMA_MASK
	.align		4
.L_2191:
        /*0038*/ 	.byte	0x03, 0x50
        /*003a*/ 	.short	0x0000


	//----- nvinfo : EIATTR_MAXREG_COUNT
	.align		4
        /*003c*/ 	.byte	0x03, 0x1b
        /*003e*/ 	.short	0x00ff


	//----- nvinfo : EIATTR_NUM_BARRIERS
	.align		4
        /*0040*/ 	.byte	0x02, 0x4c
        /*0042*/ 	.byte	0x01
	.zero		1


	//----- nvinfo : EIATTR_MERCURY_ISA_VERSION
	.align		4
        /*0044*/ 	.byte	0x03, 0x5f
        /*0046*/ 	.short	0x0101


	//----- nvinfo : EIATTR_VRC_CTA_INIT_COUNT
	.align		4
        /*0048*/ 	.byte	0x02, 0x4a
	.zero		1
	.zero		1


	//----- nvinfo : EIATTR_EXIT_INSTR_OFFSETS
	.align		4
        /*004c*/ 	.byte	0x04, 0x1c
        /*004e*/ 	.short	(.L_2193 - .L_2192)


	//   ....[0]....
.L_2192:
        /*0050*/ 	.word	0x00000330


	//   ....[1]....
        /*0054*/ 	.word	0x00000470


	//   ....[2]....
        /*0058*/ 	.word	0x000004c0


	//----- nvinfo : EIATTR_CRS_STACK_SIZE
	.align		4
.L_2193:
        /*005c*/ 	.byte	0x04, 0x1e
        /*005e*/ 	.short	(.L_2195 - .L_2194)
.L_2194:
        /*0060*/ 	.word	0x00000000


	//----- nvinfo : EIATTR_CBANK_PARAM_SIZE
	.align		4
.L_2195:
        /*0064*/ 	.byte	0x03, 0x19
        /*0066*/ 	.short	0x0014


	//----- nvinfo : EIATTR_PARAM_CBANK
	.align		4
        /*0068*/ 	.byte	0x04, 0x0a
        /*006a*/ 	.short	(.L_2197 - .L_2196)
	.align		4
.L_2196:
        /*006c*/ 	.word	index@(.nv.constant0._Z10minreduce6IdLj512ELb0EEvPT_S1_j)
        /*0070*/ 	.short	0x0380
        /*0072*/ 	.short	0x0014


	//----- nvinfo : EIATTR_SW_WAR
	.align		4
.L_2197:
        /*0074*/ 	.byte	0x04, 0x36
        /*0076*/ 	.short	(.L_2199 - .L_2198)
.L_2198:
        /*0078*/ 	.word	0x00000008
.L_2199:


//--------------------- .nv.info._Z10minreduce6IdLj1ELb1EEvPT_S1_j --------------------------
	.section	.nv.info._Z10minreduce6IdLj1ELb1EEvPT_S1_j,"",@"SHT_CUDA_INFO"
	.sectionflags	@""
	.align	4


	//----- nvinfo : EIATTR_CUDA_API_VERSION
	.align		4
        /*0000*/ 	.byte	0x04, 0x37
        /*0002*/ 	.short	(.L_2201 - .L_2200)
.L_2200:
        /*0004*/ 	.word	0x00000082


	//----- nvinfo : EIATTR_KPARAM_INFO
	.align		4
.L_2201:
        /*0008*/ 	.byte	0x04, 0x17
        /*000a*/ 	.short	(.L_2203 - .L_2202)
.L_2202:
        /*000c*/ 	.word	0x00000000
        /*0010*/ 	.short	0x0002
        /*0012*/ 	.short	0x0010
        /*0014*/ 	.byte	0x00, 0xf0, 0x11, 0x00


	//----- nvinfo : EIATTR_KPARAM_INFO
	.align		4
.L_2203:
        /*0018*/ 	.byte	0x04, 0x17
        /*001a*/ 	.short	(.L_2205 - .L_2204)
.L_2204:
        /*001c*/ 	.word	0x00000000
        /*0020*/ 	.short	0x0001
        /*0022*/ 	.short	0x0008
        /*0024*/ 	.byte	0x00, 0xf5, 0x21, 0x00


	//----- nvinfo : EIATTR_KPARAM_INFO
	.align		4
.L_2205:
        /*0028*/ 	.byte	0x04, 0x17
        /*002a*/ 	.short	(.L_2207 - .L_2206)
.L_2206:
        /*002c*/ 	.word	0x00000000
        /*0030*/ 	.short	0x0000
        /*0032*/ 	.short	0x0000
        /*0034*/ 	.byte	0x00, 0xf5, 0x21, 0x00


	//----- nvinfo : EIATTR_SPARSE_MMA_MASK
	.align		4
.L_2207:
        /*0038*/ 	.byte	0x03, 0x50
        /*003a*/ 	.short	0x0000


	//----- nvinfo : EIATTR_MAXREG_COUNT
	.align		4
        /*003c*/ 	.byte	0x03, 0x1b
        /*003e*/ 	.short	0x00ff


	//----- nvinfo : EIATTR_NUM_BARRIERS
	.align		4
        /*0040*/ 	.byte	0x02, 0x4c
        /*0042*/ 	.byte	0x01
	.zero		1


	//----- nvinfo : EIATTR_MERCURY_ISA_VERSION
	.align		4
        /*0044*/ 	.byte	0x03, 0x5f
        /*0046*/ 	.short	0x0101


	//----- nvinfo : EIATTR_VRC_CTA_INIT_COUNT
	.align		4
        /*0048*/ 	.byte	0x02, 0x4a
	.zero		1
	.zero		1


	//----- nvinfo : EIATTR_EXIT_INSTR_OFFSETS
	.align		4
        /*004c*/ 	.byte	0x04, 0x1c
        /*004e*/ 	.short	(.L_2209 - .L_2208)


	//   ....[0]....
.L_2208:
        /*0050*/ 	.word	0x000001d0


	//   ....[1]....
        /*0054*/ 	.word	0x00000220


	//----- nvinfo : EIATTR_CRS_STACK_SIZE
	.align		4
.L_2209:
        /*0058*/ 	.byte	0x04, 0x1e
        /*005a*/ 	.short	(.L_2211 - .L_2210)
.L_2210:
        /*005c*/ 	.word	0x00000000


	//----- nvinfo : EIATTR_CBANK_PARAM_SIZE
	.align		4
.L_2211:
        /*0060*/ 	.byte	0x03, 0x19
        /*0062*/ 	.short	0x0014


	//----- nvinfo : EIATTR_PARAM_CBANK
	.align		4
        /*0064*/ 	.byte	0x04, 0x0a
        /*0066*/ 	.short	(.L_2213 - .L_2212)
	.align		4
.L_2212:
        /*0068*/ 	.word	index@(.nv.constant0._Z10minreduce6IdLj1ELb1EEvPT_S1_j)
        /*006c*/ 	.short	0x0380
        /*006e*/ 	.short	0x0014


	//----- nvinfo : EIATTR_SW_WAR
	.align		4
.L_2213:
        /*0070*/ 	.byte	0x04, 0x36
        /*0072*/ 	.short	(.L_2215 - .L_2214)
.L_2214:
        /*0074*/ 	.word	0x00000008
.L_2215:


//--------------------- .nv.info._Z10minreduce6IdLj2ELb1EEvPT_S1_j --------------------------
	.section	.nv.info._Z10minreduce6IdLj2ELb1EEvPT_S1_j,"",@"SHT_CUDA_INFO"
	.sectionflags	@""
	.align	4


	//----- nvinfo : EIATTR_CUDA_API_VERSION
	.align		4
        /*0000*/ 	.byte	0x04, 0x37
        /*0002*/ 	.short	(.L_2217 - .L_2216)
.L_2216:
        /*0004*/ 	.word	0x00000082


	//----- nvinfo : EIATTR_KPARAM_INFO
	.align		4
.L_2217:
        /*0008*/ 	.byte	0x04, 0x17
        /*000a*/ 	.short	(.L_2219 - .L_2218)
.L_2218:
        /*000c*/ 	.word	0x00000000
        /*0010*/ 	.short	0x0002
        /*0012*/ 	.short	0x0010
        /*0014*/ 	.byte	0x00, 0xf0, 0x11, 0x00


	//----- nvinfo : EIATTR_KPARAM_INFO
	.align		4
.L_2219:
        /*0018*/ 	.byte	0x04, 0x17
        /*001a*/ 	.short	(.L_2221 - .L_2220)
.L_2220:
        /*001c*/ 	.word	0x00000000
        /*0020*/ 	.short	0x0001
        /*0022*/ 	.short	0x0008
        /*0024*/ 	.byte	0x00, 0xf5, 0x21, 0x00


	//----- nvinfo : EIATTR_KPARAM_INFO
	.align		4
.L_2221:
        /*0028*/ 	.byte	0x04, 0x17
        /*002a*/ 	.short	(.L_2223 - .L_2222)
.L_2222:
        /*002c*/ 	.word	0x00000000
        /*0030*/ 	.short	0x0000
        /*0032*/ 	.short	0x0000
        /*0034*/ 	.byte	0x00, 0xf5, 0x21, 0x00


	//----- nvinfo : EIATTR_SPARSE_MMA_MASK
	.align		4
.L_2223:
        /*0038*/ 	.byte	0x03, 0x50
        /*003a*/ 	.short	0x0000


	//----- nvinfo : EIATTR_MAXREG_COUNT
	.align		4
        /*003c*/ 	.byte	0x03, 0x1b
        /*003e*/ 	.short	0x00ff


	//----- nvinfo : EIATTR_NUM_BARRIERS
	.align		4
        /*0040*/ 	.byte	0x02, 0x4c
        /*0042*/ 	.byte	0x01
	.zero		1


	//----- nvinfo : EIATTR_MERCURY_ISA_VERSION
	.align		4
        /*0044*/ 	.byte	0x03, 0x5f
        /*0046*/ 	.short	0x0101


	//----- nvinfo : EIATTR_VRC_CTA_INIT_COUNT
	.align		4
        /*0048*/ 	.byte	0x02, 0x4a
	.zero		1
	.zero		1


	//----- nvinfo : EIATTR_EXIT_INSTR_OFFSETS
	.align		4
        /*004c*/ 	.byte	0x04, 0x1c
        /*004e*/ 	.short	(.L_2225 - .L_2224)


	//   ....[0]....
.L_2224:
        /*0050*/ 	.word	0x000001f0


	//   ....[1]....
        /*0054*/ 	.word	0x00000240


	//   ....[2]....
        /*0058*/ 	.word	0x00000290


	//----- nvinfo : EIATTR_CRS_STACK_SIZE
	.align		4
.L_2225:
        /*005c*/ 	.byte	0x04, 0x1e
        /*005e*/ 	.short	(.L_2227 - .L_2226)
.L_2226:
        /*0060*/ 	.word	0x00000000


	//----- nvinfo : EIATTR_CBANK_PARAM_SIZE
	.align		4
.L_2227:
        /*0064*/ 	.byte	0x03, 0x19
        /*0066*/ 	.short	0x0014


	//----- nvinfo : EIATTR_PARAM_CBANK
	.align		4
        /*0068*/ 	.byte	0x04, 0x0a
        /*006a*/ 	.short	(.L_2229 - .L_2228)
	.align		4
.L_2228:
        /*006c*/ 	.word	index@(.nv.constant0._Z10minreduce6IdLj2ELb1EEvPT_S1_j)
        /*0070*/ 	.short	0x0380
        /*0072*/ 	.short	0x0014


	//----- nvinfo : EIATTR_SW_WAR
	.align		4
.L_2229:
        /*0074*/ 	.byte	0x04, 0x36
        /*0076*/ 	.short	(.L_2231 - .L_2230)
.L_2230:
        /*0078*/ 	.word	0x00000008
.L_2231:


//--------------------- .nv.info._Z10minreduce6IdLj4ELb1EEvPT_S1_j --------------------------
	.section	.nv.info._Z10minreduce6IdLj4ELb1EEvPT_S1_j,"",@"SHT_CUDA_INFO"
	.sectionflags	@""
	.align	4


	//----- nvinfo : EIATTR_CUDA_API_VERSION
	.align		4
        /*0000*/ 	.byte	0x04, 0x37
        /*0002*/ 	.short	(.L_2233 - .L_2232)
.L_2232:
        /*0004*/ 	.word	0x00000082


	//----- nvinfo : EIATTR_KPARAM_INFO
	.align		4
.L_2233:
        /*0008*/ 	.byte	0x04, 0x17
        /*000a*/ 	.short	(.L_2235 - .L_2234)
.L_2234:
        /*000c*/ 	.word	0x00000000
        /*0010*/ 	.short	0x0002
        /*0012*/ 	.short	0x0010
        /*0014*/ 	.byte	0x00, 0xf0, 0x11, 0x00


	//----- nvinfo : EIATTR_KPARAM_INFO
	.align		4
.L_2235:
        /*0018*/ 	.byte	0x04, 0x17
        /*001a*/ 	.short	(.L_2237 - .L_2236)
.L_2236:
        /*001c*/ 	.word	0x00000000
        /*0020*/ 	.short	0x0001
        /*0022*/ 	.short	0x0008
        /*0024*/ 	.byte	0x00, 0xf5, 0x21, 0x00


	//----- nvinfo : EIATTR_KPARAM_INFO
	.align		4
.L_2237:
        /*0028*/ 	.byte	0x04, 0x17
        /*002a*/ 	.short	(.L_2239 - .L_2238)
.L_2238:
        /*002c*/ 	.word	0x00000000
        /*0030*/ 	.short	0x0000
        /*0032*/ 	.short	0x0000
        /*0034*/ 	.byte	0x00, 0xf5, 0x21, 0x00


	//----- nvinfo : EIATTR_SPARSE_MMA_MASK
	.align		4
.L_2239:
        /*0038*/ 	.byte	0x03, 0x50
        /*003a*/ 	.short	0x0000


	//----- nvinfo : EIATTR_MAXREG_COUNT
	.align		4
        /*003c*/ 	.byte	0x03, 0x1b
        /*003e*/ 	.short	0x00ff


	//----- nvinfo : EIATTR_NUM_BARRIERS
	.align		4
        /*0040*/ 	.byte	0x02, 0x4c
        /*0042*/ 	.byte	0x01
	.zero		1


	//----- nvinfo : EIATTR_MERCURY_ISA_VERSION
	.align		4
        /*0044*/ 	.byte	0x03, 0x5f
        /*0046*/ 	.short	0x0101


	//----- nvinfo : EIATTR_VRC_CTA_INIT_COUNT
	.align		4
        /*0048*/ 	.byte	0x02, 0x4a
	.zero		1
	.zero		1


	//----- nvinfo : EIATTR_EXIT_INSTR_OFFSETS
	.align		4
        /*004c*/ 	.byte	0x04, 0x1c
        /*004e*/ 	.short	(.L_2241 - .L_2240)


	//   ....[0]....
.L_2240:
        /*0050*/ 	.word	0x00000200


	//   ....[1]....
        /*0054*/ 	.word	0x00000280


	//   ....[2]....
        /*0058*/ 	.word	0x000002d0


	//----- nvinfo : EIATTR_CRS_STACK_SIZE
	.align		4
.L_2241:
        /*005c*/ 	.byte	0x04, 0x1e
        /*005e*/ 	.short	(.L_2243 - .L_2242)
.L_2242:
        /*0060*/ 	.word	0x00000000


	//----- nvinfo : EIATTR_CBANK_PARAM_SIZE
	.align		4
.L_2243:
        /*0064*/ 	.byte	0x03, 0x19
        /*0066*/ 	.short	0x0014


	//----- nvinfo : EIATTR_PARAM_CBANK
	.align		4
        /*0068*/ 	.byte	0x04, 0x0a
        /*006a*/ 	.short	(.L_2245 - .L_2244)
	.align		4
.L_2244:
        /*006c*/ 	.word	index@(.nv.constant0._Z10minreduce6IdLj4ELb1EEvPT_S1_j)
        /*0070*/ 	.short	0x0380
        /*0072*/ 	.short	0x0014


	//----- nvinfo : EIATTR_SW_WAR
	.align		4
.L_2245:
        /*0074*/ 	.byte	0x04, 0x36
        /*0076*/ 	.short	(.L_2247 - .L_2246)
.L_2246:
        /*0078*/ 	.word	0x00000008
.L_2247:


//--------------------- .nv.info._Z10minreduce6IdLj8ELb1EEvPT_S1_j --------------------------
	.section	.nv.info._Z10minreduce6IdLj8ELb1EEvPT_S1_j,"",@"SHT_CUDA_INFO"
	.sectionflags	@""
	.align	4


	//----- nvinfo : EIATTR_CUDA_API_VERSION
	.align		4
        /*0000*/ 	.byte	0x04, 0x37
        /*0002*/ 	.short	(.L_2249 - .L_2248)
.L_2248:
        /*0004*/ 	.word	0x00000082


	//----- nvinfo : EIATTR_KPARAM_INFO
	.align		4
.L_2249:
        /*0008*/ 	.byte	0x04, 0x17
        /*000a*/ 	.short	(.L_2251 - .L_2250)
.L_2250:
        /*000c*/ 	.word	0x00000000
        /*0010*/ 	.short	0x0002
        /*0012*/ 	.short	0x0010
        /*0014*/ 	.byte	0x00, 0xf0, 0x11, 0x00


	//----- nvinfo : EIATTR_KPARAM_INFO
	.align		4
.L_2251:
        /*0018*/ 	.byte	0x04, 0x17
        /*001a*/ 	.short	(.L_2253 - .L_2252)
.L_2252:
        /*001c*/ 	.word	0x00000000
        /*0020*/ 	.short	0x0001
        /*0022*/ 	.short	0x0008
        /*0024*/ 	.byte	0x00, 0xf5, 0x21, 0x00


	//----- nvinfo : EIATTR_KPARAM_INFO
	.align		4
.L_2253:
        /*0028*/ 	.byte	0x04, 0x17
        /*002a*/ 	.short	(.L_2255 - .L_2254)
.L_2254:
        /*002c*/ 	.word	0x00000000
        /*0030*/ 	.short	0x0000
        /*0032*/ 	.short	0x0000
        /*0034*/ 	.byte	0x00, 0xf5, 0x21, 0x00


	//----- nvinfo : EIATTR_SPARSE_MMA_MASK
	.align		4
.L_2255:
        /*0038*/ 	.byte	0x03, 0x50
        /*003a*/ 	.short	0x0000


	//----- nvinfo : EIATTR_MAXREG_COUNT
	.align		4
        /*003c*/ 	.byte	0x03, 0x1b
        /*003e*/ 	.short	0x00ff


	//----- nvinfo : EIATTR_NUM_BARRIERS
	.align		4
        /*0040*/ 	.byte	0x02, 0x4c
        /*0042*/ 	.byte	0x01
	.zero		1


	//----- nvinfo : EIATTR_MERCURY_ISA_VERSION
	.align		4
        /*0044*/ 	.byte	0x03, 0x5f
        /*0046*/ 	.short	0x0101


	//----- nvinfo : EIATTR_VRC_CTA_INIT_COUNT
	.align		4
        /*0048*/ 	.byte	0x02, 0x4a
	.zero		1
	.zero		1


	//----- nvinfo : EIATTR_EXIT_INSTR_OFFSETS
	.align		4
        /*004c*/ 	.byte	0x04, 0x1c
        /*004e*/ 	.short	(.L_2257 - .L_2256)


	//   ....[0]....
.L_2256:
        /*0050*/ 	.word	0x000001f0


	//   ....[1]....
        /*0054*/ 	.word	0x000002a0


	//   ....[2]....
        /*0058*/ 	.word	0x000002f0


	//----- nvinfo : EIATTR_CRS_STACK_SIZE
	.align		4
.L_2257:
        /*005c*/ 	.byte	0x04, 0x1e
        /*005e*/ 	.short	(.L_2259 - .L_2258)
.L_2258:
        /*0060*/ 	.word	0x00000000


	//----- nvinfo : EIATTR_CBANK_PARAM_SIZE
	.align		4
.L_2259:
        /*0064*/ 	.byte	0x03, 0x19
        /*0066*/ 	.short	0x0014


	//----- nvinfo : EIATTR_PARAM_CBANK
	.align		4
        /*0068*/ 	.byte	0x04, 0x0a
        /*006a*/ 	.short	(.L_2261 - .L_2260)
	.align		4
.L_2260:
        /*006c*/ 	.word	index@(.nv.constant0._Z10minreduce6IdLj8ELb1EEvPT_S1_j)
        /*0070*/ 	.short	0x0380
        /*0072*/ 	.short	0x0014


	//----- nvinfo : EIATTR_SW_WAR
	.align		4
.L_2261:
        /*0074*/ 	.byte	0x04, 0x36
        /*0076*/ 	.short	(.L_2263 - .L_2262)
.L_2262:
        /*0078*/ 	.word	0x00000008
.L_2263:


//--------------------- .nv.info._Z10minreduce6IdLj16ELb1EEvPT_S1_j --------------------------
	.section	.nv.info._Z10minreduce6IdLj16ELb1EEvPT_S1_j,"",@"SHT_CUDA_INFO"
	.sectionflags	@""
	.align	4


	//----- nvinfo : EIATTR_CUDA_API_VERSION
	.align		4
        /*0000*/ 	.byte	0x04, 0x37
        /*0002*/ 	.short	(.L_2265 - .L_2264)
.L_2264:
        /*0004*/ 	.word	0x00000082


	//----- nvinfo : EIATTR_KPARAM_INFO
	.align		4
.L_2265:
        /*0008*/ 	.byte	0x04, 0x17
        /*000a*/ 	.short	(.L_2267 - .L_2266)
.L_2266:
        /*000c*/ 	.word	0x00000000
        /*0010*/ 	.short	0x0002
        /*0012*/ 	.short	0x0010
        /*0014*/ 	.byte	0x00, 0xf0, 0x11, 0x00


	//----- nvinfo : EIATTR_KPARAM_INFO
	.align		4
.L_2267:
        /*0018*/ 	.byte	0x04, 0x17
        /*001a*/ 	.short	(.L_2269 - .L_2268)
.L_2268:
        /*001c*/ 	.word	0x00000000
        /*0020*/ 	.short	0x0001
        /*0022*/ 	.short	0x0008
        /*0024*/ 	.byte	0x00, 0xf5, 0x21, 0x00


	//----- nvinfo : EIATTR_KPARAM_INFO
	.align		4
.L_2269:
        /*0028*/ 	.byte	0x04, 0x17
        /*002a*/ 	.short	(.L_2271 - .L_2270)
.L_2270:
        /*002c*/ 	.word	0x00000000
        /*0030*/ 	.short	0x0000
        /*0032*/ 	.short	0x0000
        /*0034*/ 	.byte	0x00, 0xf5, 0x21, 0x00


	//----- nvinfo : EIATTR_SPARSE_MMA_MASK
	.align		4
.L_2271:
        /*0038*/ 	.byte	0x03, 0x50
        /*003a*/ 	.short	0x0000


	//----- nvinfo : EIATTR_MAXREG_COUNT
	.align		4
        /*003c*/ 	.byte	0x03, 0x1b
        /*003e*/ 	.short	0x00ff


	//----- nvinfo : EIATTR_NUM_BARRIERS
	.align		4
        /*0040*/ 	.byte	0x02, 0x4c
        /*0042*/ 	.byte	0x01
	.zero		1


	//----- nvinfo : EIATTR_MERCURY_ISA_VERSION
	.align		4
        /*0044*/ 	.byte	0x03, 0x5f
        /*0046*/ 	.short	0x0101


	//----- nvinfo : EIATTR_VRC_CTA_INIT_COUNT
	.align		4
        /*0048*/ 	.byte	0x02, 0x4a
	.zero		1
	.zero		1


	//----- nvinfo : EIATTR_EXIT_INSTR_OFFSETS
	.align		4
        /*004c*/ 	.byte	0x04, 0x1c
        /*004e*/ 	.short	(.L_2273 - .L_2272)


	//   ....[0]....
.L_2272:
        /*0050*/ 	.word	0x000001f0


	//   ....[1]....
        /*0054*/ 	.word	0x000002d0


	//   ....[2]....
        /*0058*/ 	.word	0x00000320


	//----- nvinfo : EIATTR_CRS_STACK_SIZE
	.align		4
.L_2273:
        /*005c*/ 	.byte	0x04, 0x1e
        /*005e*/ 	.short	(.L_2275 - .L_2274)
.L_2274:
        /*0060*/ 	.word	0x00000000


	//----- nvinfo : EIATTR_CBANK_PARAM_SIZE
	.align		4
.L_2275:
        /*0064*/ 	.byte	0x03, 0x19
        /*0066*/ 	.short	0x0014


	//----- nvinfo : EIATTR_PARAM_CBANK
	.align		4
        /*0068*/ 	.byte	0x04, 0x0a
        /*006a*/ 	.short	(.L_2277 - .L_2276)
	.align		4
.L_2276:
        /*006c*/ 	.word	index@(.nv.constant0._Z10minreduce6IdLj16ELb1EEvPT_S1_j)
        /*0070*/ 	.short	0x0380
        /*0072*/ 	.short	0x0014


	//----- nvinfo : EIATTR_SW_WAR
	.align		4
.L_2277:
        /*0074*/ 	.byte	0x04, 0x36
        /*0076*/ 	.short	(.L_2279 - .L_2278)
.L_2278:
        /*0078*/ 	.word	0x00000008
.L_2279:


//--------------------- .nv.info._Z10minreduce6IdLj32ELb1EEvPT_S1_j --------------------------
	.section	.nv.info._Z10minreduce6IdLj32ELb1EEvPT_S1_j,"",@"SHT_CUDA_INFO"
	.sectionflags	@""
	.align	4


	//----- nvinfo : EIATTR_CUDA_API_VERSION
	.align		4
        /*0000*/ 	.byte	0x04, 0x37
        /*0002*/ 	.short	(.L_2281 - .L_2280)
.L_2280:
        /*0004*/ 	.word	0x00000082


	//----- nvinfo : EIATTR_KPARAM_INFO
	.align		4
.L_2281:
        /*0008*/ 	.byte	0x04, 0x17
        /*000a*/ 	.short	(.L_2283 - .L_2282)
.L_2282:
        /*000c*/ 	.word	0x00000000
        /*0010*/ 	.short	0x0002
        /*0012*/ 	.short	0x0010
        /*0014*/ 	.byte	0x00, 0xf0, 0x11, 0x00


	//----- nvinfo : EIATTR_KPARAM_INFO
	.align		4
.L_2283:
        /*0018*/ 	.byte	0x04, 0x17
        /*001a*/ 	.short	(.L_2285 - .L_2284)
.L_2284:
        /*001c*/ 	.word	0x00000000
        /*0020*/ 	.short	0x0001
        /*0022*/ 	.short	0x0008
        /*0024*/ 	.byte	0x00, 0xf5, 0x21, 0x00


	//----- nvinfo : EIATTR_KPARAM_INFO
	.align		4
.L_2285:
        /*0028*/ 	.byte	0x04, 0x17
        /*002a*/ 	.short	(.L_2287 - .L_2286)
.L_2286:
        /*002c*/ 	.word	0x00000000
        /*0030*/ 	.short	0x0000
        /*0032*/ 	.short	0x0000
        /*0034*/ 	.byte	0x00, 0xf5, 0x21, 0x00


	//----- nvinfo : EIATTR_SPARSE_MMA_MASK
	.align		4
.L_2287:
        /*0038*/ 	.byte	0x03, 0x50
        /*003a*/ 	.short	0x0000


	//----- nvinfo : EIATTR_MAXREG_COUNT
	.align		4
        /*003c*/ 	.byte	0x03, 0x1b
        /*003e*/ 	.short	0x00ff


	//----- nvinfo : EIATTR_NUM_BARRIERS
	.align		4
        /*0040*/ 	.byte	0x02, 0x4c
        /*0042*/ 	.byte	0x01
	.zero		1


	//----- nvinfo : EIATTR_MERCURY_ISA_VERSION
	.align		4
        /*0044*/ 	.byte	0x03, 0x5f
        /*0046*/ 	.short	0x0101


	//----- nvinfo : EIATTR_VRC_CTA_INIT_COUNT
	.align		4
        /*0048*/ 	.byte	0x02, 0x4a
	.zero		1
	.zero		1


	//----- nvinfo : EIATTR_EXIT_INSTR_OFFSETS
	.align		4
        /*004c*/ 	.byte	0x04, 0x1c
        /*004e*/ 	.short	(.L_2289 - .L_2288)


	//   ....[0]....
.L_2288:
        /*0050*/ 	.word	0x000001f0


	//   ....[1]....
        /*0054*/ 	.word	0x00000300


	//   ....[2]....
        /*0058*/ 	.word	0x00000350


	//----- nvinfo : EIATTR_CRS_STACK_SIZE
	.align		4
.L_2289:
        /*005c*/ 	.byte	0x04, 0x1e
        /*005e*/ 	.short	(.L_2291 - .L_2290)
.L_2290:
        /*0060*/ 	.word	0x00000000


	//----- nvinfo : EIATTR_CBANK_PARAM_SIZE
	.align		4
.L_2291:
        /*0064*/ 	.byte	0x03, 0x19
        /*0066*/ 	.short	0x0014


	//----- nvinfo : EIATTR_PARAM_CBANK
	.align		4
        /*0068*/ 	.byte	0x04, 0x0a
        /*006a*/ 	.short	(.L_2293 - .L_2292)
	.align		4
.L_2292:
        /*006c*/ 	.word	index@(.nv.constant0._Z10minreduce6IdLj32ELb1EEvPT_S1_j)
        /*0070*/ 	.short	0x0380
        /*0072*/ 	.short	0x0014


	//----- nvinfo : EIATTR_SW_WAR
	.align		4
.L_2293:
        /*0074*/ 	.byte	0x04, 0x36
        /*0076*/ 	.short	(.L_2295 - .L_2294)
.L_2294:
        /*0078*/ 	.word	0x00000008
.L_2295:


//--------------------- .nv.info._Z10minreduce6IdLj64ELb1EEvPT_S1_j --------------------------
	.section	.nv.info._Z10minreduce6IdLj64ELb1EEvPT_S1_j,"",@"SHT_CUDA_INFO"
	.sectionflags	@""
	.align	4


	//----- nvinfo : EIATTR_CUDA_API_VERSION
	.align		4
        /*0000*/ 	.byte	0x04, 0x37
        /*0002*/ 	.short	(.L_2297 - .L_2296)
.L_2296:
        /*0004*/ 	.word	0x00000082


	//----- nvinfo : EIATTR_KPARAM_INFO
	.align		4
.L_2297:
        /*0008*/ 	.byte	0x04, 0x17
        /*000a*/ 	.short	(.L_2299 - .L_2298)
.L_2298:
        /*000c*/ 	.word	0x00000000
        /*0010*/ 	.short	0x0002
        /*0012*/ 	.short	0x0010
        /*0014*/ 	.byte	0x00, 0xf0, 0x11, 0x00


	//----- nvinfo : EIATTR_KPARAM_INFO
	.align		4
.L_2299:
        /*0018*/ 	.byte	0x04, 0x17
        /*001a*/ 	.short	(.L_2301 - .L_2300)
.L_2300:
        /*001c*/ 	.word	0x00000000
        /*0020*/ 	.short	0x0001
        /*0022*/ 	.short	0x0008
        /*0024*/ 	.byte	0x00, 0xf5, 0x21, 0x00


	//----- nvinfo : EIATTR_KPARAM_INFO
	.align		4
.L_2301:
        /*0028*/ 	.byte	0x04, 0x17
        /*002a*/ 	.short	(.L_2303 - .L_2302)
.L_2302:
        /*002c*/ 	.word	0x00000000
        /*0030*/ 	.short	0x0000
        /*0032*/ 	.short	0x0000
        /*0034*/ 	.byte	0x00, 0xf5, 0x21, 0x00


	//----- nvinfo : EIATTR_SPARSE_MMA_MASK
	.align		4
.L_2303:
        /*0038*/ 	.byte	0x03, 0x50
        /*003a*/ 	.short	0x0000


	//----- nvinfo : EIATTR_MAXREG_COUNT
	.align		4
        /*003c*/ 	.byte	0x03, 0x1b
        /*003e*/ 	.short	0x00ff


	//----- nvinfo : EIATTR_NUM_BARRIERS
	.align		4
        /*0040*/ 	.byte	0x02, 0x4c
        /*0042*/ 	.byte	0x01
	.zero		1


	//----- nvinfo : EIATTR_MERCURY_ISA_VERSION
	.align		4
        /*0044*/ 	.byte	0x03, 0x5f
        /*0046*/ 	.short	0x0101


	//----- nvinfo : EIATTR_VRC_CTA_INIT_COUNT
	.align		4
        /*0048*/ 	.byte	0x02, 0x4a
	.zero		1
	.zero		1


	//----- nvinfo : EIATTR_EXIT_INSTR_OFFSETS
	.align		4
        /*004c*/ 	.byte	0x04, 0x1c
        /*004e*/ 	.short	(.L_2305 - .L_2304)


	//   ....[0]....
.L_2304:
        /*0050*/ 	.word	0x000001f0


	//   ....[1]....
        /*0054*/ 	.word	0x00000330


	//   ....[2]....
        /*0058*/ 	.word	0x00000380


	//----- nvinfo : EIATTR_CRS_STACK_SIZE
	.align		4
.L_2305:
        /*005c*/ 	.byte	0x04, 0x1e
        /*005e*/ 	.short	(.L_2307 - .L_2306)
.L_2306:
        /*0060*/ 	.word	0x00000000


	//----- nvinfo : EIATTR_CBANK_PARAM_SIZE
	.align		4
.L_2307:
        /*0064*/ 	.byte	0x03, 0x19
        /*0066*/ 	.short	0x0014


	//----- nvinfo : EIATTR_PARAM_CBANK
	.align		4
        /*0068*/ 	.byte	0x04, 0x0a
        /*006a*/ 	.short	(.L_2309 - .L_2308)
	.align		4
.L_2308:
        /*006c*/ 	.word	index@(.nv.constant0._Z10minreduce6IdLj64ELb1EEvPT_S1_j)
        /*0070*/ 	.short	0x0380
        /*0072*/ 	.short	0x0014


	//----- nvinfo : EIATTR_SW_WAR
	.align		4
.L_2309:
        /*0074*/ 	.byte	0x04, 0x36
        /*0076*/ 	.short	(.L_2311 - .L_2310)
.L_2310:
        /*0078*/ 	.word	0x00000008
.L_2311:


//--------------------- .nv.info._Z10minreduce6IdLj128ELb1EEvPT_S1_j --------------------------
	.section	.nv.info._Z10minreduce6IdLj128ELb1EEvPT_S1_j,"",@"SHT_CUDA_INFO"
	.sectionflags	@""
	.align	4


	//----- nvinfo : EIATTR_CUDA_API_VERSION
	.align		4
        /*0000*/ 	.byte	0x04, 0x37
        /*0002*/ 	.short	(.L_2313 - .L_2312)
.L_2312:
        /*0004*/ 	.word	0x00000082


	//----- nvinfo : EIATTR_KPARAM_INFO
	.align		4
.L_2313:
        /*0008*/ 	.byte	0x04, 0x17
        /*000a*/ 	.short	(.L_2315 - .L_2314)
.L_2314:
        /*000c*/ 	.word	0x00000000
        /*0010*/ 	.short	0x0002
        /*0012*/ 	.short	0x0010
        /*0014*/ 	.byte	0x00, 0xf0, 0x11, 0x00


	//----- nvinfo : EIATTR_KPARAM_INFO
	.align		4
.L_2315:
        /*0018*/ 	.byte	0x04, 0x17
        /*001a*/ 	.short	(.L_2317 - .L_2316)
.L_2316:
        /*001c*/ 	.word	0x00000000
        /*0020*/ 	.short	0x0001
        /*0022*/ 	.short	0x0008
        /*0024*/ 	.byte	0x00, 0xf5, 0x21, 0x00


	//----- nvinfo : EIATTR_KPARAM_INFO
	.align		4
.L_2317:
        /*0028*/ 	.byte	0x04, 0x17
        /*002a*/ 	.short	(.L_2319 - .L_2318)
.L_2318:
        /*002c*/ 	.word	0x00000000
        /*0030*/ 	.short	0x0000
        /*0032*/ 	.short	0x0000
        /*0034*/ 	.byte	0x00, 0xf5, 0x21, 0x00


	//----- nvinfo : EIATTR_SPARSE_MMA_MASK
	.align		4
.L_2319:
        /*0038*/ 	.byte	0x03, 0x50
        /*003a*/ 	.short	0x0000


	//----- nvinfo : EIATTR_MAXREG_COUNT
	.align		4
        /*003c*/ 	.byte	0x03, 0x1b
        /*003e*/ 	.short	0x00ff


	//----- nvinfo : EIATTR_NUM_BARRIERS
	.align		4
        /*0040*/ 	.byte	0x02, 0x4c
        /*0042*/ 	.byte	0x01
	.zero		1


	//----- nvinfo : EIATTR_MERCURY_ISA_VERSION
	.align		4
        /*0044*/ 	.byte	0x03, 0x5f
        /*0046*/ 	.short	0x0101


	//----- nvinfo : EIATTR_VRC_CTA_INIT_COUNT
	.align		4
        /*0048*/ 	.byte	0x02, 0x4a
	.zero		1
	.zero		1


	//----- nvinfo : EIATTR_EXIT_INSTR_OFFSETS
	.align		4
        /*004c*/ 	.byte	0x04, 0x1c
        /*004e*/ 	.short	(.L_2321 - .L_2320)


	//   ....[0]....
.L_2320:
        /*0050*/ 	.word	0x00000240


	//   ....[1]....
        /*0054*/ 	.word	0x00000380


	//   ....[2]....
        /*0058*/ 	.word	0x000003d0


	//----- nvinfo : EIATTR_CRS_STACK_SIZE
	.align		4
.L_2321:
        /*005c*/ 	.byte	0x04, 0x1e
        /*005e*/ 	.short	(.L_2323 - .L_2322)
.L_2322:
        /*0060*/ 	.word	0x00000000


	//----- nvinfo : EIATTR_CBANK_PARAM_SIZE
	.align		4
.L_2323:
        /*0064*/ 	.byte	0x03, 0x19
        /*0066*/ 	.short	0x0014


	//----- nvinfo : EIATTR_PARAM_CBANK
	.align		4
        /*0068*/ 	.byte	0x04, 0x0a
        /*006a*/ 	.short	(.L_2325 - .L_2324)
	.align		4
.L_2324:
        /*006c*/ 	.word	index@(.nv.constant0._Z10minreduce6IdLj128ELb1EEvPT_S1_j)
        /*0070*/ 	.short	0x0380
        /*0072*/ 	.short	0x0014


	//----- nvinfo : EIATTR_SW_WAR
	.align		4
.L_2325:
        /*0074*/ 	.byte	0x04, 0x36
        /*0076*/ 	.short	(.L_2327 - .L_2326)
.L_2326:
        /*0078*/ 	.word	0x00000008
.L_2327:


//--------------------- .nv.info._Z10minreduce6IdLj256ELb1EEvPT_S1_j --------------------------
	.section	.nv.info._Z10minreduce6IdLj256ELb1EEvPT_S1_j,"",@"SHT_CUDA_INFO"
	.sectionflags	@""
	.align	4


	//----- nvinfo : EIATTR_CUDA_API_VERSION
	.align		4
        /*0000*/ 	.byte	0x04, 0x37
        /*0002*/ 	.short	(.L_2329 - .L_2328)
.L_2328:
        /*0004*/ 	.word	0x00000082


	//----- nvinfo : EIATTR_KPARAM_INFO
	.align		4
.L_2329:
        /*0008*/ 	.byte	0x04, 0x17
        /*000a*/ 	.short	(.L_2331 - .L_2330)
.L_2330:
        /*000c*/ 	.word	0x00000000
        /*0010*/ 	.short	0x0002
        /*0012*/ 	.short	0x0010
        /*0014*/ 	.byte	0x00, 0xf0, 0x11, 0x00


	//----- nvinfo : EIATTR_KPARAM_INFO
	.align		4
.L_2331:
        /*0018*/ 	.byte	0x04, 0x17
        /*001a*/ 	.short	(.L_2333 - .L_2332)
.L_2332:
        /*001c*/ 	.word	0x00000000
        /*0020*/ 	.short	0x0001
        /*0022*/ 	.short	0x0008
        /*0024*/ 	.byte	0x00, 0xf5, 0x21, 0x00


	//----- nvinfo : EIATTR_KPARAM_INFO
	.align		4
.L_2333:
        /*0028*/ 	.byte	0x04, 0x17
        /*002a*/ 	.short	(.L_2335 - .L_2334)
.L_2334:
        /*002c*/ 	.word	0x00000000
        /*0030*/ 	.short	0x0000
        /*0032*/ 	.short	0x0000
        /*0034*/ 	.byte	0x00, 0xf5, 0x21, 0x00


	//----- nvinfo : EIATTR_SPARSE_MMA_MASK
	.align		4
.L_2335:
        /*0038*/ 	.byte	0x03, 0x50
        /*003a*/ 	.short	0x0000


	//----- nvinfo : EIATTR_MAXREG_COUNT
	.align		4
        /*003c*/ 	.byte	0x03, 0x1b
        /*003e*/ 	.short	0x00ff


	//----- nvinfo : EIATTR_NUM_BARRIERS
	.align		4
        /*0040*/ 	.byte	0x02, 0x4c
        /*0042*/ 	.byte	0x01
	.zero		1


	//----- nvinfo : EIATTR_MERCURY_ISA_VERSION
	.align		4
        /*0044*/ 	.byte	0x03, 0x5f
        /*0046*/ 	.short	0x0101


	//----- nvinfo : EIATTR_VRC_CTA_INIT_COUNT
	.align		4
        /*0048*/ 	.byte	0x02, 0x4a
	.zero		1
	.zero		1


	//----- nvinfo : EIATTR_EXIT_INSTR_OFFSETS
	.align		4
        /*004c*/ 	.byte	0x04, 0x1c
        /*004e*/ 	.short	(.L_2337 - .L_2336)


	//   ....[0]....
.L_2336:
        /*0050*/ 	.word	0x00000290


	//   ....[1]....
        /*0054*/ 	.word	0x000003d0


	//   ....[2]....
        /*0058*/ 	.word	0x00000420


	//----- nvinfo : EIATTR_CRS_STACK_SIZE
	.align		4
.L_2337:
        /*005c*/ 	.byte	0x04, 0x1e
        /*005e*/ 	.short	(.L_2339 - .L_2338)
.L_2338:
        /*0060*/ 	.word	0x00000000


	//----- nvinfo : EIATTR_CBANK_PARAM_SIZE
	.align		4
.L_2339:
        /*0064*/ 	.byte	0x03, 0x19
        /*0066*/ 	.short	0x0014


	//----- nvinfo : EIATTR_PARAM_CBANK
	.align		4
        /*0068*/ 	.byte	0x04, 0x0a
        /*006a*/ 	.short	(.L_2341 - .L_2340)
	.align		4
.L_2340:
        /*006c*/ 	.word	index@(.nv.constant0._Z10minreduce6IdLj256ELb1EEvPT_S1_j)
        /*0070*/ 	.short	0x0380
        /*0072*/ 	.short	0x0014


	//----- nvinfo : EIATTR_SW_WAR
	.align		4
.L_2341:
        /*0074*/ 	.byte	0x04, 0x36
        /*0076*/ 	.short	(.L_2343 - .L_2342)
.L_2342:
        /*0078*/ 	.word	0x00000008
.L_2343:


//--------------------- .nv.info._Z10minreduce6IdLj512ELb1EEvPT_S1_j --------------------------
	.section	.nv.info._Z10minreduce6IdLj512ELb1EEvPT_S1_j,"",@"SHT_CUDA_INFO"
	.sectionflags	@""
	.align	4


	//----- nvinfo : EIATTR_CUDA_API_VERSION
	.align		4
        /*0000*/ 	.byte	0x04, 0x37
        /*0002*/ 	.short	(.L_2345 - .L_2344)
.L_2344:
        /*0004*/ 	.word	0x00000082


	//----- nvinfo : EIATTR_KPARAM_INFO
	.align		4
.L_2345:
        /*0008*/ 	.byte	0x04, 0x17
        /*000a*/ 	.short	(.L_2347 - .L_2346)
.L_2346:
        /*000c*/ 	.word	0x00000000
        /*0010*/ 	.short	0x0002
        /*0012*/ 	.short	0x0010
        /*0014*/ 	.byte	0x00, 0xf0, 0x11, 0x00


	//----- nvinfo : EIATTR_KPARAM_INFO
	.align		4
.L_2347:
        /*0018*/ 	.byte	0x04, 0x17
        /*001a*/ 	.short	(.L_2349 - .L_2348)
.L_2348:
        /*001c*/ 	.word	0x00000000
        /*0020*/ 	.short	0x0001
        /*0022*/ 	.short	0x0008
        /*0024*/ 	.byte	0x00, 0xf5, 0x21, 0x00


	//----- nvinfo : EIATTR_KPARAM_INFO
	.align		4
.L_2349:
        /*0028*/ 	.byte	0x04, 0x17
        /*002a*/ 	.short	(.L_2351 - .L_2350)
.L_2350:
        /*002c*/ 	.word	0x00000000
        /*0030*/ 	.short	0x0000
        /*0032*/ 	.short	0x0000
        /*0034*/ 	.byte	0x00, 0xf5, 0x21, 0x00


	//----- nvinfo : EIATTR_SPARSE_MMA_MASK
	.align		4
.L_2351:
        /*0038*/ 	.byte	0x03, 0x50
        /*003a*/ 	.short	0x0000


	//----- nvinfo : EIATTR_MAXREG_COUNT
	.align		4
        /*003c*/ 	.byte	0x03, 0x1b
        /*003e*/ 	.short	0x00ff


	//----- nvinfo : EIATTR_NUM_BARRIERS
	.align		4
        /*0040*/ 	.byte	0x02, 0x4c
        /*0042*/ 	.byte	0x01
	.zero		1


	//----- nvinfo : EIATTR_MERCURY_ISA_VERSION
	.align		4
        /*0044*/ 	.byte	0x03, 0x5f
        /*0046*/ 	.short	0x0101


	//----- nvinfo : EIATTR_VRC_CTA_INIT_COUNT
	.align		4
        /*0048*/ 	.byte	0x02, 0x4a
	.zero		1
	.zero		1


	//----- nvinfo : EIATTR_EXIT_INSTR_OFFSETS
	.align		4
        /*004c*/ 	.byte	0x04, 0x1c
        /*004e*/ 	.short	(.L_2353 - .L_2352)


	//   ....[0]....
.L_2352:
        /*0050*/ 	.word	0x000002f0


	//   ....[1]....
        /*0054*/ 	.word	0x00000430


	//   ....[2]....
        /*0058*/ 	.word	0x00000480


	//----- nvinfo : EIATTR_CRS_STACK_SIZE
	.align		4
.L_2353:
        /*005c*/ 	.byte	0x04, 0x1e
        /*005e*/ 	.short	(.L_2355 - .L_2354)
.L_2354:
        /*0060*/ 	.word	0x00000000


	//----- nvinfo : EIATTR_CBANK_PARAM_SIZE
	.align		4
.L_2355:
        /*0064*/ 	.byte	0x03, 0x19
        /*0066*/ 	.short	0x0014


	//----- nvinfo : EIATTR_PARAM_CBANK
	.align		4
        /*0068*/ 	.byte	0x04, 0x0a
        /*006a*/ 	.short	(.L_2357 - .L_2356)
	.align		4
.L_2356:
        /*006c*/ 	.word	index@(.nv.constant0._Z10minreduce6IdLj512ELb1EEvPT_S1_j)
        /*0070*/ 	.short	0x0380
        /*0072*/ 	.short	0x0014


	//----- nvinfo : EIATTR_SW_WAR
	.align		4
.L_2357:
        /*0074*/ 	.byte	0x04, 0x36
        /*0076*/ 	.short	(.L_2359 - .L_2358)
.L_2358:
        /*0078*/ 	.word	0x00000008
.L_2359:


//--------------------- .nv.info._Z10minreduce6IfLj1ELb0EEvPT_S1_j --------------------------
	.section	.nv.info._Z10minreduce6IfLj1ELb0EEvPT_S1_j,"",@"SHT_CUDA_INFO"
	.sectionflags	@""
	.align	4


	//----- nvinfo : EIATTR_CUDA_API_VERSION
	.align		4
        /*0000*/ 	.byte	0x04, 0x37
        /*0002*/ 	.short	(.L_2361 - .L_2360)
.L_2360:
        /*0004*/ 	.word	0x00000082


	//----- nvinfo : EIATTR_KPARAM_INFO
	.align		4
.L_2361:
        /*0008*/ 	.byte	0x04, 0x17
        /*000a*/ 	.short	(.L_2363 - .L_2362)
.L_2362:
        /*000c*/ 	.word	0x00000000
        /*0010*/ 	.short	0x0002
        /*0012*/ 	.short	0x0010
        /*0014*/ 	.byte	0x00, 0xf0, 0x11, 0x00


	//----- nvinfo : EIATTR_KPARAM_INFO
	.align		4
.L_2363:
        /*0018*/ 	.byte	0x04, 0x17
        /*001a*/ 	.short	(.L_2365 - .L_2364)
.L_2364:
        /*001c*/ 	.word	0x00000000
        /*0020*/ 	.short	0x0001
        /*0022*/ 	.short	0x0008
        /*0024*/ 	.byte	0x00, 0xf5, 0x21, 0x00


	//----- nvinfo : EIATTR_KPARAM_INFO
	.align		4
.L_2365:
        /*0028*/ 	.byte	0x04, 0x17
        /*002a*/ 	.short	(.L_2367 - .L_2366)
.L_2366:
        /*002c*/ 	.word	0x00000000
        /*0030*/ 	.short	0x0000
        /*0032*/ 	.short	0x0000
        /*0034*/ 	.byte	0x00, 0xf5, 0x21, 0x00


	//----- nvinfo : EIATTR_SPARSE_MMA_MASK
	.align		4
.L_2367:
        /*0038*/ 	.byte	0x03, 0x50
        /*003a*/ 	.short	0x0000


	//----- nvinfo : EIATTR_MAXREG_COUNT
	.align		4
        /*003c*/ 	.byte	0x03, 0x1b
        /*003e*/ 	.short	0x00ff


	//----- nvinfo : EIATTR_NUM_BARRIERS
	.align		4
        /*0040*/ 	.byte	0x02, 0x4c
        /*0042*/ 	.byte	0x01
	.zero		1


	//----- nvinfo : EIATTR_MERCURY_ISA_VERSION
	.align		4
        /*0044*/ 	.byte	0x03, 0x5f
        /*0046*/ 	.short	0x0101


	//----- nvinfo : EIATTR_VRC_CTA_INIT_COUNT
	.align		4
        /*0048*/ 	.byte	0x02, 0x4a
	.zero		1
	.zero		1


	//----- nvinfo : EIATTR_EXIT_INSTR_OFFSETS
	.align		4
        /*004c*/ 	.byte	0x04, 0x1c
        /*004e*/ 	.short	(.L_2369 - .L_2368)


	//   ....[0]....
.L_2368:
        /*0050*/ 	.word	0x00000200


	//   ....[1]....
        /*0054*/ 	.word	0x00000250


	//----- nvinfo : EIATTR_CRS_STACK_SIZE
	.align		4
.L_2369:
        /*0058*/ 	.byte	0x04, 0x1e
        /*005a*/ 	.short	(.L_2371 - .L_2370)
.L_2370:
        /*005c*/ 	.word	0x00000000


	//----- nvinfo : EIATTR_CBANK_PARAM_SIZE
	.align		4
.L_2371:
        /*0060*/ 	.byte	0x03, 0x19
        /*0062*/ 	.short	0x0014


	//----- nvinfo : EIATTR_PARAM_CBANK
	.align		4
        /*0064*/ 	.byte	0x04, 0x0a
        /*0066*/ 	.short	(.L_2373 - .L_2372)
	.align		4
.L_2372:
        /*0068*/ 	.word	index@(.nv.constant0._Z10minreduce6IfLj1ELb0EEvPT_S1_j)
        /*006c*/ 	.short	0x0380
        /*006e*/ 	.short	0x0014


	//----- nvinfo : EIATTR_SW_WAR
	.align		4
.L_2373:
        /*0070*/ 	.byte	0x04, 0x36
        /*0072*/ 	.short	(.L_2375 - .L_2374)
.L_2374:
        /*0074*/ 	.word	0x00000008
.L_2375:


//--------------------- .nv.info._Z10minreduce6IfLj2ELb0EEvPT_S1_j --------------------------
	.section	.nv.info._Z10minreduce6IfLj2ELb0EEvPT_S1_j,"",@"SHT_CUDA_INFO"
	.sectionflags	@""
	.align	4


	//----- nvinfo : EIATTR_CUDA_API_VERSION
	.align		4
        /*0000*/ 	.byte	0x04, 0x37
        /*0002*/ 	.short	(.L_2377 - .L_2376)
.L_2376:
        /*0004*/ 	.word	0x00000082


	//----- nvinfo : EIATTR_KPARAM_INFO
	.align		4
.L_2377:
        /*0008*/ 	.byte	0x04, 0x17
        /*000a*/ 	.short	(.L_2379 - .L_2378)
.L_2378:
        /*000c*/ 	.word	0x00000000
        /*0010*/ 	.short	0x0002
        /*0012*/ 	.short	0x0010
        /*0014*/ 	.byte	0x00, 0xf0, 0x11, 0x00


	//----- nvinfo : EIATTR_KPARAM_INFO
	.align		4
.L_2379:
        /*0018*/ 	.byte	0x04, 0x17
        /*001a*/ 	.short	(.L_2381 - .L_2380)
.L_2380:
        /*001c*/ 	.word	0x00000000
        /*0020*/ 	.short	0x0001
        /*0022*/ 	.short	0x0008
        /*0024*/ 	.byte	0x00, 0xf5, 0x21, 0x00


	//----- nvinfo : EIATTR_KPARAM_INFO
	.align		4
.L_2381:
        /*0028*/ 	.byte	0x04, 0x17
        /*002a*/ 	.short	(.L_2383 - .L_2382)
.L_2382:
        /*002c*/ 	.word	0x00000000
        /*0030*/ 	.short	0x0000
        /*0032*/ 	.short	0x0000
        /*0034*/ 	.byte	0x00, 0xf5, 0x21, 0x00


	//----- nvinfo : EIATTR_SPARSE_MMA_MASK
	.align		4
.L_2383:
        /*0038*/ 	.byte	0x03, 0x50
        /*003a*/ 	.short	0x0000


	//----- nvinfo : EIATTR_MAXREG_COUNT
	.align		4
        /*003c*/ 	.byte	0x03, 0x1b
        /*003e*/ 	.short	0x00ff


	//----- nvinfo : EIATTR_NUM_BARRIERS
	.align		4
        /*0040*/ 	.byte	0x02, 0x4c
        /*0042*/ 	.byte	0x01
	.zero		1


	//----- nvinfo : EIATTR_MERCURY_ISA_VERSION
	.align		4
        /*0044*/ 	.byte	0x03, 0x5f
        /*0046*/ 	.short	0x0101


	//----- nvinfo : EIATTR_VRC_CTA_INIT_COUNT
	.align		4
        /*0048*/ 	.byte	0x02, 0x4a
	.zero		1
	.zero		1


	//----- nvinfo : EIATTR_EXIT_INSTR_OFFSETS
	.align		4
        /*004c*/ 	.byte	0x04, 0x1c
        /*004e*/ 	.short	(.L_2385 - .L_2384)


	//   ....[0]....
.L_2384:
        /*0050*/ 	.word	0x00000210


	//   ....[1]....
        /*0054*/ 	.word	0x00000260


	//   ....[2]....
        /*0058*/ 	.word	0x000002b0


	//----- nvinfo : EIATTR_CRS_STACK_SIZE
	.align		4
.L_2385:
        /*005c*/ 	.byte	0x04, 0x1e
        /*005e*/ 	.short	(.L_2387 - .L_2386)
.L_2386:
        /*0060*/ 	.word	0x00000000


	//----- nvinfo : EIATTR_CBANK_PARAM_SIZE
	.align		4
.L_2387:
        /*0064*/ 	.byte	0x03, 0x19
        /*0066*/ 	.short	0x0014


	//----- nvinfo : EIATTR_PARAM_CBANK
	.align		4
        /*0068*/ 	.byte	0x04, 0x0a
        /*006a*/ 	.short	(.L_2389 - .L_2388)
	.align		4
.L_2388:
        /*006c*/ 	.word	index@(.nv.constant0._Z10minreduce6IfLj2ELb0EEvPT_S1_j)
        /*0070*/ 	.short	0x0380
        /*0072*/ 	.short	0x0014


	//----- nvinfo : EIATTR_SW_WAR
	.align		4
.L_2389:
        /*0074*/ 	.byte	0x04, 0x36
        /*0076*/ 	.short	(.L_2391 - .L_2390)
.L_2390:
        /*0078*/ 	.word	0x00000008
.L_2391:


//--------------------- .nv.info._Z10minreduce6IfLj4ELb0EEvPT_S1_j --------------------------
	.section	.nv.info._Z10minreduce6IfLj4ELb0EEvPT_S1_j,"",@"SHT_CUDA_INFO"
	.sectionflags	@""
	.align	4


	//----- nvinfo : EIATTR_CUDA_API_VERSION
	.align		4
        /*0000*/ 	.byte	0x04, 0x37
        /*0002*/ 	.short	(.L_2393 - .L_2392)
.L_2392:
        /*0004*/ 	.word	0x00000082


	//----- nvinfo : EIATTR_KPARAM_INFO
	.align		4
.L_2393:
        /*0008*/ 	.byte	0x04, 0x17
        /*000a*/ 	.short	(.L_2395 - .L_2394)
.L_2394:
        /*000c*/ 	.word	0x00000000
        /*0010*/ 	.short	0x0002
        /*0012*/ 	.short	0x0010
        /*0014*/ 	.byte	0x00, 0xf0, 0x11, 0x00


	//----- nvinfo : EIATTR_KPARAM_INFO
	.align		4
.L_2395:
        /*0018*/ 	.byte	0x04, 0x17
        /*001a*/ 	.short	(.L_2397 - .L_2396)
.L_2396:
        /*001c*/ 	.word	0x00000000
        /*0020*/ 	.short	0x0001
        /*0022*/ 	.short	0x0008
        /*0024*/ 	.byte	0x00, 0xf5, 0x21, 0x00


	//----- nvinfo : EIATTR_KPARAM_INFO
	.align		4
.L_2397:
        /*0028*/ 	.byte	0x04, 0x17
        /*002a*/ 	.short	(.L_2399 - .L_2398)
.L_2398:
        /*002c*/ 	.word	0x00000000
        /*0030*/ 	.short	0x0000
        /*0032*/ 	.short	0x0000
        /*0034*/ 	.byte	0x00, 0xf5, 0x21, 0x00


	//----- nvinfo : EIATTR_SPARSE_MMA_MASK
	.align		4
.L_2399:
        /*0038*/ 	.byte	0x03, 0x50
        /*003a*/ 	.short	0x0000


	//----- nvinfo : EIATTR_MAXREG_COUNT
	.align		4
        /*003c*/ 	.byte	0x03, 0x1b
        /*003e*/ 	.short	0x00ff


	//----- nvinfo : EIATTR_NUM_BARRIERS
	.align		4
        /*0040*/ 	.byte	0x02, 0x4c
        /*0042*/ 	.byte	0x01
	.zero		1


	//----- nvinfo : EIATTR_MERCURY_ISA_VERSION
	.align		4
        /*0044*/ 	.byte	0x03, 0x5f
        /*0046*/ 	.short	0x0101


	//----- nvinfo : EIATTR_VRC_CTA_INIT_COUNT
	.align		4
        /*0048*/ 	.byte	0x02, 0x4a
	.zero		1
	.zero		1


	//----- nvinfo : EIATTR_EXIT_INSTR_OFFSETS
	.align		4
        /*004c*/ 	.byte	0x04, 0x1c
        /*004e*/ 	.short	(.L_2401 - .L_2400)


	//   ....[0]....
.L_2400:
        /*0050*/ 	.word	0x00000210


	//   ....[1]....
        /*0054*/ 	.word	0x00000290


	//   ....[2]....
        /*0058*/ 	.word	0x000002e0


	//----- nvinfo : EIATTR_CRS_STACK_SIZE
	.align		4
.L_2401:
        /*005c*/ 	.byte	0x04, 0x1e
        /*005e*/ 	.short	(.L_2403 - .L_2402)
.L_2402:
        /*0060*/ 	.word	0x00000000


	//----- nvinfo : EIATTR_CBANK_PARAM_SIZE
	.align		4
.L_2403:
        /*0064*/ 	.byte	0x03, 0x19
        /*0066*/ 	.short	0x0014


	//----- nvinfo : EIATTR_PARAM_CBANK
	.align		4
        /*0068*/ 	.byte	0x04, 0x0a
        /*006a*/ 	.short	(.L_2405 - .L_2404)
	.align		4
.L_2404:
        /*006c*/ 	.word	index@(.nv.constant0._Z10minreduce6IfLj4ELb0EEvPT_S1_j)
        /*0070*/ 	.short	0x0380
        /*0072*/ 	.short	0x0014


	//----- nvinfo : EIATTR_SW_WAR
	.align		4
.L_2405:
        /*0074*/ 	.byte	0x04, 0x36
        /*0076*/ 	.short	(.L_2407 - .L_2406)
.L_2406:
        /*0078*/ 	.word	0x00000008
.L_2407:


//--------------------- .nv.info._Z10minreduce6IfLj8ELb0EEvPT_S1_j --------------------------
	.section	.nv.info._Z10minreduce6IfLj8ELb0EEvPT_S1_j,"",@"SHT_CUDA_INFO"
	.sectionflags	@""
	.align	4


	//----- nvinfo : EIATTR_CUDA_API_VERSION
	.align		4
        /*0000*/ 	.byte	0x04, 0x37
        /*0002*/ 	.short	(.L_2409 - .L_2408)
.L_2408:
        /*0004*/ 	.word	0x00000082


	//----- nvinfo : EIATTR_KPARAM_INFO
	.align		4
.L_2409:
        /*0008*/ 	.byte	0x04, 0x17
        /*000a*/ 	.short	(.L_2411 - .L_2410)
.L_2410:
        /*000c*/ 	.word	0x00000000
        /*0010*/ 	.short	0x0002
        /*0012*/ 	.short	0x0010
        /*0014*/ 	.byte	0x00, 0xf0, 0x11, 0x00


	//----- nvinfo : EIATTR_KPARAM_INFO
	.align		4
.L_2411:
        /*0018*/ 	.byte	0x04, 0x17
        /*001a*/ 	.short	(.L_2413 - .L_2412)
.L_2412:
        /*001c*/ 	.word	0x00000000
        /*0020*/ 	.short	0x0001
        /*0022*/ 	.short	0x0008
        /*0024*/ 	.byte	0x00, 0xf5, 0x21, 0x00


	//----- nvinfo : EIATTR_KPARAM_INFO
	.align		4
.L_2413:
        /*0028*/ 	.byte	0x04, 0x17
        /*002a*/ 	.short	(.L_2415 - .L_2414)
.L_2414:
        /*002c*/ 	.word	0x00000000
        /*0030*/ 	.short	0x0000
        /*0032*/ 	.short	0x0000
        /*0034*/ 	.byte	0x00, 0xf5, 0x21, 0x00


	//----- nvinfo : EIATTR_SPARSE_MMA_MASK
	.align		4
.L_2415:
        /*0038*/ 	.byte	0x03, 0x50
        /*003a*/ 	.short	0x0000


	//----- nvinfo : EIATTR_MAXREG_COUNT
	.align		4
        /*003c*/ 	.byte	0x03, 0x1b
        /*003e*/ 	.short	0x00ff


	//----- nvinfo : EIATTR_NUM_BARRIERS
	.align		4
        /*0040*/ 	.byte	0x02, 0x4c
        /*0042*/ 	.byte	0x01
	.zero		1


	//----- nvinfo : EIATTR_MERCURY_ISA_VERSION
	.align		4
        /*0044*/ 	.byte	0x03, 0x5f
        /*0046*/ 	.short	0x0101


	//----- nvinfo : EIATTR_VRC_CTA_INIT_COUNT
	.align		4
        /*0048*/ 	.byte	0x02, 0x4a
	.zero		1
	.zero		1


	//----- nvinfo : EIATTR_EXIT_INSTR_OFFSETS
	.align		4
        /*004c*/ 	.byte	0x04, 0x1c
        /*004e*/ 	.short	(.L_2417 - .L_2416)


	//   ....[0]....
.L_2416:
        /*0050*/ 	.word	0x00000210


	//   ....[1]....
        /*0054*/ 	.word	0x000002c0


	//   ....[2]....
        /*0058*/ 	.word	0x00000310


	//----- nvinfo : EIATTR_CRS_STACK_SIZE
	.align		4
.L_2417:
        /*005c*/ 	.byte	0x04, 0x1e
        /*005e*/ 	.short	(.L_2419 - .L_2418)
.L_2418:
        /*0060*/ 	.word	0x00000000


	//----- nvinfo : EIATTR_CBANK_PARAM_SIZE
	.align		4
.L_2419:
        /*0064*/ 	.byte	0x03, 0x19
        /*0066*/ 	.short	0x0014


	//----- nvinfo : EIATTR_PARAM_CBANK
	.align		4
        /*0068*/ 	.byte	0x04, 0x0a
        /*006a*/ 	.short	(.L_2421 - .L_2420)
	.align		4
.L_2420:
        /*006c*/ 	.word	index@(.nv.constant0._Z10minreduce6IfLj8ELb0EEvPT_S1_j)
        /*0070*/ 	.short	0x0380
        /*0072*/ 	.short	0x0014


	//----- nvinfo : EIATTR_SW_WAR
	.align		4
.L_2421:
        /*0074*/ 	.byte	0x04, 0x36
        /*0076*/ 	.short	(.L_2423 - .L_2422)
.L_2422:
        /*0078*/ 	.word	0x00000008
.L_2423:


//--------------------- .nv.info._Z10minreduce6IfLj16ELb0EEvPT_S1_j --------------------------
	.section	.nv.info._Z10minreduce6IfLj16ELb0EEvPT_S1_j,"",@"SHT_CUDA_INFO"
	.sectionflags	@""
	.align	4


	//----- nvinfo : EIATTR_CUDA_API_VERSION
	.align		4
        /*0000*/ 	.byte	0x04, 0x37
        /*0002*/ 	.short	(.L_2425 - .L_2424)
.L_2424:
        /*0004*/ 	.word	0x00000082


	//----- nvinfo : EIATTR_KPARAM_INFO
	.align		4
.L_2425:
        /*0008*/ 	.byte	0x04, 0x17
        /*000a*/ 	.short	(.L_2427 - .L_2426)
.L_2426:
        /*000c*/ 	.word	0x00000000
        /*0010*/ 	.short	0x0002
        /*0012*/ 	.short	0x0010
        /*0014*/ 	.byte	0x00, 0xf0, 0x11, 0x00


	//----- nvinfo : EIATTR_KPARAM_INFO
	.align		4
.L_2427:
        /*0018*/ 	.byte	0x04, 0x17
        /*001a*/ 	.short	(.L_2429 - .L_2428)
.L_2428:
        /*001c*/ 	.word	0x00000000
        /*0020*/ 	.short	0x0001
        /*0022*/ 	.short	0x0008
        /*0024*/ 	.byte	0x00, 0xf5, 0x21, 0x00


	//----- nvinfo : EIATTR_KPARAM_INFO
	.align		4
.L_2429:
        /*0028*/ 	.byte	0x04, 0x17
        /*002a*/ 	.short	(.L_2431 - .L_2430)
.L_2430:
        /*002c*/ 	.word	0x00000000
        /*0030*/ 	.short	0x0000
        /*0032*/ 	.short	0x0000
        /*0034*/ 	.byte	0x00, 0xf5, 0x21, 0x00


	//----- nvinfo : EIATTR_SPARSE_MMA_MASK
	.align		4
.L_2431:
        /*0038*/ 	.byte	0x03, 0x50
        /*003a*/ 	.short	0x0000


	//----- nvinfo : EIATTR_MAXREG_COUNT
	.align		4
        /*003c*/ 	.byte	0x03, 0x1b
        /*003e*/ 	.short	0x00ff


	//----- nvinfo : EIATTR_NUM_BARRIERS
	.align		4
        /*0040*/ 	.byte	0x02, 0x4c
        /*0042*/ 	.byte	0x01
	.zero		1


	//----- nvinfo : EIATTR_MERCURY_ISA_VERSION
	.align		4
        /*0044*/ 	.byte	0x03, 0x5f
        /*0046*/ 	.short	0x0101


	//----- nvinfo : EIATTR_VRC_CTA_INIT_COUNT
	.align		4
        /*0048*/ 	.byte	0x02, 0x4a
	.zero		1
	.zero		1


	//----- nvinfo : EIATTR_EXIT_INSTR_OFFSETS
	.align		4
        /*004c*/ 	.byte	0x04, 0x1c
        /*004e*/ 	.short	(.L_2433 - .L_2432)


	//   ....[0]....
.L_2432:
        /*0050*/ 	.word	0x00000210


	//   ....[1]....
        /*0054*/ 	.word	0x000002f0


	//   ....[2]....
        /*0058*/ 	.word	0x00000340


	//----- nvinfo : EIATTR_CRS_STACK_SIZE
	.align		4
.L_2433:
        /*005c*/ 	.byte	0x04, 0x1e
        /*005e*/ 	.short	(.L_2435 - .L_2434)
.L_2434:
        /*0060*/ 	.word	0x00000000


	//----- nvinfo : EIATTR_CBANK_PARAM_SIZE
	.align		4
.L_2435:
        /*0064*/ 	.byte	0x03, 0x19
        /*0066*/ 	.short	0x0014


	//----- nvinfo : EIATTR_PARAM_CBANK
	.align		4
        /*0068*/ 	.byte	0x04, 0x0a
        /*006a*/ 	.short	(.L_2437 - .L_2436)
	.align		4
.L_2436:
        /*006c*/ 	.word	index@(.nv.constant0._Z10minreduce6IfLj16ELb0EEvPT_S1_j)
        /*0070*/ 	.short	0x0380
        /*0072*/ 	.short	0x0014


	//----- nvinfo : EIATTR_SW_WAR
	.align		4
.L_2437:
        /*0074*/ 	.byte	0x04, 0x36
        /*0076*/ 	.short	(.L_2439 - .L_2438)
.L_2438:
        /*0078*/ 	.word	0x00000008
.L_2439:


//--------------------- .nv.info._Z10minreduce6IfLj32ELb0EEvPT_S1_j --------------------------
	.section	.nv.info._Z10minreduce6IfLj32ELb0EEvPT_S1_j,"",@"SHT_CUDA_INFO"
	.sectionflags	@""
	.align	4


	//----- nvinfo : EIATTR_CUDA_API_VERSION
	.align		4
        /*0000*/ 	.byte	0x04, 0x37
        /*0002*/ 	.short	(.L_2441 - .L_2440)
.L_2440:
        /*0004*/ 	.word	0x00000082


	//----- nvinfo : EIATTR_KPARAM_INFO
	.align		4
.L_2441:
        /*0008*/ 	.byte	0x04, 0x17
        /*000a*/ 	.short	(.L_2443 - .L_2442)
.L_2442:
        /*000c*/ 	.word	0x00000000
        /*0010*/ 	.short	0x0002
        /*0012*/ 	.short	0x0010
        /*0014*/ 	.byte	0x00, 0xf0, 0x11, 0x00


	//----- nvinfo : EIATTR_KPARAM_INFO
	.align		4
.L_2443:
        /*0018*/ 	.byte	0x04, 0x17
        /*001a*/ 	.short	(.L_2445 - .L_2444)
.L_2444:
        /*001c*/ 	.word	0x00000000
        /*0020*/ 	.short	0x0001
        /*0022*/ 	.short	0x0008
        /*0024*/ 	.byte	0x00, 0xf5, 0x21, 0x00


	//----- nvinfo : EIATTR_KPARAM_INFO
	.align		4
.L_2445:
        /*0028*/ 	.byte	0x04, 0x17
        /*002a*/ 	.short	(.L_2447 - .L_2446)
.L_2446:
        /*002c*/ 	.word	0x00000000
        /*0030*/ 	.short	0x0000
        /*0032*/ 	.short	0x0000
        /*0034*/ 	.byte	0x00, 0xf5, 0x21, 0x00


	//----- nvinfo : EIATTR_SPARSE_MMA_MASK
	.align		4
.L_2447:
        /*0038*/ 	.byte	0x03, 0x50
        /*003a*/ 	.short	0x0000


	//----- nvinfo : EIATTR_MAXREG_COUNT
	.align		4
        /*003c*/ 	.byte	0x03, 0x1b
        /*003e*/ 	.short	0x00ff


	//----- nvinfo : EIATTR_NUM_BARRIERS
	.align		4
        /*0040*/ 	.byte	0x02, 0x4c
        /*0042*/ 	.byte	0x01
	.zero		1


	//----- nvinfo : EIATTR_MERCURY_ISA_VERSION
	.align		4
        /*0044*/ 	.byte	0x03, 0x5f
        /*0046*/ 	.short	0x0101


	//----- nvinfo : EIATTR_VRC_CTA_INIT_COUNT
	.align		4
        /*0048*/ 	.byte	0x02, 0x4a
	.zero		1
	.zero		1


	//----- nvinfo : EIATTR_EXIT_INSTR_OFFSETS
	.align		4
        /*004c*/ 	.byte	0x04, 0x1c
        /*004e*/ 	.short	(.L_2449 - .L_2448)


	//   ....[0]....
.L_2448:
        /*0050*/ 	.word	0x00000210


	//   ....[1]....
        /*0054*/ 	.word	0x00000320


	//   ....[2]....
        /*0058*/ 	.word	0x00000370


	//----- nvinfo : EIATTR_CRS_STACK_SIZE
	.align		4
.L_2449:
        /*005c*/ 	.byte	0x04, 0x1e
        /*005e*/ 	.short	(.L_2451 - .L_2450)
.L_2450:
        /*0060*/ 	.word	0x00000000


	//----- nvinfo : EIATTR_CBANK_PARAM_SIZE
	.align		4
.L_2451:
        /*0064*/ 	.byte	0x03, 0x19
        /*0066*/ 	.short	0x0014


	//----- nvinfo : EIATTR_PARAM_CBANK
	.align		4
        /*0068*/ 	.byte	0x04, 0x0a
        /*006a*/ 	.short	(.L_2453 - .L_2452)
	.align		4
.L_2452:
        /*006c*/ 	.word	index@(.nv.constant0._Z10minreduce6IfLj32ELb0EEvPT_S1_j)
        /*0070*/ 	.short	0x0380
        /*0072*/ 	.short	0x0014


	//----- nvinfo : EIATTR_SW_WAR
	.align		4
.L_2453:
        /*0074*/ 	.byte	0x04, 0x36
        /*0076*/ 	.short	(.L_2455 - .L_2454)
.L_2454:
        /*0078*/ 	.word	0x00000008
.L_2455:


//--------------------- .nv.info._Z10minreduce6IfLj64ELb0EEvPT_S1_j --------------------------
	.section	.nv.info._Z10minreduce6IfLj64ELb0EEvPT_S1_j,"",@"SHT_CUDA_INFO"
	.sectionflags	@""
	.align	4


	//----- nvinfo : EIATTR_CUDA_API_VERSION
	.align		4
        /*0000*/ 	.byte	0x04, 0x37
        /*0002*/ 	.short	(.L_2457 - .L_2456)
.L_2456:
        /*0004*/ 	.word	0x00000082


	//----- nvinfo : EIATTR_KPARAM_INFO
	.align		4
.L_2457:
        /*0008*/ 	.byte	0x04, 0x17
        /*000a*/ 	.short	(.L_2459 - .L_2458)
.L_2458:
        /*000c*/ 	.word	0x00000000
        /*0010*/ 	.short	0x0002
        /*0012*/ 	.short	0x0010
        /*0014*/ 	.byte	0x00, 0xf0, 0x11, 0x00


	//----- nvinfo : EIATTR_KPARAM_INFO
	.align		4
.L_2459:
        /*0018*/ 	.byte	0x04, 0x17
        /*001a*/ 	.short	(.L_2461 - .L_2460)
.L_2460:
        /*001c*/ 	.word	0x00000000
        /*0020*/ 	.short	0x0001
        /*0022*/ 	.short	0x0008
        /*0024*/ 	.byte	0x00, 0xf5, 0x21, 0x00


	//----- nvinfo : EIATTR_KPARAM_INFO
	.align		4
.L_2461:
        /*0028*/ 	.byte	0x04, 0x17
        /*002a*/ 	.short	(.L_2463 - .L_2462)
.L_2462:
        /*002c*/ 	.word	0x00000000
        /*0030*/ 	.short	0x0000
        /*0032*/ 	.short	0x0000
        /*0034*/ 	.byte	0x00, 0xf5, 0x21, 0x00


	//----- nvinfo : EIATTR_SPARSE_MMA_MASK
	.align		4
.L_2463:
        /*0038*/ 	.byte	0x03, 0x50
        /*003a*/ 	.short	0x0000


	//----- nvinfo : EIATTR_MAXREG_COUNT
	.align		4
        /*003c*/ 	.byte	0x03, 0x1b
        /*003e*/ 	.short	0x00ff


	//----- nvinfo : EIATTR_NUM_BARRIERS
	.align		4
        /*0040*/ 	.byte	0x02, 0x4c
        /*0042*/ 	.byte	0x01
	.zero		1


	//----- nvinfo : EIATTR_MERCURY_ISA_VERSION
	.align		4
        /*0044*/ 	.byte	0x03, 0x5f
        /*0046*/ 	.short	0x0101


	//----- nvinfo : EIATTR_VRC_CTA_INIT_COUNT
	.align		4
        /*0048*/ 	.byte	0x02, 0x4a
	.zero		1
	.zero		1


	//----- nvinfo : EIATTR_EXIT_INSTR_OFFSETS
	.align		4
        /*004c*/ 	.byte	0x04, 0x1c
        /*004e*/ 	.short	(.L_2465 - .L_2464)


	//   ....[0]....
.L_2464:
        /*0050*/ 	.word	0x00000220


	//   ....[1]....
        /*0054*/ 	.word	0x00000360


	//   ....[2]....
        /*0058*/ 	.word	0x000003b0


	//----- nvinfo : EIATTR_CRS_STACK_SIZE
	.align		4
.L_2465:
        /*005c*/ 	.byte	0x04, 0x1e
        /*005e*/ 	.short	(.L_2467 - .L_2466)
.L_2466:
        /*0060*/ 	.word	0x00000000


	//----- nvinfo : EIATTR_CBANK_PARAM_SIZE
	.align		4
.L_2467:
        /*0064*/ 	.byte	0x03, 0x19
        /*0066*/ 	.short	0x0014


	//----- nvinfo : EIATTR_PARAM_CBANK
	.align		4
        /*0068*/ 	.byte	0x04, 0x0a
        /*006a*/ 	.short	(.L_2469 - .L_2468)
	.align		4
.L_2468:
        /*006c*/ 	.word	index@(.nv.constant0._Z10minreduce6IfLj64ELb0EEvPT_S1_j)
        /*0070*/ 	.short	0x0380
        /*0072*/ 	.short	0x0014


	//----- nvinfo : EIATTR_SW_WAR
	.align		4
.L_2469:
        /*0074*/ 	.byte	0x04, 0x36
        /*0076*/ 	.short	(.L_2471 - .L_2470)
.L_2470:
        /*0078*/ 	.word	0x00000008
.L_2471:


//--------------------- .nv.info._Z10minreduce6IfLj128ELb0EEvPT_S1_j --------------------------
	.section	.nv.info._Z10minreduce6IfLj128ELb0EEvPT_S1_j,"",@"SHT_CUDA_INFO"
	.sectionflags	@""
	.align	4


	//----- nvinfo : EIATTR_CUDA_API_VERSION
	.align		4
        /*0000*/ 	.byte	0x04, 0x37
        /*0002*/ 	.short	(.L_2473 - .L_2472)
.L_2472:
        /*0004*/ 	.word	0x00000082


	//----- nvinfo : EIATTR_KPARAM_INFO
	.align		4
.L_2473:
        /*0008*/ 	.byte	0x04, 0x17
        /*000a*/ 	.short	(.L_2475 - .L_2474)
.L_2474:
        /*000c*/ 	.word	0x00000000
        /*0010*/ 	.short	0x0002
        /*0012*/ 	.short	0x0010
        /*0014*/ 	.byte	0x00, 0xf0, 0x11, 0x00


	//----- nvinfo : EIATTR_KPARAM_INFO
	.align		4
.L_2475:
        /*0018*/ 	.byte	0x04, 0x17
        /*001a*/ 	.short	(.L_2477 - .L_2476)
.L_2476:
        /*001c*/ 	.word	0x00000000
        /*0020*/ 	.short	0x0001
        /*0022*/ 	.short	0x0008
        /*0024*/ 	.byte	0x00, 0xf5, 0x21, 0x00


	//----- nvinfo : EIATTR_KPARAM_INFO
	.align		4
.L_2477:
        /*0028*/ 	.byte	0x04, 0x17
        /*002a*/ 	.short	(.L_2479 - .L_2478)
.L_2478:
        /*002c*/ 	.word	0x00000000
        /*0030*/ 	.short	0x0000
        /*0032*/ 	.short	0x0000
        /*0034*/ 	.byte	0x00, 0xf5, 0x21, 0x00


	//----- nvinfo : EIATTR_SPARSE_MMA_MASK
	.align		4
.L_2479:
        /*0038*/ 	.byte	0x03, 0x50
        /*003a*/ 	.short	0x0000


	//----- nvinfo : EIATTR_MAXREG_COUNT
	.align		4
        /*003c*/ 	.byte	0x03, 0x1b
        /*003e*/ 	.short	0x00ff


	//----- nvinfo : EIATTR_NUM_BARRIERS
	.align		4
        /*0040*/ 	.byte	0x02, 0x4c
        /*0042*/ 	.byte	0x01
	.zero		1


	//----- nvinfo : EIATTR_MERCURY_ISA_VERSION
	.align		4
        /*0044*/ 	.byte	0x03, 0x5f
        /*0046*/ 	.short	0x0101


	//----- nvinfo : EIATTR_VRC_CTA_INIT_COUNT
	.align		4
        /*0048*/ 	.byte	0x02, 0x4a
	.zero		1
	.zero		1


	//----- nvinfo : EIATTR_EXIT_INSTR_OFFSETS
	.align		4
        /*004c*/ 	.byte	0x04, 0x1c
        /*004e*/ 	.short	(.L_2481 - .L_2480)


	//   ....[0]....
.L_2480:
        /*0050*/ 	.word	0x00000280


	//   ....[1]....
        /*0054*/ 	.word	0x000003c0


	//   ....[2]....
        /*0058*/ 	.word	0x00000410


	//----- nvinfo : EIATTR_CRS_STACK_SIZE
	.align		4
.L_2481:
        /*005c*/ 	.byte	0x04, 0x1e
        /*005e*/ 	.short	(.L_2483 - .L_2482)
.L_2482:
        /*0060*/ 	.word	0x00000000


	//----- nvinfo : EIATTR_CBANK_PARAM_SIZE
	.align		4
.L_2483:
        /*0064*/ 	.byte	0x03, 0x19
        /*0066*/ 	.short	0x0014


	//----- nvinfo : EIATTR_PARAM_CBANK
	.align		4
        /*0068*/ 	.byte	0x04, 0x0a
        /*006a*/ 	.short	(.L_2485 - .L_2484)
	.align		4
.L_2484:
        /*006c*/ 	.word	index@(.nv.constant0._Z10minreduce6IfLj128ELb0EEvPT_S1_j)
        /*0070*/ 	.short	0x0380
        /*0072*/ 	.short	0x0014


	//----- nvinfo : EIATTR_SW_WAR
	.align		4
.L_2485:
        /*0074*/ 	.byte	0x04, 0x36
        /*0076*/ 	.short	(.L_2487 - .L_2486)
.L_2486:
        /*0078*/ 	.word	0x00000008
.L_2487:


//--------------------- .nv.info._Z10minreduce6IfLj256ELb0EEvPT_S1_j --------------------------
	.section	.nv.info._Z10minreduce6IfLj256ELb0EEvPT_S1_j,"",@"SHT_CUDA_INFO"
	.sectionflags	@""
	.align	4


	//----- nvinfo : EIATTR_CUDA_API_VERSION
	.align		4
        /*0000*/ 	.byte	0x04, 0x37
        /*0002*/ 	.short	(.L_2489 - .L_2488)
.L_2488:
        /*0004*/ 	.word	0x00000082


	//----- nvinfo : EIATTR_KPARAM_INFO
	.align		4
.L_2489:
        /*0008*/ 	.byte	0x04, 0x17
        /*000a*/ 	.short	(.L_2491 - .L_2490)
.L_2490:
        /*000c*/ 	.word	0x00000000
        /*0010*/ 	.short	0x0002
        /*0012*/ 	.short	0x0010
        /*0014*/ 	.byte	0x00, 0xf0, 0x11, 0x00


	//----- nvinfo : EIATTR_KPARAM_INFO
	.align		4
.L_2491:
        /*0018*/ 	.byte	0x04, 0x17
        /*001a*/ 	.short	(.L_2493 - .L_2492)
.L_2492:
        /*001c*/ 	.word	0x00000000
        /*0020*/ 	.short	0x0001
        /*0022*/ 	.short	0x0008
        /*0024*/ 	.byte	0x00, 0xf5, 0x21, 0x00


	//----- nvinfo : EIATTR_KPARAM_INFO
	.align		4
.L_2493:
        /*0028*/ 	.byte	0x04, 0x17
        /*002a*/ 	.short	(.L_2495 - .L_2494)
.L_2494:
        /*002c*/ 	.word	0x00000000
        /*0030*/ 	.short	0x0000
        /*0032*/ 	.short	0x0000
        /*0034*/ 	.byte	0x00, 0xf5, 0x21, 0x00


	//----- nvinfo : EIATTR_SPARSE_MMA_MASK
	.align		4
.L_2495:
        /*0038*/ 	.byte	0x03, 0x50
        /*003a*/ 	.short	0x0000


	//----- nvinfo : EIATTR_MAXREG_COUNT
	.align		4
        /*003c*/ 	.byte	0x03, 0x1b
        /*003e*/ 	.short	0x00ff


	//----- nvinfo : EIATTR_NUM_BARRIERS
	.align		4
        /*0040*/ 	.byte	0x02, 0x4c
        /*0042*/ 	.byte	0x01
	.zero		1


	//----- nvinfo : EIATTR_MERCURY_ISA_VERSION
	.align		4
        /*0044*/ 	.byte	0x03, 0x5f
        /*0046*/ 	.short	0x0101


	//----- nvinfo : EIATTR_VRC_CTA_INIT_COUNT
	.align		4
        /*0048*/ 	.byte	0x02, 0x4a
	.zero		1
	.zero		1


	//----- nvinfo : EIATTR_EXIT_INSTR_OFFSETS
	.align		4
        /*004c*/ 	.byte	0x04, 0x1c
        /*004e*/ 	.short	(.L_2497 - .L_2496)


	//   ....[0]....
.L_2496:
        /*0050*/ 	.word	0x000002c0


	//   ....[1]....
        /*0054*/ 	.word	0x00000400


	//   ....[2]....
        /*0058*/ 	.word	0x00000450


	//----- nvinfo : EIATTR_CRS_STACK_SIZE
	.align		4
.L_2497:
        /*005c*/ 	.byte	0x04, 0x1e
        /*005e*/ 	.short	(.L_2499 - .L_2498)
.L_2498:
        /*0060*/ 	.word	0x00000000


	//----- nvinfo : EIATTR_CBANK_PARAM_SIZE
	.align		4
.L_2499:
        /*0064*/ 	.byte	0x03, 0x19
        /*0066*/ 	.short	0x0014


	//----- nvinfo : EIATTR_PARAM_CBANK
	.align		4
        /*0068*/ 	.byte	0x04, 0x0a
        /*006a*/ 	.short	(.L_2501 - .L_2500)
	.align		4
.L_2500:
        /*006c*/ 	.word	index@(.nv.constant0._Z10minreduce6IfLj256ELb0EEvPT_S1_j)
        /*0070*/ 	.short	0x0380
        /*0072*/ 	.short	0x0014


	//----- nvinfo : EIATTR_SW_WAR
	.align		4
.L_2501:
        /*0074*/ 	.byte	0x04, 0x36
        /*0076*/ 	.short	(.L_2503 - .L_2502)
.L_2502:
        /*0078*/ 	.word	0x00000008
.L_2503:


//--------------------- .nv.info._Z10minreduce6IfLj512ELb0EEvPT_S1_j --------------------------
	.section	.nv.info._Z10minreduce6IfLj512ELb0EEvPT_S1_j,"",@"SHT_CUDA_INFO"
	.sectionflags	@""
	.align	4


	//----- nvinfo : EIATTR_CUDA_API_VERSION
	.align		4
        /*0000*/ 	.byte	0x04, 0x37
        /*0002*/ 	.short	(.L_2505 - .L_2504)
.L_2504:
        /*0004*/ 	.word	0x00000082


	//----- nvinfo : EIATTR_KPARAM_INFO
	.align		4
.L_2505:
        /*0008*/ 	.byte	0x04, 0x17
        /*000a*/ 	.short	(.L_2507 - .L_2506)
.L_2506:
        /*000c*/ 	.word	0x00000000
        /*0010*/ 	.short	0x0002
        /*0012*/ 	.short	0x0010
        /*0014*/ 	.byte	0x00, 0xf0, 0x11, 0x00


	//----- nvinfo : EIATTR_KPARAM_INFO
	.align		4
.L_2507:
        /*0018*/ 	.byte	0x04, 0x17
        /*001a*/ 	.short	(.L_2509 - .L_2508)
.L_2508:
        /*001c*/ 	.word	0x00000000
        /*0020*/ 	.short	0x0001
        /*0022*/ 	.short	0x0008
        /*0024*/ 	.byte	0x00, 0xf5, 0x21, 0x00


	//----- nvinfo : EIATTR_KPARAM_INFO
	.align		4
.L_2509:
        /*0028*/ 	.byte	0x04, 0x17
        /*002a*/ 	.short	(.L_2511 - .L_2510)
.L_2510:
        /*002c*/ 	.word	0x00000000
        /*0030*/ 	.short	0x0000
        /*0032*/ 	.short	0x0000
        /*0034*/ 	.byte	0x00, 0xf5, 0x21, 0x00


	//----- nvinfo : EIATTR_SPARSE_MMA_MASK
	.align		4
.L_2511:
        /*0038*/ 	.byte	0x03, 0x50
        /*003a*/ 	.short	0x0000


	//----- nvinfo : EIATTR_MAXREG_COUNT
	.align		4
        /*003c*/ 	.byte	0x03, 0x1b
        /*003e*/ 	.short	0x00ff


	//----- nvinfo : EIATTR_NUM_BARRIERS
	.align		4
        /*0040*/ 	.byte	0x02, 0x4c
        /*0042*/ 	.byte	0x01
	.zero		1


	//----- nvinfo : EIATTR_MERCURY_ISA_VERSION
	.align		4
        /*0044*/ 	.byte	0x03, 0x5f
        /*0046*/ 	.short	0x0101


	//----- nvinfo : EIATTR_VRC_CTA_INIT_COUNT
	.align		4
        /*0048*/ 	.byte	0x02, 0x4a
	.zero		1
	.zero		1


	//----- nvinfo : EIATTR_EXIT_INSTR_OFFSETS
	.align		4
        /*004c*/ 	.byte	0x04, 0x1c
        /*004e*/ 	.short	(.L_2513 - .L_2512)


	//   ....[0]....
.L_2512:
        /*0050*/ 	.word	0x00000320


	//   ....[1]....
        /*0054*/ 	.word	0x00000460


	//   ....[2]....
        /*0058*/ 	.word	0x000004b0


	//----- nvinfo : EIATTR_CRS_STACK_SIZE
	.align		4
.L_2513:
        /*005c*/ 	.byte	0x04, 0x1e
        /*005e*/ 	.short	(.L_2515 - .L_2514)
.L_2514:
        /*0060*/ 	.word	0x00000000


	//----- nvinfo : EIATTR_CBANK_PARAM_SIZE
	.align		4
.L_2515:
        /*0064*/ 	.byte	0x03, 0x19
        /*0066*/ 	.short	0x0014


	//----- nvinfo : EIATTR_PARAM_CBANK
	.align		4
        /*0068*/ 	.byte	0x04, 0x0a
        /*006a*/ 	.short	(.L_2517 - .L_2516)
	.align		4
.L_2516:
        /*006c*/ 	.word	index@(.nv.constant0._Z10minreduce6IfLj512ELb0EEvPT_S1_j)
        /*0070*/ 	.short	0x0380
        /*0072*/ 	.short	0x0014


	//----- nvinfo : EIATTR_SW_WAR
	.align		4
.L_2517:
        /*0074*/ 	.byte	0x04, 0x36
        /*0076*/ 	.short	(.L_2519 - .L_2518)
.L_2518:
        /*0078*/ 	.word	0x00000008
.L_2519:


//--------------------- .nv.info._Z10minreduce6IfLj1ELb1EEvPT_S1_j --------------------------
	.section	.nv.info._Z10minreduce6IfLj1ELb1EEvPT_S1_j,"",@"SHT_CUDA_INFO"
	.sectionflags	@""
	.align	4


	//----- nvinfo : EIATTR_CUDA_API_VERSION
	.align		4
        /*0000*/ 	.byte	0x04, 0x37
        /*0002*/ 	.short	(.L_2521 - .L_2520)
.L_2520:
        /*0004*/ 	.word	0x00000082


	//----- nvinfo : EIATTR_KPARAM_INFO
	.align		4
.L_2521:
        /*0008*/ 	.byte	0x04, 0x17
        /*000a*/ 	.short	(.L_2523 - .L_2522)
.L_2522:
        /*000c*/ 	.word	0x00000000
        /*0010*/ 	.short	0x0002
        /*0012*/ 	.short	0x0010
        /*0014*/ 	.byte	0x00, 0xf0, 0x11, 0x00


	//----- nvinfo : EIATTR_KPARAM_INFO
	.align		4
.L_2523:
        /*0018*/ 	.byte	0x04, 0x17
        /*001a*/ 	.short	(.L_2525 - .L_2524)
.L_2524:
        /*001c*/ 	.word	0x00000000
        /*0020*/ 	.short	0x0001
        /*0022*/ 	.short	0x0008
        /*0024*/ 	.byte	0x00, 0xf5, 0x21, 0x00


	//----- nvinfo : EIATTR_KPARAM_INFO
	.align		4
.L_2525:
        /*0028*/ 	.byte	0x04, 0x17
        /*002a*/ 	.short	(.L_2527 - .L_2526)
.L_2526:
        /*002c*/ 	.word	0x00000000
        /*0030*/ 	.short	0x0000
        /*0032*/ 	.short	0x0000
        /*0034*/ 	.byte	0x00, 0xf5, 0x21, 0x00


	//----- nvinfo : EIATTR_SPARSE_MMA_MASK
	.align		4
.L_2527:
        /*0038*/ 	.byte	0x03, 0x50
        /*003a*/ 	.short	0x0000


	//----- nvinfo : EIATTR_MAXREG_COUNT
	.align		4
        /*003c*/ 	.byte	0x03, 0x1b
        /*003e*/ 	.short	0x00ff


	//----- nvinfo : EIATTR_NUM_BARRIERS
	.align		4
        /*0040*/ 	.byte	0x02, 0x4c
        /*0042*/ 	.byte	0x01
	.zero		1


	//----- nvinfo : EIATTR_MERCURY_ISA_VERSION
	.align		4
        /*0044*/ 	.byte	0x03, 0x5f
        /*0046*/ 	.short	0x0101


	//----- nvinfo : EIATTR_VRC_CTA_INIT_COUNT
	.align		4
        /*0048*/ 	.byte	0x02, 0x4a
	.zero		1
	.zero		1


	//----- nvinfo : EIATTR_EXIT_INSTR_OFFSETS
	.align		4
        /*004c*/ 	.byte	0x04, 0x1c
        /*004e*/ 	.short	(.L_2529 - .L_2528)


	//   ....[0]....
.L_2528:
        /*0050*/ 	.word	0x000001d0


	//   ....[1]....
        /*0054*/ 	.word	0x00000220


	//----- nvinfo : EIATTR_CRS_STACK_SIZE
	.align		4
.L_2529:
        /*0058*/ 	.byte	0x04, 0x1e
        /*005a*/ 	.short	(.L_2531 - .L_2530)
.L_2530:
        /*005c*/ 	.word	0x00000000


	//----- nvinfo : EIATTR_CBANK_PARAM_SIZE
	.align		4
.L_2531:
        /*0060*/ 	.byte	0x03, 0x19
        /*0062*/ 	.short	0x0014


	//----- nvinfo : EIATTR_PARAM_CBANK
	.align		4
        /*0064*/ 	.byte	0x04, 0x0a
        /*0066*/ 	.short	(.L_2533 - .L_2532)
	.align		4
.L_2532:
        /*0068*/ 	.word	index@(.nv.constant0._Z10minreduce6IfLj1ELb1EEvPT_S1_j)
        /*006c*/ 	.short	0x0380
        /*006e*/ 	.short	0x0014


	//----- nvinfo : EIATTR_SW_WAR
	.align		4
.L_2533:
        /*0070*/ 	.byte	0x04, 0x36
        /*0072*/ 	.short	(.L_2535 - .L_2534)
.L_2534:
        /*0074*/ 	.word	0x00000008
.L_2535:


//--------------------- .nv.info._Z10minreduce6IfLj2ELb1EEvPT_S1_j --------------------------
	.section	.nv.info._Z10minreduce6IfLj2ELb1EEvPT_S1_j,"",@"SHT_CUDA_INFO"
	.sectionflags	@""
	.align	4


	//----- nvinfo : EIATTR_CUDA_API_VERSION
	.align		4
        /*0000*/ 	.byte	0x04, 0x37
        /*0002*/ 	.short	(.L_2537 - .L_2536)
.L_2536:
        /*0004*/ 	.word	0x00000082


	//----- nvinfo : EIATTR_KPARAM_INFO
	.align		4
.L_2537:
        /*0008*/ 	.byte	0x04, 0x17
        /*000a*/ 	.short	(.L_2539 - .L_2538)
.L_2538:
        /*000c*/ 	.word	0x00000000
        /*0010*/ 	.short	0x0002
        /*0012*/ 	.short	0x0010
        /*0014*/ 	.byte	0x00, 0xf0, 0x11, 0x00


	//----- nvinfo : EIATTR_KPARAM_INFO
	.align		4
.L_2539:
        /*0018*/ 	.byte	0x04, 0x17
        /*001a*/ 	.short	(.L_2541 - .L_2540)
.L_2540:
        /*001c*/ 	.word	0x00000000
        /*0020*/ 	.short	0x0001
        /*0022*/ 	.short	0x0008
        /*0024*/ 	.byte	0x00, 0xf5, 0x21, 0x00


	//----- nvinfo : EIATTR_KPARAM_INFO
	.align		4
.L_2541:
        /*0028*/ 	.byte	0x04, 0x17
        /*002a*/ 	.short	(.L_2543 - .L_2542)
.L_2542:
        /*002c*/ 	.word	0x00000000
        /*0030*/ 	.short	0x0000
        /*0032*/ 	.short	0x0000
        /*0034*/ 	.byte	0x00, 0xf5, 0x21, 0x00


	//----- nvinfo : EIATTR_SPARSE_MMA_MASK
	.align		4
.L_2543:
        /*0038*/ 	.byte	0x03, 0x50
        /*003a*/ 	.short	0x0000


	//----- nvinfo : EIATTR_MAXREG_COUNT
	.align		4
        /*003c*/ 	.byte	0x03, 0x1b
        /*003e*/ 	.short	0x00ff


	//----- nvinfo : EIATTR_NUM_BARRIERS
	.align		4
        /*0040*/ 	.byte	0x02, 0x4c
        /*0042*/ 	.byte	0x01
	.zero		1


	//----- nvinfo : EIATTR_MERCURY_ISA_VERSION
	.align		4
        /*0044*/ 	.byte	0x03, 0x5f
        /*0046*/ 	.short	0x0101


	//----- nvinfo : EIATTR_VRC_CTA_INIT_COUNT
	.align		4
        /*0048*/ 	.byte	0x02, 0x4a
	.zero		1
	.zero		1


	//----- nvinfo : EIATTR_EXIT_INSTR_OFFSETS
	.align		4
        /*004c*/ 	.byte	0x04, 0x1c
        /*004e*/ 	.short	(.L_2545 - .L_2544)


	//   ....[0]....
.L_2544:
        /*0050*/ 	.word	0x000001f0


	//   ....[1]....
        /*0054*/ 	.word	0x00000240


	//   ....[2]....
        /*0058*/ 	.word	0x00000290


	//----- nvinfo : EIATTR_CRS_STACK_SIZE
	.align		4
.L_2545:
        /*005c*/ 	.byte	0x04, 0x1e
        /*005e*/ 	.short	(.L_2547 - .L_2546)
.L_2546:
        /*0060*/ 	.word	0x00000000


	//----- nvinfo : EIATTR_CBANK_PARAM_SIZE
	.align		4
.L_2547:
        /*0064*/ 	.byte	0x03, 0x19
        /*0066*/ 	.short	0x0014


	//----- nvinfo : EIATTR_PARAM_CBANK
	.align		4
        /*0068*/ 	.byte	0x04, 0x0a
        /*006a*/ 	.short	(.L_2549 - .L_2548)
	.align		4
.L_2548:
        /*006c*/ 	.word	index@(.nv.constant0._Z10minreduce6IfLj2ELb1EEvPT_S1_j)
        /*0070*/ 	.short	0x0380
        /*0072*/ 	.short	0x0014


	//----- nvinfo : EIATTR_SW_WAR
	.align		4
.L_2549:
        /*0074*/ 	.byte	0x04, 0x36
        /*0076*/ 	.short	(.L_2551 - .L_2550)
.L_2550:
        /*0078*/ 	.word	0x00000008
.L_2551:


//--------------------- .nv.info._Z10minreduce6IfLj4ELb1EEvPT_S1_j --------------------------
	.section	.nv.info._Z10minreduce6IfLj4ELb1EEvPT_S1_j,"",@"SHT_CUDA_INFO"
	.sectionflags	@""
	.align	4


	//----- nvinfo : EIATTR_CUDA_API_VERSION
	.align		4
        /*0000*/ 	.byte	0x04, 0x37
        /*0002*/ 	.short	(.L_2553 - .L_2552)
.L_2552:
        /*0004*/ 	.word	0x00000082


	//----- nvinfo : EIATTR_KPARAM_INFO
	.align		4
.L_2553:
        /*0008*/ 	.byte	0x04, 0x17
        /*000a*/ 	.short	(.L_2555 - .L_2554)
.L_2554:
        /*000c*/ 	.word	0x00000000
        /*0010*/ 	.short	0x0002
        /*0012*/ 	.short	0x0010
        /*0014*/ 	.byte	0x00, 0xf0, 0x11, 0x00


	//----- nvinfo : EIATTR_KPARAM_INFO
	.align		4
.L_2555:
        /*0018*/ 	.byte	0x04, 0x17
        /*001a*/ 	.short	(.L_2557 - .L_2556)
.L_2556:
        /*001c*/ 	.word	0x00000000
        /*0020*/ 	.short	0x0001
        /*0022*/ 	.short	0x0008
        /*0024*/ 	.byte	0x00, 0xf5, 0x21, 0x00


	//----- nvinfo : EIATTR_KPARAM_INFO
	.align		4
.L_2557:
        /*0028*/ 	.byte	0x04, 0x17
        /*002a*/ 	.short	(.L_2559 - .L_2558)
.L_2558:
        /*002c*/ 	.word	0x00000000
        /*0030*/ 	.short	0x0000
        /*0032*/ 	.short	0x0000
        /*0034*/ 	.byte	0x00, 0xf5, 0x21, 0x00


	//----- nvinfo : EIATTR_SPARSE_MMA_MASK
	.align		4
.L_2559:
        /*0038*/ 	.byte	0x03, 0x50
        /*003a*/ 	.short	0x0000


	//----- nvinfo : EIATTR_MAXREG_COUNT
	.align		4
        /*003c*/ 	.byte	0x03, 0x1b
        /*003e*/ 	.short	0x00ff


	//----- nvinfo : EIATTR_NUM_BARRIERS
	.align		4
        /*0040*/ 	.byte	0x02, 0x4c
        /*0042*/ 	.byte	0x01
	.zero		1


	//----- nvinfo : EIATTR_MERCURY_ISA_VERSION
	.align		4
        /*0044*/ 	.byte	0x03, 0x5f
        /*0046*/ 	.short	0x0101


	//----- nvinfo : EIATTR_VRC_CTA_INIT_COUNT
	.align		4
        /*0048*/ 	.byte	0x02, 0x4a
	.zero		1
	.zero		1


	//----- nvinfo : EIATTR_EXIT_INSTR_OFFSETS
	.align		4
        /*004c*/ 	.byte	0x04, 0x1c
        /*004e*/ 	.short	(.L_2561 - .L_2560)


	//   ....[0]....
.L_2560:
        /*0050*/ 	.word	0x000001f0


	//   ....[1]....
        /*0054*/ 	.word	0x00000270


	//   ....[2]....
        /*0058*/ 	.word	0x000002c0


	//----- nvinfo : EIATTR_CRS_STACK_SIZE
	.align		4
.L_2561:
        /*005c*/ 	.byte	0x04, 0x1e
        /*005e*/ 	.short	(.L_2563 - .L_2562)
.L_2562:
        /*0060*/ 	.word	0x00000000


	//----- nvinfo : EIATTR_CBANK_PARAM_SIZE
	.align		4
.L_2563:
        /*0064*/ 	.byte	0x03, 0x19
        /*0066*/ 	.short	0x0014


	//----- nvinfo : EIATTR_PARAM_CBANK
	.align		4
        /*0068*/ 	.byte	0x04, 0x0a
        /*006a*/ 	.short	(.L_2565 - .L_2564)
	.align		4
.L_2564:
        /*006c*/ 	.word	index@(.nv.constant0._Z10minreduce6IfLj4ELb1EEvPT_S1_j)
        /*0070*/ 	.short	0x0380
        /*0072*/ 	.short	0x0014


	//----- nvinfo : EIATTR_SW_WAR
	.align		4
.L_2565:
        /*0074*/ 	.byte	0x04, 0x36
        /*0076*/ 	.short	(.L_2567 - .L_2566)
.L_2566:
        /*0078*/ 	.word	0x00000008
.L_2567:


//--------------------- .nv.info._Z10minreduce6IfLj8ELb1EEvPT_S1_j --------------------------
	.section	.nv.info._Z10minreduce6IfLj8ELb1EEvPT_S1_j,"",@"SHT_CUDA_INFO"
	.sectionflags	@""
	.align	4


	//----- nvinfo : EIATTR_CUDA_API_VERSION
	.align		4
        /*0000*/ 	.byte	0x04, 0x37
        /*0002*/ 	.short	(.L_2569 - .L_2568)
.L_2568:
        /*0004*/ 	.word	0x00000082


	//----- nvinfo : EIATTR_KPARAM_INFO
	.align		4
.L_2569:
        /*0008*/ 	.byte	0x04, 0x17
        /*000a*/ 	.short	(.L_2571 - .L_2570)
.L_2570:
        /*000c*/ 	.word	0x00000000
        /*0010*/ 	.short	0x0002
        /*0012*/ 	.short	0x0010
        /*0014*/ 	.byte	0x00, 0xf0, 0x11, 0x00


	//----- nvinfo : EIATTR_KPARAM_INFO
	.align		4
.L_2571:
        /*0018*/ 	.byte	0x04, 0x17
        /*001a*/ 	.short	(.L_2573 - .L_2572)
.L_2572:
        /*001c*/ 	.word	0x00000000
        /*0020*/ 	.short	0x0001
        /*0022*/ 	.short	0x0008
        /*0024*/ 	.byte	0x00, 0xf5, 0x21, 0x00


	//----- nvinfo : EIATTR_KPARAM_INFO
	.align		4
.L_2573:
        /*0028*/ 	.byte	0x04, 0x17
        /*002a*/ 	.short	(.L_2575 - .L_2574)
.L_2574:
        /*002c*/ 	.word	0x00000000
        /*0030*/ 	.short	0x0000
        /*0032*/ 	.short	0x0000
        /*0034*/ 	.byte	0x00, 0xf5, 0x21, 0x00


	//----- nvinfo : EIATTR_SPARSE_MMA_MASK
	.align		4
.L_2575:
        /*0038*/ 	.byte	0x03, 0x50
        /*003a*/ 	.short	0x0000


	//----- nvinfo : EIATTR_MAXREG_COUNT
	.align		4
        /*003c*/ 	.byte	0x03, 0x1b
        /*003e*/ 	.short	0x00ff


	//----- nvinfo : EIATTR_NUM_BARRIERS
	.align		4
        /*0040*/ 	.byte	0x02, 0x4c
        /*0042*/ 	.byte	0x01
	.zero		1


	//----- nvinfo : EIATTR_MERCURY_ISA_VERSION
	.align		4
        /*0044*/ 	.byte	0x03, 0x5f
        /*0046*/ 	.short	0x0101


	//----- nvinfo : EIATTR_VRC_CTA_INIT_COUNT
	.align		4
        /*0048*/ 	.byte	0x02, 0x4a
	.zero		1
	.zero		1


	//----- nvinfo : EIATTR_EXIT_INSTR_OFFSETS
	.align		4
        /*004c*/ 	.byte	0x04, 0x1c
        /*004e*/ 	.short	(.L_2577 - .L_2576)


	//   ....[0]....
.L_2576:
        /*0050*/ 	.word	0x000001f0


	//   ....[1]....
        /*0054*/ 	.word	0x000002a0


	//   ....[2]....
        /*0058*/ 	.word	0x000002f0


	//----- nvinfo : EIATTR_CRS_STACK_SIZE
	.align		4
.L_2577:
        /*005c*/ 	.byte	0x04, 0x1e
        /*005e*/ 	.short	(.L_2579 - .L_2578)
.L_2578:
        /*0060*/ 	.word	0x00000000


	//----- nvinfo : EIATTR_CBANK_PARAM_SIZE
	.align		4
.L_2579:
        /*0064*/ 	.byte	0x03, 0x19
        /*0066*/ 	.short	0x0014


	//----- nvinfo : EIATTR_PARAM_CBANK
	.align		4
        /*0068*/ 	.byte	0x04, 0x0a
        /*006a*/ 	.short	(.L_2581 - .L_2580)
	.align		4
.L_2580:
        /*006c*/ 	.word	index@(.nv.constant0._Z10minreduce6IfLj8ELb1EEvPT_S1_j)
        /*0070*/ 	.short	0x0380
        /*0072*/ 	.short	0x0014


	//----- nvinfo : EIATTR_SW_WAR
	.align		4
.L_2581:
        /*0074*/ 	.byte	0x04, 0x36
        /*0076*/ 	.short	(.L_2583 - .L_2582)
.L_2582:
        /*0078*/ 	.word	0x00000008
.L_2583:


//--------------------- .nv.info._Z10minreduce6IfLj16ELb1EEvPT_S1_j --------------------------
	.section	.nv.info._Z10minreduce6IfLj16ELb1EEvPT_S1_j,"",@"SHT_CUDA_INFO"
	.sectionflags	@""
	.align	4


	//----- nvinfo : EIATTR_CUDA_API_VERSION
	.align		4
        /*0000*/ 	.byte	0x04, 0x37
        /*0002*/ 	.short	(.L_2585 - .L_2584)
.L_2584:
        /*0004*/ 	.word	0x00000082


	//----- nvinfo : EIATTR_KPARAM_INFO
	.align		4
.L_2585:
        /*0008*/ 	.byte	0x04, 0x17
        /*000a*/ 	.short	(.L_2587 - .L_2586)
.L_2586:
        /*000c*/ 	.word	0x00000000
        /*0010*/ 	.short	0x0002
        /*0012*/ 	.short	0x0010
        /*0014*/ 	.byte	0x00, 0xf0, 0x11, 0x00


	//----- nvinfo : EIATTR_KPARAM_INFO
	.align		4
.L_2587:
        /*0018*/ 	.byte	0x04, 0x17
        /*001a*/ 	.short	(.L_2589 - .L_2588)
.L_2588:
        /*001c*/ 	.word	0x00000000
        /*0020*/ 	.short	0x0001
        /*0022*/ 	.short	0x0008
        /*0024*/ 	.byte	0x00, 0xf5, 0x21, 0x00


	//----- nvinfo : EIATTR_KPARAM_INFO
	.align		4
.L_2589:
        /*0028*/ 	.byte	0x04, 0x17
        /*002a*/ 	.short	(.L_2591 - .L_2590)
.L_2590:
        /*002c*/ 	.word	0x00000000
        /*0030*/ 	.short	0x0000
        /*0032*/ 	.short	0x0000
        /*0034*/ 	.byte	0x00, 0xf5, 0x21, 0x00


	//----- nvinfo : EIATTR_SPARSE_MMA_MASK
	.align		4
.L_2591:
        /*0038*/ 	.byte	0x03, 0x50
        /*003a*/ 	.short	0x0000


	//----- nvinfo : EIATTR_MAXREG_COUNT
	.align		4
        /*003c*/ 	.byte	0x03, 0x1b
        /*003e*/ 	.short	0x00ff


	//----- nvinfo : EIATTR_NUM_BARRIERS
	.align		4
        /*0040*/ 	.byte	0x02, 0x4c
        /*0042*/ 	.byte	0x01
	.zero		1


	//----- nvinfo : EIATTR_MERCURY_ISA_VERSION
	.align		4
        /*0044*/ 	.byte	0x03, 0x5f
        /*0046*/ 	.short	0x0101


	//----- nvinfo : EIATTR_VRC_CTA_INIT_COUNT
	.align		4
        /*0048*/ 	.byte	0x02, 0x4a
	.zero		1
	.zero		1


	//----- nvinfo : EIATTR_EXIT_INSTR_OFFSETS
	.align		4
        /*004c*/ 	.byte	0x04, 0x1c
        /*004e*/ 	.short	(.L_2593 - .L_2592)


	//   ....[0]....
.L_2592:
        /*0050*/ 	.word	0x000001f0


	//   ....[1]....
        /*0054*/ 	.word	0x000002d0


	//   ....[2]....
        /*0058*/ 	.word	0x00000320


	//----- nvinfo : EIATTR_CRS_STACK_SIZE
	.align		4
.L_2593:
        /*005c*/ 	.byte	0x04, 0x1e
        /*005e*/ 	.short	(.L_2595 - .L_2594)
.L_2594:
        /*0060*/ 	.word	0x00000000


	//----- nvinfo : EIATTR_CBANK_PARAM_SIZE
	.align		4
.L_2595:
        /*0064*/ 	.byte	0x03, 0x19
        /*0066*/ 	.short	0x0014


	//----- nvinfo : EIATTR_PARAM_CBANK
	.align		4
        /*0068*/ 	.byte	0x04, 0x0a
        /*006a*/ 	.short	(.L_2597 - .L_2596)
	.align		4
.L_2596:
        /*006c*/ 	.word	index@(.nv.constant0._Z10minreduce6IfLj16ELb1EEvPT_S1_j)
        /*0070*/ 	.short	0x0380
        /*0072*/ 	.short	0x0014


	//----- nvinfo : EIATTR_SW_WAR
	.align		4
.L_2597:
        /*0074*/ 	.byte	0x04, 0x36
        /*0076*/ 	.short	(.L_2599 - .L_2598)
.L_2598:
        /*0078*/ 	.word	0x00000008
.L_2599:


//--------------------- .nv.info._Z10minreduce6IfLj32ELb1EEvPT_S1_j --------------------------
	.section	.nv.info._Z10minreduce6IfLj32ELb1EEvPT_S1_j,"",@"SHT_CUDA_INFO"
	.sectionflags	@""
	.align	4


	//----- nvinfo : EIATTR_CUDA_API_VERSION
	.align		4
        /*0000*/ 	.byte	0x04, 0x37
        /*0002*/ 	.short	(.L_2601 - .L_2600)
.L_2600:
        /*0004*/ 	.word	0x00000082


	//----- nvinfo : EIATTR_KPARAM_INFO
	.align		4
.L_2601:
        /*0008*/ 	.byte	0x04, 0x17
        /*000a*/ 	.short	(.L_2603 - .L_2602)
.L_2602:
        /*000c*/ 	.word	0x00000000
        /*0010*/ 	.short	0x0002
        /*0012*/ 	.short	0x0010
        /*0014*/ 	.byte	0x00, 0xf0, 0x11, 0x00


	//----- nvinfo : EIATTR_KPARAM_INFO
	.align		4
.L_2603:
        /*0018*/ 	.byte	0x04, 0x17
        /*001a*/ 	.short	(.L_2605 - .L_2604)
.L_2604:
        /*001c*/ 	.word	0x00000000
        /*0020*/ 	.short	0x0001
        /*0022*/ 	.short	0x0008
        /*0024*/ 	.byte	0x00, 0xf5, 0x21, 0x00


	//----- nvinfo : EIATTR_KPARAM_INFO
	.align		4
.L_2605:
        /*0028*/ 	.byte	0x04, 0x17
        /*002a*/ 	.short	(.L_2607 - .L_2606)
.L_2606:
        /*002c*/ 	.word	0x00000000
        /*0030*/ 	.short	0x0000
        /*0032*/ 	.short	0x0000
        /*0034*/ 	.byte	0x00, 0xf5, 0x21, 0x00


	//----- nvinfo : EIATTR_SPARSE_MMA_MASK
	.align		4
.L_2607:
        /*0038*/ 	.byte	0x03, 0x50
        /*003a*/ 	.short	0x0000


	//----- nvinfo : EIATTR_MAXREG_COUNT
	.align		4
        /*003c*/ 	.byte	0x03, 0x1b
        /*003e*/ 	.short	0x00ff


	//----- nvinfo : EIATTR_NUM_BARRIERS
	.align		4
        /*0040*/ 	.byte	0x02, 0x4c
        /*0042*/ 	.byte	0x01
	.zero		1


	//----- nvinfo : EIATTR_MERCURY_ISA_VERSION
	.align		4
        /*0044*/ 	.byte	0x03, 0x5f
        /*0046*/ 	.short	0x0101


	//----- nvinfo : EIATTR_VRC_CTA_INIT_COUNT
	.align		4
        /*0048*/ 	.byte	0x02, 0x4a
	.zero		1
	.zero		1


	//----- nvinfo : EIATTR_EXIT_INSTR_OFFSETS
	.align		4
        /*004c*/ 	.byte	0x04, 0x1c
        /*004e*/ 	.short	(.L_2609 - .L_2608)


	//   ....[0]....
.L_2608:
        /*0050*/ 	.word	0x00000200


	//   ....[1]....
        /*0054*/ 	.word	0x00000310


	//   ....[2]....
        /*0058*/ 	.word	0x00000360


	//----- nvinfo : EIATTR_CRS_STACK_SIZE
	.align		4
.L_2609:
        /*005c*/ 	.byte	0x04, 0x1e
        /*005e*/ 	.short	(.L_2611 - .L_2610)
.L_2610:
        /*0060*/ 	.word	0x00000000


	//----- nvinfo : EIATTR_CBANK_PARAM_SIZE
	.align		4
.L_2611:
        /*0064*/ 	.byte	0x03, 0x19
        /*0066*/ 	.short	0x0014


	//----- nvinfo : EIATTR_PARAM_CBANK
	.align		4
        /*0068*/ 	.byte	0x04, 0x0a
        /*006a*/ 	.short	(.L_2613 - .L_2612)
	.align		4
.L_2612:
        /*006c*/ 	.word	index@(.nv.constant0._Z10minreduce6IfLj32ELb1EEvPT_S1_j)
        /*0070*/ 	.short	0x0380
        /*0072*/ 	.short	0x0014


	//----- nvinfo : EIATTR_SW_WAR
	.align		4
.L_2613:
        /*0074*/ 	.byte	0x04, 0x36
        /*0076*/ 	.short	(.L_2615 - .L_2614)
.L_2614:
        /*0078*/ 	.word	0x00000008
.L_2615:


//--------------------- .nv.info._Z10minreduce6IfLj64ELb1EEvPT_S1_j --------------------------
	.section	.nv.info._Z10minreduce6IfLj64ELb1EEvPT_S1_j,"",@"SHT_CUDA_INFO"
	.sectionflags	@""
	.align	4


	//----- nvinfo : EIATTR_CUDA_API_VERSION
	.align		4
        /*0000*/ 	.byte	0x04, 0x37
        /*0002*/ 	.short	(.L_2617 - .L_2616)
.L_2616:
        /*0004*/ 	.word	0x00000082


	//----- nvinfo : EIATTR_KPARAM_INFO
	.align		4
.L_2617:
        /*0008*/ 	.byte	0x04, 0x17
        /*000a*/ 	.short	(.L_2619 - .L_2618)
.L_2618:
        /*000c*/ 	.word	0x00000000
        /*0010*/ 	.short	0x0002
        /*0012*/ 	.short	0x0010
        /*0014*/ 	.byte	0x00, 0xf0, 0x11, 0x00


	//----- nvinfo : EIATTR_KPARAM_INFO
	.align		4
.L_2619:
        /*0018*/ 	.byte	0x04, 0x17
        /*001a*/ 	.short	(.L_2621 - .L_2620)
.L_2620:
        /*001c*/ 	.word	0x00000000
        /*0020*/ 	.short	0x0001
        /*0022*/ 	.short	0x0008
        /*0024*/ 	.byte	0x00, 0xf5, 0x21, 0x00


	//----- nvinfo : EIATTR_KPARAM_INFO
	.align		4
.L_2621:
        /*0028*/ 	.byte	0x04, 0x17
        /*002a*/ 	.short	(.L_2623 - .L_2622)
.L_2622:
        /*002c*/ 	.word	0x00000000
        /*0030*/ 	.short	0x0000
        /*0032*/ 	.short	0x0000
        /*0034*/ 	.byte	0x00, 0xf5, 0x21, 0x00


	//----- nvinfo : EIATTR_SPARSE_MMA_MASK
	.align		4
.L_2623:
        /*0038*/ 	.byte	0x03, 0x50
        /*003a*/ 	.short	0x0000


	//----- nvinfo : EIATTR_MAXREG_COUNT
	.align		4
        /*003c*/ 	.byte	0x03, 0x1b
        /*003e*/ 	.short	0x00ff


	//----- nvinfo : EIATTR_NUM_BARRIERS
	.align		4
        /*0040*/ 	.byte	0x02, 0x4c
        /*0042*/ 	.byte	0x01
	.zero		1


	//----- nvinfo : EIATTR_MERCURY_ISA_VERSION
	.align		4
        /*0044*/ 	.byte	0x03, 0x5f
        /*0046*/ 	.short	0x0101


	//----- nvinfo : EIATTR_VRC_CTA_INIT_COUNT
	.align		4
        /*0048*/ 	.byte	0x02, 0x4a
	.zero		1
	.zero		1


	//----- nvinfo : EIATTR_EXIT_INSTR_OFFSETS
	.align		4
        /*004c*/ 	.byte	0x04, 0x1c
        /*004e*/ 	.short	(.L_2625 - .L_2624)


	//   ....[0]....
.L_2624:
        /*0050*/ 	.word	0x00000200


	//   ....[1]....
        /*0054*/ 	.word	0x00000340


	//   ....[2]....
        /*0058*/ 	.word	0x00000390


	//----- nvinfo : EIATTR_CRS_STACK_SIZE
	.align		4
.L_2625:
        /*005c*/ 	.byte	0x04, 0x1e
        /*005e*/ 	.short	(.L_2627 - .L_2626)
.L_2626:
        /*0060*/ 	.word	0x00000000


	//----- nvinfo : EIATTR_CBANK_PARAM_SIZE
	.align		4
.L_2627:
        /*0064*/ 	.byte	0x03, 0x19
        /*0066*/ 	.short	0x0014


	//----- nvinfo : EIATTR_PARAM_CBANK
	.align		4
        /*0068*/ 	.byte	0x04, 0x0a
        /*006a*/ 	.short	(.L_2629 - .L_2628)
	.align		4
.L_2628:
        /*006c*/ 	.word	index@(.nv.constant0._Z10minreduce6IfLj64ELb1EEvPT_S1_j)
        /*0070*/ 	.short	0x0380
        /*0072*/ 	.short	0x0014


	//----- nvinfo : EIATTR_SW_WAR
	.align		4
.L_2629:
        /*0074*/ 	.byte	0x04, 0x36
        /*0076*/ 	.short	(.L_2631 - .L_2630)
.L_2630:
        /*0078*/ 	.word	0x00000008
.L_2631:


//--------------------- .nv.info._Z10minreduce6IfLj128ELb1EEvPT_S1_j --------------------------
	.section	.nv.info._Z10minreduce6IfLj128ELb1EEvPT_S1_j,"",@"SHT_CUDA_INFO"
	.sectionflags	@""
	.align	4


	//----- nvinfo : EIATTR_CUDA_API_VERSION
	.align		4
        /*0000*/ 	.byte	0x04, 0x37
        /*0002*/ 	.short	(.L_2633 - .L_2632)
.L_2632:
        /*0004*/ 	.word	0x00000082


	//----- nvinfo : EIATTR_KPARAM_INFO
	.align		4
.L_2633:
        /*0008*/ 	.byte	0x04, 0x17
        /*000a*/ 	.short	(.L_2635 - .L_2634)
.L_2634:
        /*000c*/ 	.word	0x00000000
        /*0010*/ 	.short	0x0002
        /*0012*/ 	.short	0x0010
        /*0014*/ 	.byte	0x00, 0xf0, 0x11, 0x00


	//----- nvinfo : EIATTR_KPARAM_INFO
	.align		4
.L_2635:
        /*0018*/ 	.byte	0x04, 0x17
        /*001a*/ 	.short	(.L_2637 - .L_2636)
.L_2636:
        /*001c*/ 	.word	0x00000000
        /*0020*/ 	.short	0x0001
        /*0022*/ 	.short	0x0008
        /*0024*/ 	.byte	0x00, 0xf5, 0x21, 0x00


	//----- nvinfo : EIATTR_KPARAM_INFO
	.align		4
.L_2637:
        /*0028*/ 	.byte	0x04, 0x17
        /*002a*/ 	.short	(.L_2639 - .L_2638)
.L_2638:
        /*002c*/ 	.word	0x00000000
        /*0030*/ 	.short	0x0000
        /*0032*/ 	.short	0x0000
        /*0034*/ 	.byte	0x00, 0xf5, 0x21, 0x00


	//----- nvinfo : EIATTR_SPARSE_MMA_MASK
	.align		4
.L_2639:
        /*0038*/ 	.byte	0x03, 0x50
        /*003a*/ 	.short	0x0000


	//----- nvinfo : EIATTR_MAXREG_COUNT
	.align		4
        /*003c*/ 	.byte	0x03, 0x1b
        /*003e*/ 	.short	0x00ff


	//----- nvinfo : EIATTR_NUM_BARRIERS
	.align		4
        /*0040*/ 	.byte	0x02, 0x4c
        /*0042*/ 	.byte	0x01
	.zero		1


	//----- nvinfo : EIATTR_MERCURY_ISA_VERSION
	.align		4
        /*0044*/ 	.byte	0x03, 0x5f
        /*0046*/ 	.short	0x0101


	//----- nvinfo : EIATTR_VRC_CTA_INIT_COUNT
	.align		4
        /*0048*/ 	.byte	0x02, 0x4a
	.zero		1
	.zero		1


	//----- nvinfo : EIATTR_EXIT_INSTR_OFFSETS
	.align		4
        /*004c*/ 	.byte	0x04, 0x1c
        /*004e*/ 	.short	(.L_2641 - .L_2640)


	//   ....[0]....
.L_2640:
        /*0050*/ 	.word	0x00000250


	//   ....[1]....
        /*0054*/ 	.word	0x00000390


	//   ....[2]....
        /*0058*/ 	.word	0x000003e0


	//----- nvinfo : EIATTR_CRS_STACK_SIZE
	.align		4
.L_2641:
        /*005c*/ 	.byte	0x04, 0x1e
        /*005e*/ 	.short	(.L_2643 - .L_2642)
.L_2642:
        /*0060*/ 	.word	0x00000000


	//----- nvinfo : EIATTR_CBANK_PARAM_SIZE
	.align		4
.L_2643:
        /*0064*/ 	.byte	0x03, 0x19
        /*0066*/ 	.short	0x0014


	//----- nvinfo : EIATTR_PARAM_CBANK
	.align		4
        /*0068*/ 	.byte	0x04, 0x0a
        /*006a*/ 	.short	(.L_2645 - .L_2644)
	.align		4
.L_2644:
        /*006c*/ 	.word	index@(.nv.constant0._Z10minreduce6IfLj128ELb1EEvPT_S1_j)
        /*0070*/ 	.short	0x0380
        /*0072*/ 	.short	0x0014


	//----- nvinfo : EIATTR_SW_WAR
	.align		4
.L_2645:
        /*0074*/ 	.byte	0x04, 0x36
        /*0076*/ 	.short	(.L_2647 - .L_2646)
.L_2646:
        /*0078*/ 	.word	0x00000008
.L_2647:


//--------------------- .nv.info._Z10minreduce6IfLj256ELb1EEvPT_S1_j --------------------------
	.section	.nv.info._Z10minreduce6IfLj256ELb1EEvPT_S1_j,"",@"SHT_CUDA_INFO"
	.sectionflags	@""
	.align	4


	//----- nvinfo : EIATTR_CUDA_API_VERSION
	.align		4
        /*0000*/ 	.byte	0x04, 0x37
        /*0002*/ 	.short	(.L_2649 - .L_2648)
.L_2648:
        /*0004*/ 	.word	0x00000082


	//----- nvinfo : EIATTR_KPARAM_INFO
	.align		4
.L_2649:
        /*0008*/ 	.byte	0x04, 0x17
        /*000a*/ 	.short	(.L_2651 - .L_2650)
.L_2650:
        /*000c*/ 	.word	0x00000000
        /*0010*/ 	.short	0x0002
        /*0012*/ 	.short	0x0010
        /*0014*/ 	.byte	0x00, 0xf0, 0x11, 0x00


	//----- nvinfo : EIATTR_KPARAM_INFO
	.align		4
.L_2651:
        /*0018*/ 	.byte	0x04, 0x17
        /*001a*/ 	.short	(.L_2653 - .L_2652)
.L_2652:
        /*001c*/ 	.word	0x00000000
        /*0020*/ 	.short	0x0001
        /*0022*/ 	.short	0x0008
        /*0024*/ 	.byte	0x00, 0xf5, 0x21, 0x00


	//----- nvinfo : EIATTR_KPARAM_INFO
	.align		4
.L_2653:
        /*0028*/ 	.byte	0x04, 0x17
        /*002a*/ 	.short	(.L_2655 - .L_2654)
.L_2654:
        /*002c*/ 	.word	0x00000000
        /*0030*/ 	.short	0x0000
        /*0032*/ 	.short	0x0000
        /*0034*/ 	.byte	0x00, 0xf5, 0x21, 0x00


	//----- nvinfo : EIATTR_SPARSE_MMA_MASK
	.align		4
.L_2655:
        /*0038*/ 	.byte	0x03, 0x50
        /*003a*/ 	.short	0x0000


	//----- nvinfo : EIATTR_MAXREG_COUNT
	.align		4
        /*003c*/ 	.byte	0x03, 0x1b
        /*003e*/ 	.short	0x00ff


	//----- nvinfo : EIATTR_NUM_BARRIERS
	.align		4
        /*0040*/ 	.byte	0x02, 0x4c
        /*0042*/ 	.byte	0x01
	.zero		1


	//----- nvinfo : EIATTR_MERCURY_ISA_VERSION
	.align		4
        /*0044*/ 	.byte	0x03, 0x5f
        /*0046*/ 	.short	0x0101


	//----- nvinfo : EIATTR_VRC_CTA_INIT_COUNT
	.align		4
        /*0048*/ 	.byte	0x02, 0x4a
	.zero		1
	.zero		1


	//----- nvinfo : EIATTR_EXIT_INSTR_OFFSETS
	.align		4
        /*004c*/ 	.byte	0x04, 0x1c
        /*004e*/ 	.short	(.L_2657 - .L_2656)


	//   ....[0]....
.L_2656:
        /*0050*/ 	.word	0x00000290


	//   ....[1]....
        /*0054*/ 	.word	0x000003d0


	//   ....[2]....
        /*0058*/ 	.word	0x00000420


	//----- nvinfo : EIATTR_CRS_STACK_SIZE
	.align		4
.L_2657:
        /*005c*/ 	.byte	0x04, 0x1e
        /*005e*/ 	.short	(.L_2659 - .L_2658)
.L_2658:
        /*0060*/ 	.word	0x00000000


	//----- nvinfo : EIATTR_CBANK_PARAM_SIZE
	.align		4
.L_2659:
        /*0064*/ 	.byte	0x03, 0x19
        /*0066*/ 	.short	0x0014


	//----- nvinfo : EIATTR_PARAM_CBANK
	.align		4
        /*0068*/ 	.byte	0x04, 0x0a
        /*006a*/ 	.short	(.L_2661 - .L_2660)
	.align		4
.L_2660:
        /*006c*/ 	.word	index@(.nv.constant0._Z10minreduce6IfLj256ELb1EEvPT_S1_j)
        /*0070*/ 	.short	0x0380
        /*0072*/ 	.short	0x0014


	//----- nvinfo : EIATTR_SW_WAR
	.align		4
.L_2661:
        /*0074*/ 	.byte	0x04, 0x36
        /*0076*/ 	.short	(.L_2663 - .L_2662)
.L_2662:
        /*0078*/ 	.word	0x00000008
.L_2663:


//--------------------- .nv.info._Z10minreduce6IfLj512ELb1EEvPT_S1_j --------------------------
	.section	.nv.info._Z10minreduce6IfLj512ELb1EEvPT_S1_j,"",@"SHT_CUDA_INFO"
	.sectionflags	@""
	.align	4


	//----- nvinfo : EIATTR_CUDA_API_VERSION
	.align		4
        /*0000*/ 	.byte	0x04, 0x37
        /*0002*/ 	.short	(.L_2665 - .L_2664)
.L_2664:
        /*0004*/ 	.word	0x00000082


	//----- nvinfo : EIATTR_KPARAM_INFO
	.align		4
.L_2665:
        /*0008*/ 	.byte	0x04, 0x17
        /*000a*/ 	.short	(.L_2667 - .L_2666)
.L_2666:
        /*000c*/ 	.word	0x00000000
        /*0010*/ 	.short	0x0002
        /*0012*/ 	.short	0x0010
        /*0014*/ 	.byte	0x00, 0xf0, 0x11, 0x00


	//----- nvinfo : EIATTR_KPARAM_INFO
	.align		4
.L_2667:
        /*0018*/ 	.byte	0x04, 0x17
        /*001a*/ 	.short	(.L_2669 - .L_2668)
.L_2668:
        /*001c*/ 	.word	0x00000000
        /*0020*/ 	.short	0x0001
        /*0022*/ 	.short	0x0008
        /*0024*/ 	.byte	0x00, 0xf5, 0x21, 0x00


	//----- nvinfo : EIATTR_KPARAM_INFO
	.align		4
.L_2669:
        /*0028*/ 	.byte	0x04, 0x17
        /*002a*/ 	.short	(.L_2671 - .L_2670)
.L_2670:
        /*002c*/ 	.word	0x00000000
        /*0030*/ 	.short	0x0000
        /*0032*/ 	.short	0x0000
        /*0034*/ 	.byte	0x00, 0xf5, 0x21, 0x00


	//----- nvinfo : EIATTR_SPARSE_MMA_MASK
	.align		4
.L_2671:
        /*0038*/ 	.byte	0x03, 0x50
        /*003a*/ 	.short	0x0000


	//----- nvinfo : EIATTR_MAXREG_COUNT
	.align		4
        /*003c*/ 	.byte	0x03, 0x1b
        /*003e*/ 	.short	0x00ff


	//----- nvinfo : EIATTR_NUM_BARRIERS
	.align		4
        /*0040*/ 	.byte	0x02, 0x4c
        /*0042*/ 	.byte	0x01
	.zero		1


	//----- nvinfo : EIATTR_MERCURY_ISA_VERSION
	.align		4
        /*0044*/ 	.byte	0x03, 0x5f
        /*0046*/ 	.short	0x0101


	//----- nvinfo : EIATTR_VRC_CTA_INIT_COUNT
	.align		4
        /*0048*/ 	.byte	0x02, 0x4a
	.zero		1
	.zero		1


	//----- nvinfo : EIATTR_EXIT_INSTR_OFFSETS
	.align		4
        /*004c*/ 	.byte	0x04, 0x1c
        /*004e*/ 	.short	(.L_2673 - .L_2672)


	//   ....[0]....
.L_2672:
        /*0050*/ 	.word	0x000002f0


	//   ....[1]....
        /*0054*/ 	.word	0x00000430


	//   ....[2]....
        /*0058*/ 	.word	0x00000480


	//----- nvinfo : EIATTR_CRS_STACK_SIZE
	.align		4
.L_2673:
        /*005c*/ 	.byte	0x04, 0x1e
        /*005e*/ 	.short	(.L_2675 - .L_2674)
.L_2674:
        /*0060*/ 	.word	0x00000000


	//----- nvinfo : EIATTR_CBANK_PARAM_SIZE
	.align		4
.L_2675:
        /*0064*/ 	.byte	0x03, 0x19
        /*0066*/ 	.short	0x0014


	//----- nvinfo : EIATTR_PARAM_CBANK
	.align		4
        /*0068*/ 	.byte	0x04, 0x0a
        /*006a*/ 	.short	(.L_2677 - .L_2676)
	.align		4
.L_2676:
        /*006c*/ 	.word	index@(.nv.constant0._Z10minreduce6IfLj512ELb1EEvPT_S1_j)
        /*0070*/ 	.short	0x0380
        /*0072*/ 	.short	0x0014


	//----- nvinfo : EIATTR_SW_WAR
	.align		4
.L_2677:
        /*0074*/ 	.byte	0x04, 0x36
        /*0076*/ 	.short	(.L_2679 - .L_2678)
.L_2678:
        /*0078*/ 	.word	0x00000008
.L_2679:


//--------------------- .nv.info._Z10minreduce6IiLj1ELb0EEvPT_S1_j --------------------------
	.section	.nv.info._Z10minreduce6IiLj1ELb0EEvPT_S1_j,"",@"SHT_CUDA_INFO"
	.sectionflags	@""
	.align	4


	//----- nvinfo : EIATTR_CUDA_API_VERSION
	.align		4
        /*0000*/ 	.byte	0x04, 0x37
        /*0002*/ 	.short	(.L_2681 - .L_2680)
.L_2680:
        /*0004*/ 	.word	0x00000082


	//----- nvinfo : EIATTR_KPARAM_INFO
	.align		4
.L_2681:
        /*0008*/ 	.byte	0x04, 0x17
        /*000a*/ 	.short	(.L_2683 - .L_2682)
.L_2682:
        /*000c*/ 	.word	0x00000000
        /*0010*/ 	.short	0x0002
        /*0012*/ 	.short	0x0010
        /*0014*/ 	.byte	0x00, 0xf0, 0x11, 0x00


	//----- nvinfo : EIATTR_KPARAM_INFO
	.align		4
.L_2683:
        /*0018*/ 	.byte	0x04, 0x17
        /*001a*/ 	.short	(.L_2685 - .L_2684)
.L_2684:
        /*001c*/ 	.word	0x00000000
        /*0020*/ 	.short	0x0001
        /*0022*/ 	.short	0x0008
        /*0024*/ 	.byte	0x00, 0xf5, 0x21, 0x00


	//----- nvinfo : EIATTR_KPARAM_INFO
	.align		4
.L_2685:
        /*0028*/ 	.byte	0x04, 0x17
        /*002a*/ 	.short	(.L_2687 - .L_2686)
.L_2686:
        /*002c*/ 	.word	0x00000000
        /*0030*/ 	.short	0x0000
        /*0032*/ 	.short	0x0000
        /*0034*/ 	.byte	0x00, 0xf5, 0x21, 0x00


	//----- nvinfo : EIATTR_SPARSE_MMA_MASK
	.align		4
.L_2687:
        /*0038*/ 	.byte	0x03, 0x50
        /*003a*/ 	.short	0x0000


	//----- nvinfo : EIATTR_MAXREG_COUNT
	.align		4
        /*003c*/ 	.byte	0x03, 0x1b
        /*003e*/ 	.short	0x00ff


	//----- nvinfo : EIATTR_NUM_BARRIERS
	.align		4
        /*0040*/ 	.byte	0x02, 0x4c
        /*0042*/ 	.byte	0x01
	.zero		1


	//----- nvinfo : EIATTR_MERCURY_ISA_VERSION
	.align		4
        /*0044*/ 	.byte	0x03, 0x5f
        /*0046*/ 	.short	0x0101


	//----- nvinfo : EIATTR_VRC_CTA_INIT_COUNT
	.align		4
        /*0048*/ 	.byte	0x02, 0x4a
	.zero		1
	.zero		1


	//----- nvinfo : EIATTR_EXIT_INSTR_OFFSETS
	.align		4
        /*004c*/ 	.byte	0x04, 0x1c
        /*004e*/ 	.short	(.L_2689 - .L_2688)


	//   ....[0]....
.L_2688:
        /*0050*/ 	.word	0x00000200


	//   ....[1]....
        /*0054*/ 	.word	0x00000250


	//----- nvinfo : EIATTR_CRS_STACK_SIZE
	.align		4
.L_2689:
        /*0058*/ 	.byte	0x04, 0x1e
        /*005a*/ 	.short	(.L_2691 - .L_2690)
.L_2690:
        /*005c*/ 	.word	0x00000000


	//----- nvinfo : EIATTR_CBANK_PARAM_SIZE
	.align		4
.L_2691:
        /*0060*/ 	.byte	0x03, 0x19
        /*0062*/ 	.short	0x0014


	//----- nvinfo : EIATTR_PARAM_CBANK
	.align		4
        /*0064*/ 	.byte	0x04, 0x0a
        /*0066*/ 	.short	(.L_2693 - .L_2692)
	.align		4
.L_2692:
        /*0068*/ 	.word	index@(.nv.constant0._Z10minreduce6IiLj1ELb0EEvPT_S1_j)
        /*006c*/ 	.short	0x0380
        /*006e*/ 	.short	0x0014


	//----- nvinfo : EIATTR_SW_WAR
	.align		4
.L_2693:
        /*0070*/ 	.byte	0x04, 0x36
        /*0072*/ 	.short	(.L_2695 - .L_2694)
.L_2694:
        /*0074*/ 	.word	0x00000008
.L_2695:


//--------------------- .nv.info._Z10minreduce6IiLj2ELb0EEvPT_S1_j --------------------------
	.section	.nv.info._Z10minreduce6IiLj2ELb0EEvPT_S1_j,"",@"SHT_CUDA_INFO"
	.sectionflags	@""
	.align	4


	//----- nvinfo : EIATTR_CUDA_API_VERSION
	.align		4
        /*0000*/ 	.byte	0x04, 0x37
        /*0002*/ 	.short	(.L_2697 - .L_2696)
.L_2696:
        /*0004*/ 	.word	0x00000082


	//----- nvinfo : EIATTR_KPARAM_INFO
	.align		4
.L_2697:
        /*0008*/ 	.byte	0x04, 0x17
        /*000a*/ 	.short	(.L_2699 - .L_2698)
.L_2698:
        /*000c*/ 	.word	0x00000000
        /*0010*/ 	.short	0x0002
        /*0012*/ 	.short	0x0010
        /*0014*/ 	.byte	0x00, 0xf0, 0x11, 0x00


	//----- nvinfo : EIATTR_KPARAM_INFO
	.align		4
.L_2699:
        /*0018*/ 	.byte	0x04, 0x17
        /*001a*/ 	.short	(.L_2701 - .L_2700)
.L_2700:
        /*001c*/ 	.word	0x00000000
        /*0020*/ 	.short	0x0001
        /*0022*/ 	.short	0x0008
        /*0024*/ 	.byte	0x00, 0xf5, 0x21, 0x00


	//----- nvinfo : EIATTR_KPARAM_INFO
	.align		4
.L_2701:
        /*0028*/ 	.byte	0x04, 0x17
        /*002a*/ 	.short	(.L_2703 - .L_2702)
.L_2702:
        /*002c*/ 	.word	0x00000000
        /*0030*/ 	.short	0x0000
        /*0032*/ 	.short	0x0000
        /*0034*/ 	.byte	0x00, 0xf5, 0x21, 0x00


	//----- nvinfo : EIATTR_SPARSE_MMA_MASK
	.align		4
.L_2703:
        /*0038*/ 	.byte	0x03, 0x50
        /*003a*/ 	.short	0x0000


	//----- nvinfo : EIATTR_MAXREG_COUNT
	.align		4
        /*003c*/ 	.byte	0x03, 0x1b
        /*003e*/ 	.short	0x00ff


	//----- nvinfo : EIATTR_NUM_BARRIERS
	.align		4
        /*0040*/ 	.byte	0x02, 0x4c
        /*0042*/ 	.byte	0x01
	.zero		1


	//----- nvinfo : EIATTR_MERCURY_ISA_VERSION
	.align		4
        /*0044*/ 	.byte	0x03, 0x5f
        /*0046*/ 	.short	0x0101


	//----- nvinfo : EIATTR_VRC_CTA_INIT_COUNT
	.align		4
        /*0048*/ 	.byte	0x02, 0x4a
	.zero		1
	.zero		1


	//----- nvinfo : EIATTR_EXIT_INSTR_OFFSETS
	.align		4
        /*004c*/ 	.byte	0x04, 0x1c
        /*004e*/ 	.short	(.L_2705 - .L_2704)


	//   ....[0]....
.L_2704:
        /*0050*/ 	.word	0x00000210


	//   ....[1]....
        /*0054*/ 	.word	0x00000260


	//   ....[2]....
        /*0058*/ 	.word	0x000002b0


	//----- nvinfo : EIATTR_CRS_STACK_SIZE
	.align		4
.L_2705:
        /*005c*/ 	.byte	0x04, 0x1e
        /*005e*/ 	.short	(.L_2707 - .L_2706)
.L_2706:
        /*0060*/ 	.word	0x00000000


	//----- nvinfo : EIATTR_CBANK_PARAM_SIZE
	.align		4
.L_2707:
        /*0064*/ 	.byte	0x03, 0x19
        /*0066*/ 	.short	0x0014


	//----- nvinfo : EIATTR_PARAM_CBANK
	.align		4
        /*0068*/ 	.byte	0x04, 0x0a
        /*006a*/ 	.short	(.L_2709 - .L_2708)
	.align		4
.L_2708:
        /*006c*/ 	.word	index@(.nv.constant0._Z10minreduce6IiLj2ELb0EEvPT_S1_j)
        /*0070*/ 	.short	0x0380
        /*0072*/ 	.short	0x0014


	//----- nvinfo : EIATTR_SW_WAR
	.align		4
.L_2709:
        /*0074*/ 	.byte	0x04, 0x36
        /*0076*/ 	.short	(.L_2711 - .L_2710)
.L_2710:
        /*0078*/ 	.word	0x00000008
.L_2711:


//--------------------- .nv.info._Z10minreduce6IiLj4ELb0EEvPT_S1_j --------------------------
	.section	.nv.info._Z10minreduce6IiLj4ELb0EEvPT_S1_j,"",@"SHT_CUDA_INFO"
	.sectionflags	@""
	.align	4


	//----- nvinfo : EIATTR_CUDA_API_VERSION
	.align		4
        /*0000*/ 	.byte	0x04, 0x37
        /*0002*/ 	.short	(.L_2713 - .L_2712)
.L_2712:
        /*0004*/ 	.word	0x00000082


	//----- nvinfo : EIATTR_KPARAM_INFO
	.align		4
.L_2713:
        /*0008*/ 	.byte	0x04, 0x17
        /*000a*/ 	.short	(.L_2715 - .L_2714)
.L_2714:
        /*000c*/ 	.word	0x00000000
        /*0010*/ 	.short	0x0002
        /*0012*/ 	.short	0x0010
        /*0014*/ 	.byte	0x00, 0xf0, 0x11, 0x00


	//----- nvinfo : EIATTR_KPARAM_INFO
	.align		4
.L_2715:
        /*0018*/ 	.byte	0x04, 0x17
        /*001a*/ 	.short	(.L_2717 - .L_2716)
.L_2716:
        /*001c*/ 	.word	0x00000000
        /*0020*/ 	.short	0x0001
        /*0022*/ 	.short	0x0008
        /*0024*/ 	.byte	0x00, 0xf5, 0x21, 0x00


	//----- nvinfo : EIATTR_KPARAM_INFO
	.align		4
.L_2717:
        /*0028*/ 	.byte	0x04, 0x17
        /*002a*/ 	.short	(.L_2719 - .L_2718)
.L_2718:
        /*002c*/ 	.word	0x00000000
        /*0030*/ 	.short	0x0000
        /*0032*/ 	.short	0x0000
        /*0034*/ 	.byte	0x00, 0xf5, 0x21, 0x00


	//----- nvinfo : EIATTR_SPARSE_MMA_MASK
	.align		4
.L_2719:
        /*0038*/ 	.byte	0x03, 0x50
        /*003a*/ 	.short	0x0000


	//----- nvinfo : EIATTR_MAXREG_COUNT
	.align		4
        /*003c*/ 	.byte	0x03, 0x1b
        /*003e*/ 	.short	0x00ff


	//----- nvinfo : EIATTR_NUM_BARRIERS
	.align		4
        /*0040*/ 	.byte	0x02, 0x4c
        /*0042*/ 	.byte	0x01
	.zero		1


	//----- nvinfo : EIATTR_MERCURY_ISA_VERSION
	.align		4
        /*0044*/ 	.byte	0x03, 0x5f
        /*0046*/ 	.short	0x0101


	//----- nvinfo : EIATTR_VRC_CTA_INIT_COUNT
	.align		4
        /*0048*/ 	.byte	0x02, 0x4a
	.zero		1
	.zero		1


	//----- nvinfo : EIATTR_EXIT_INSTR_OFFSETS
	.align		4
        /*004c*/ 	.byte	0x04, 0x1c
        /*004e*/ 	.short	(.L_2721 - .L_2720)


	//   ....[0]....
.L_2720:
        /*0050*/ 	.word	0x00000210


	//   ....[1]....
        /*0054*/ 	.word	0x00000290


	//   ....[2]....
        /*0058*/ 	.word	0x000002e0


	//----- nvinfo : EIATTR_CRS_STACK_SIZE
	.align		4
.L_2721:
        /*005c*/ 	.byte	0x04, 0x1e
        /*005e*/ 	.short	(.L_2723 - .L_2722)
.L_2722:
        /*0060*/ 	.word	0x00000000


	//----- nvinfo : EIATTR_CBANK_PARAM_SIZE
	.align		4
.L_2723:
        /*0064*/ 	.byte	0x03, 0x19
        /*0066*/ 	.short	0x0014


	//----- nvinfo : EIATTR_PARAM_CBANK
	.align		4
        /*0068*/ 	.byte	0x04, 0x0a
        /*006a*/ 	.short	(.L_2725 - .L_2724)
	.align		4
.L_2724:
        /*006c*/ 	.word	index@(.nv.constant0._Z10minreduce6IiLj4ELb0EEvPT_S1_j)
        /*0070*/ 	.short	0x0380
        /*0072*/ 	.short	0x0014


	//----- nvinfo : EIATTR_SW_WAR
	.align		4
.L_2725:
        /*0074*/ 	.byte	0x04, 0x36
        /*0076*/ 	.short	(.L_2727 - .L_2726)
.L_2726:
        /*0078*/ 	.word	0x00000008
.L_2727:


//--------------------- .nv.info._Z10minreduce6IiLj8ELb0EEvPT_S1_j --------------------------
	.section	.nv.info._Z10minreduce6IiLj8ELb0EEvPT_S1_j,"",@"SHT_CUDA_INFO"
	.sectionflags	@""
	.align	4


	//----- nvinfo : EIATTR_CUDA_API_VERSION
	.align		4
        /*0000*/ 	.byte	0x04, 0x37
        /*0002*/ 	.short	(.L_2729 - .L_2728)
.L_2728:
        /*0004*/ 	.word	0x00000082


	//----- nvinfo : EIATTR_KPARAM_INFO
	.align		4
.L_2729:
        /*0008*/ 	.byte	0x04, 0x17
        /*000a*/ 	.short	(.L_2731 - .L_2730)
.L_2730:
        /*000c*/ 	.word	0x00000000
        /*0010*/ 	.short	0x0002
        /*0012*/ 	.short	0x0010
        /*0014*/ 	.byte	0x00, 0xf0, 0x11, 0x00


	//----- nvinfo : EIATTR_KPARAM_INFO
	.align		4
.L_2731:
        /*0018*/ 	.byte	0x04, 0x17
        /*001a*/ 	.short	(.L_2733 - .L_2732)
.L_2732:
        /*001c*/ 	.word	0x00000000
        /*0020*/ 	.short	0x0001
        /*0022*/ 	.short	0x0008
        /*0024*/ 	.byte	0x00, 0xf5, 0x21, 0x00


	//----- nvinfo : EIATTR_KPARAM_INFO
	.align		4
.L_2733:
        /*0028*/ 	.byte	0x04, 0x17
        /*002a*/ 	.short	(.L_2735 - .L_2734)
.L_2734:
        /*002c*/ 	.word	0x00000000
        /*0030*/ 	.short	0x0000
        /*0032*/ 	.short	0x0000
        /*0034*/ 	.byte	0x00, 0xf5, 0x21, 0x00


	//----- nvinfo : EIATTR_SPARSE_MMA_MASK
	.align		4
.L_2735:
        /*0038*/ 	.byte	0x03, 0x50
        /*003a*/ 	.short	0x0000


	//----- nvinfo : EIATTR_MAXREG_COUNT
	.align		4
        /*003c*/ 	.byte	0x03, 0x1b
        /*003e*/ 	.short	0x00ff


	//----- nvinfo : EIATTR_NUM_BARRIERS
	.align		4
        /*0040*/ 	.byte	0x02, 0x4c
        /*0042*/ 	.byte	0x01
	.zero		1


	//----- nvinfo : EIATTR_MERCURY_ISA_VERSION
	.align		4
        /*0044*/ 	.byte	0x03, 0x5f
        /*0046*/ 	.short	0x0101


	//----- nvinfo : EIATTR_VRC_CTA_INIT_COUNT
	.align		4
        /*0048*/ 	.byte	0x02, 0x4a
	.zero		1
	.zero		1


	//----- nvinfo : EIATTR_EXIT_INSTR_OFFSETS
	.align		4
        /*004c*/ 	.byte	0x04, 0x1c
        /*004e*/ 	.short	(.L_2737 - .L_2736)


	//   ....[0]....
.L_2736:
        /*0050*/ 	.word	0x00000210


	//   ....[1]....
        /*0054*/ 	.word	0x000002c0


	//   ....[2]....
        /*0058*/ 	.word	0x00000310


	//----- nvinfo : EIATTR_CRS_STACK_SIZE
	.align		4
.L_2737:
        /*005c*/ 	.byte	0x04, 0x1e
        /*005e*/ 	.short	(.L_2739 - .L_2738)
.L_2738:
        /*0060*/ 	.word	0x00000000


	//----- nvinfo : EIATTR_CBANK_PARAM_SIZE
	.align		4
.L_2739:
        /*0064*/ 	.byte	0x03, 0x19
        /*0066*/ 	.short	0x0014


	//----- nvinfo : EIATTR_PARAM_CBANK
	.align		4
        /*0068*/ 	.byte	0x04, 0x0a
        /*006a*/ 	.short	(.L_2741 - .L_2740)
	.align		4
.L_2740:
        /*006c*/ 	.word	index@(.nv.constant0._Z10minreduce6IiLj8ELb0EEvPT_S1_j)
        /*0070*/ 	.short	0x0380
        /*0072*/ 	.short	0x0014


	//----- nvinfo : EIATTR_SW_WAR
	.align		4
.L_2741:
        /*0074*/ 	.byte	0x04, 0x36
        /*0076*/ 	.short	(.L_2743 - .L_2742)
.L_2742:
        /*0078*/ 	.word	0x00000008
.L_2743:


//--------------------- .nv.info._Z10minreduce6IiLj16ELb0EEvPT_S1_j --------------------------
	.section	.nv.info._Z10minreduce6IiLj16ELb0EEvPT_S1_j,"",@"SHT_CUDA_INFO"
	.sectionflags	@""
	.align	4


	//----- nvinfo : EIATTR_CUDA_API_VERSION
	.align		4
        /*0000*/ 	.byte	0x04, 0x37
        /*0002*/ 	.short	(.L_2745 - .L_2744)
.L_2744:
        /*0004*/ 	.word	0x00000082


	//----- nvinfo : EIATTR_KPARAM_INFO
	.align		4
.L_2745:
        /*0008*/ 	.byte	0x04, 0x17
        /*000a*/ 	.short	(.L_2747 - .L_2746)
.L_2746:
        /*000c*/ 	.word	0x00000000
        /*0010*/ 	.short	0x0002
        /*0012*/ 	.short	0x0010
        /*0014*/ 	.byte	0x00, 0xf0, 0x11, 0x00


	//----- nvinfo : EIATTR_KPARAM_INFO
	.align		4
.L_2747:
        /*0018*/ 	.byte	0x04, 0x17
        /*001a*/ 	.short	(.L_2749 - .L_2748)
.L_2748:
        /*001c*/ 	.word	0x00000000
        /*0020*/ 	.short	0x0001
        /*0022*/ 	.short	0x0008
        /*0024*/ 	.byte	0x00, 0xf5, 0x21, 0x00


	//----- nvinfo : EIATTR_KPARAM_INFO
	.align		4
.L_2749:
        /*0028*/ 	.byte	0x04, 0x17
        /*002a*/ 	.short	(.L_2751 - .L_2750)
.L_2750:
        /*002c*/ 	.word	0x00000000
        /*0030*/ 	.short	0x0000
        /*0032*/ 	.short	0x0000
        /*0034*/ 	.byte	0x00, 0xf5, 0x21, 0x00


	//----- nvinfo : EIATTR_SPARSE_MMA_MASK
	.align		4
.L_2751:
        /*0038*/ 	.byte	0x03, 0x50
        /*003a*/ 	.short	0x0000


	//----- nvinfo : EIATTR_MAXREG_COUNT
	.align		4
        /*003c*/ 	.byte	0x03, 0x1b
        /*003e*/ 	.short	0x00ff


	//----- nvinfo : EIATTR_NUM_BARRIERS
	.align		4
        /*0040*/ 	.byte	0x02, 0x4c
        /*0042*/ 	.byte	0x01
	.zero		1


	//----- nvinfo : EIATTR_MERCURY_ISA_VERSION
	.align		4
        /*0044*/ 	.byte	0x03, 0x5f
        /*0046*/ 	.short	0x0101


	//----- nvinfo : EIATTR_VRC_CTA_INIT_COUNT
	.align		4
        /*0048*/ 	.byte	0x02, 0x4a
	.zero		1
	.zero		1


	//----- nvinfo : EIATTR_EXIT_INSTR_OFFSETS
	.align		4
        /*004c*/ 	.byte	0x04, 0x1c
        /*004e*/ 	.short	(.L_2753 - .L_2752)


	//   ....[0]....
.L_2752:
        /*0050*/ 	.word	0x00000210


	//   ....[1]....
        /*0054*/ 	.word	0x000002f0


	//   ....[2]....
        /*0058*/ 	.word	0x00000340


	//----- nvinfo : EIATTR_CRS_STACK_SIZE
	.align		4
.L_2753:
        /*005c*/ 	.byte	0x04, 0x1e
        /*005e*/ 	.short	(.L_2755 - .L_2754)
.L_2754:
        /*0060*/ 	.word	0x00000000


	//----- nvinfo : EIATTR_CBANK_PARAM_SIZE
	.align		4
.L_2755:
        /*0064*/ 	.byte	0x03, 0x19
        /*0066*/ 	.short	0x0014


	//----- nvinfo : EIATTR_PARAM_CBANK
	.align		4
        /*0068*/ 	.byte	0x04, 0x0a
        /*006a*/ 	.short	(.L_2757 - .L_2756)
	.align		4
.L_2756:
        /*006c*/ 	.word	index@(.nv.constant0._Z10minreduce6IiLj16ELb0EEvPT_S1_j)
        /*0070*/ 	.short	0x0380
        /*0072*/ 	.short	0x0014


	//----- nvinfo : EIATTR_SW_WAR
	.align		4
.L_2757:
        /*0074*/ 	.byte	0x04, 0x36
        /*0076*/ 	.short	(.L_2759 - .L_2758)
.L_2758:
        /*0078*/ 	.word	0x00000008
.L_2759:


//--------------------- .nv.info._Z10minreduce6IiLj32ELb0EEvPT_S1_j --------------------------
	.section	.nv.info._Z10minreduce6IiLj32ELb0EEvPT_S1_j,"",@"SHT_CUDA_INFO"
	.sectionflags	@""
	.align	4


	//----- nvinfo : EIATTR_CUDA_API_VERSION
	.align		4
        /*0000*/ 	.byte	0x04, 0x37
        /*0002*/ 	.short	(.L_2761 - .L_2760)
.L_2760:
        /*0004*/ 	.word	0x00000082


	//----- nvinfo : EIATTR_KPARAM_INFO
	.align		4
.L_2761:
        /*0008*/ 	.byte	0x04, 0x17
        /*000a*/ 	.short	(.L_2763 - .L_2762)
.L_2762:
        /*000c*/ 	.word	0x00000000
        /*0010*/ 	.short	0x0002
        /*0012*/ 	.short	0x0010
        /*0014*/ 	.byte	0x00, 0xf0, 0x11, 0x00


	//----- nvinfo : EIATTR_KPARAM_INFO
	.align		4
.L_2763:
        /*0018*/ 	.byte	0x04, 0x17
        /*001a*/ 	.short	(.L_2765 - .L_2764)
.L_2764:
        /*001c*/ 	.word	0x00000000
        /*0020*/ 	.short	0x0001
        /*0022*/ 	.short	0x0008
        /*0024*/ 	.byte	0x00, 0xf5, 0x21, 0x00


	//----- nvinfo : EIATTR_KPARAM_INFO
	.align		4
.L_2765:
        /*0028*/ 	.byte	0x04, 0x17
        /*002a*/ 	.short	(.L_2767 - .L_2766)
.L_2766:
        /*002c*/ 	.word	0x00000000
        /*0030*/ 	.short	0x0000
        /*0032*/ 	.short	0x0000
        /*0034*/ 	.byte	0x00, 0xf5, 0x21, 0x00


	//----- nvinfo : EIATTR_SPARSE_MMA_MASK
	.align		4
.L_2767:
        /*0038*/ 	.byte	0x03, 0x50
        /*003a*/ 	.short	0x0000


	//----- nvinfo : EIATTR_MAXREG_COUNT
	.align		4
        /*003c*/ 	.byte	0x03, 0x1b
        /*003e*/ 	.short	0x00ff


	//----- nvinfo : EIATTR_NUM_BARRIERS
	.align		4
        /*0040*/ 	.byte	0x02, 0x4c
        /*0042*/ 	.byte	0x01
	.zero		1


	//----- nvinfo : EIATTR_MERCURY_ISA_VERSION
	.align		4
        /*0044*/ 	.byte	0x03, 0x5f
        /*0046*/ 	.short	0x0101


	//----- nvinfo : EIATTR_VRC_CTA_INIT_COUNT
	.align		4
        /*0048*/ 	.byte	0x02, 0x4a
	.zero		1
	.zero		1


	//----- nvinfo : EIATTR_EXIT_INSTR_OFFSETS
	.align		4
        /*004c*/ 	.byte	0x04, 0x1c
        /*004e*/ 	.short	(.L_2769 - .L_2768)


	//   ....[0]....
.L_2768:
        /*0050*/ 	.word	0x00000210


	//   ....[1]....
        /*0054*/ 	.word	0x00000320


	//   ....[2]....
        /*0058*/ 	.word	0x00000370


	//----- nvinfo : EIATTR_CRS_STACK_SIZE
	.align		4
.L_2769:
        /*005c*/ 	.byte	0x04, 0x1e
        /*005e*/ 	.short	(.L_2771 - .L_2770)
.L_2770:
        /*0060*/ 	.word	0x00000000


	//----- nvinfo : EIATTR_CBANK_PARAM_SIZE
	.align		4
.L_2771:
        /*0064*/ 	.byte	0x03, 0x19
        /*0066*/ 	.short	0x0014


	//----- nvinfo : EIATTR_PARAM_CBANK
	.align		4
        /*0068*/ 	.byte	0x04, 0x0a
        /*006a*/ 	.short	(.L_2773 - .L_2772)
	.align		4
.L_2772:
        /*006c*/ 	.word	index@(.nv.constant0._Z10minreduce6IiLj32ELb0EEvPT_S1_j)
        /*0070*/ 	.short	0x0380
        /*0072*/ 	.short	0x0014


	//----- nvinfo : EIATTR_SW_WAR
	.align		4
.L_2773:
        /*0074*/ 	.byte	0x04, 0x36
        /*0076*/ 	.short	(.L_2775 - .L_2774)
.L_2774:
        /*0078*/ 	.word	0x00000008
.L_2775:


//--------------------- .nv.info._Z10minreduce6IiLj64ELb0EEvPT_S1_j --------------------------
	.section	.nv.info._Z10minreduce6IiLj64ELb0EEvPT_S1_j,"",@"SHT_CUDA_INFO"
	.sectionflags	@""
	.align	4


	//----- nvinfo : EIATTR_CUDA_API_VERSION
	.align		4
        /*0000*/ 	.byte	0x04, 0x37
        /*0002*/ 	.short	(.L_2777 - .L_2776)
.L_2776:
        /*0004*/ 	.word	0x00000082


	//----- nvinfo : EIATTR_KPARAM_INFO
	.align		4
.L_2777:
        /*0008*/ 	.byte	0x04, 0x17
        /*000a*/ 	.short	(.L_2779 - .L_2778)
.L_2778:
        /*000c*/ 	.word	0x00000000
        /*0010*/ 	.short	0x0002
        /*0012*/ 	.short	0x0010
        /*0014*/ 	.byte	0x00, 0xf0, 0x11, 0x00


	//----- nvinfo : EIATTR_KPARAM_INFO
	.align		4
.L_2779:
        /*0018*/ 	.byte	0x04, 0x17
        /*001a*/ 	.short	(.L_2781 - .L_2780)
.L_2780:
        /*001c*/ 	.word	0x00000000
        /*0020*/ 	.short	0x0001
        /*0022*/ 	.short	0x0008
        /*0024*/ 	.byte	0x00, 0xf5, 0x21, 0x00


	//----- nvinfo : EIATTR_KPARAM_INFO
	.align		4
.L_2781:
        /*0028*/ 	.byte	0x04, 0x17
        /*002a*/ 	.short	(.L_2783 - .L_2782)
.L_2782:
        /*002c*/ 	.word	0x00000000
        /*0030*/ 	.short	0x0000
        /*0032*/ 	.short	0x0000
        /*0034*/ 	.byte	0x00, 0xf5, 0x21, 0x00


	//----- nvinfo : EIATTR_SPARSE_MMA_MASK
	.align		4
.L_2783:
        /*0038*/ 	.byte	0x03, 0x50
        /*003a*/ 	.short	0x0000


	//----- nvinfo : EIATTR_MAXREG_COUNT
	.align		4
        /*003c*/ 	.byte	0x03, 0x1b
        /*003e*/ 	.short	0x00ff


	//----- nvinfo : EIATTR_NUM_BARRIERS
	.align		4
        /*0040*/ 	.byte	0x02, 0x4c
        /*0042*/ 	.byte	0x01
	.zero		1


	//----- nvinfo : EIATTR_MERCURY_ISA_VERSION
	.align		4
        /*0044*/ 	.byte	0x03, 0x5f
        /*0046*/ 	.short	0x0101


	//----- nvinfo : EIATTR_VRC_CTA_INIT_COUNT
	.align		4
        /*0048*/ 	.byte	0x02, 0x4a
	.zero		1
	.zero		1


	//----- nvinfo : EIATTR_EXIT_INSTR_OFFSETS
	.align		4
        /*004c*/ 	.byte	0x04, 0x1c
        /*004e*/ 	.short	(.L_2785 - .L_2784)


	//   ....[0]....
.L_2784:
        /*0050*/ 	.word	0x00000220


	//   ....[1]....
        /*0054*/ 	.word	0x00000360


	//   ....[2]....
        /*0058*/ 	.word	0x000003b0


	//----- nvinfo : EIATTR_CRS_STACK_SIZE
	.align		4
.L_2785:
        /*005c*/ 	.byte	0x04, 0x1e
        /*005e*/ 	.short	(.L_2787 - .L_2786)
.L_2786:
        /*0060*/ 	.word	0x00000000


	//----- nvinfo : EIATTR_CBANK_PARAM_SIZE
	.align		4
.L_2787:
        /*0064*/ 	.byte	0x03, 0x19
        /*0066*/ 	.short	0x0014


	//----- nvinfo : EIATTR_PARAM_CBANK
	.align		4
        /*0068*/ 	.byte	0x04, 0x0a
        /*006a*/ 	.short	(.L_2789 - .L_2788)
	.align		4
.L_2788:
        /*006c*/ 	.word	index@(.nv.constant0._Z10minreduce6IiLj64ELb0EEvPT_S1_j)
        /*0070*/ 	.short	0x0380
        /*0072*/ 	.short	0x0014


	//----- nvinfo : EIATTR_SW_WAR
	.align		4
.L_2789:
        /*0074*/ 	.byte	0x04, 0x36
        /*0076*/ 	.short	(.L_2791 - .L_2790)
.L_2790:
        /*0078*/ 	.word	0x00000008
.L_2791:


//--------------------- .nv.info._Z10minreduce6IiLj128ELb0EEvPT_S1_j --------------------------
	.section	.nv.info._Z10minreduce6IiLj128ELb0EEvPT_S1_j,"",@"SHT_CUDA_INFO"
	.sectionflags	@""
	.align	4


	//----- nvinfo : EIATTR_CUDA_API_VERSION
	.align		4
        /*0000*/ 	.byte	0x04, 0x37
        /*0002*/ 	.short	(.L_2793 - .L_2792)
.L_2792:
        /*0004*/ 	.word	0x00000082


	//----- nvinfo : EIATTR_KPARAM_INFO
	.align		4
.L_2793:
        /*0008*/ 	.byte	0x04, 0x17
        /*000a*/ 	.short	(.L_2795 - .L_2794)
.L_2794:
        /*000c*/ 	.word	0x00000000
        /*0010*/ 	.short	0x0002
        /*0012*/ 	.short	0x0010
        /*0014*/ 	.byte	0x00, 0xf0, 0x11, 0x00


	//----- nvinfo : EIATTR_KPARAM_INFO
	.align		4
.L_2795:
        /*0018*/ 	.byte	0x04, 0x17
        /*001a*/ 	.short	(.L_2797 - .L_2796)
.L_2796:
        /*001c*/ 	.word	0x00000000
        /*0020*/ 	.short	0x0001
        /*0022*/ 	.short	0x0008
        /*0024*/ 	.byte	0x00, 0xf5, 0x21, 0x00


	//----- nvinfo : EIATTR_KPARAM_INFO
	.align		4
.L_2797:
        /*0028*/ 	.byte	0x04, 0x17
        /*002a*/ 	.short	(.L_2799 - .L_2798)
.L_2798:
        /*002c*/ 	.word	0x00000000
        /*0030*/ 	.short	0x0000
        /*0032*/ 	.short	0x0000
        /*0034*/ 	.byte	0x00, 0xf5, 0x21, 0x00


	//----- nvinfo : EIATTR_SPARSE_MMA_MASK
	.align		4
.L_2799:
        /*0038*/ 	.byte	0x03, 0x50
        /*003a*/ 	.short	0x0000


	//----- nvinfo : EIATTR_MAXREG_COUNT
	.align		4
        /*003c*/ 	.byte	0x03, 0x1b
        /*003e*/ 	.short	0x00ff


	//----- nvinfo : EIATTR_NUM_BARRIERS
	.align		4
        /*0040*/ 	.byte	0x02, 0x4c
        /*0042*/ 	.byte	0x01
	.zero		1


	//----- nvinfo : EIATTR_MERCURY_ISA_VERSION
	.align		4
        /*0044*/ 	.byte	0x03, 0x5f
        /*0046*/ 	.short	0x0101


	//----- nvinfo : EIATTR_VRC_CTA_INIT_COUNT
	.align		4
        /*0048*/ 	.byte	0x02, 0x4a
	.zero		1
	.zero		1


	//----- nvinfo : EIATTR_EXIT_INSTR_OFFSETS
	.align		4
        /*004c*/ 	.byte	0x04, 0x1c
        /*004e*/ 	.short	(.L_2801 - .L_2800)


	//   ....[0]....
.L_2800:
        /*0050*/ 	.word	0x00000280


	//   ....[1]....
        /*0054*/ 	.word	0x000003c0


	//   ....[2]....
        /*0058*/ 	.word	0x00000410


	//----- nvinfo : EIATTR_CRS_STACK_SIZE
	.align		4
.L_2801:
        /*005c*/ 	.byte	0x04, 0x1e
        /*005e*/ 	.short	(.L_2803 - .L_2802)
.L_2802:
        /*0060*/ 	.word	0x00000000


	//----- nvinfo : EIATTR_CBANK_PARAM_SIZE
	.align		4
.L_2803:
        /*0064*/ 	.byte	0x03, 0x19
        /*0066*/ 	.short	0x0014


	//----- nvinfo : EIATTR_PARAM_CBANK
	.align		4
        /*0068*/ 	.byte	0x04, 0x0a
        /*006a*/ 	.short	(.L_2805 - .L_2804)
	.align		4
.L_2804:
        /*006c*/ 	.word	index@(.nv.constant0._Z10minreduce6IiLj128ELb0EEvPT_S1_j)
        /*0070*/ 	.short	0x0380
        /*0072*/ 	.short	0x0014


	//----- nvinfo : EIATTR_SW_WAR
	.align		4
.L_2805:
        /*0074*/ 	.byte	0x04, 0x36
        /*0076*/ 	.short	(.L_2807 - .L_2806)
.L_2806:
        /*0078*/ 	.word	0x00000008
.L_2807:


//--------------------- .nv.info._Z10minreduce6IiLj256ELb0EEvPT_S1_j --------------------------
	.section	.nv.info._Z10minreduce6IiLj256ELb0EEvPT_S1_j,"",@"SHT_CUDA_INFO"
	.sectionflags	@""
	.align	4


	//----- nvinfo : EIATTR_CUDA_API_VERSION
	.align		4
        /*0000*/ 	.byte	0x04, 0x37
        /*0002*/ 	.short	(.L_2809 - .L_2808)
.L_2808:
        /*0004*/ 	.word	0x00000082


	//----- nvinfo : EIATTR_KPARAM_INFO
	.align		4
.L_2809:
        /*0008*/ 	.byte	0x04, 0x17
        /*000a*/ 	.short	(.L_2811 - .L_2810)
.L_2810:
        /*000c*/ 	.word	0x00000000
        /*0010*/ 	.short	0x0002
        /*0012*/ 	.short	0x0010
        /*0014*/ 	.byte	0x00, 0xf0, 0x11, 0x00


	//----- nvinfo : EIATTR_KPARAM_INFO
	.align		4
.L_2811:
        /*0018*/ 	.byte	0x04, 0x17
        /*001a*/ 	.short	(.L_2813 - .L_2812)
.L_2812:
        /*001c*/ 	.word	0x00000000
        /*0020*/ 	.short	0x0001
        /*0022*/ 	.short	0x0008
        /*0024*/ 	.byte	0x00, 0xf5, 0x21, 0x00


	//----- nvinfo : EIATTR_KPARAM_INFO
	.align		4
.L_2813:
        /*0028*/ 	.byte	0x04, 0x17
        /*002a*/ 	.short	(.L_2815 - .L_2814)
.L_2814:
        /*002c*/ 	.word	0x00000000
        /*0030*/ 	.short	0x0000
        /*0032*/ 	.short	0x0000
        /*0034*/ 	.byte	0x00, 0xf5, 0x21, 0x00


	//----- nvinfo : EIATTR_SPARSE_MMA_MASK
	.align		4
.L_2815:
        /*0038*/ 	.byte	0x03, 0x50
        /*003a*/ 	.short	0x0000


	//----- nvinfo : EIATTR_MAXREG_COUNT
	.align		4
        /*003c*/ 	.byte	0x03, 0x1b
        /*003e*/ 	.short	0x00ff


	//----- nvinfo : EIATTR_NUM_BARRIERS
	.align		4
        /*0040*/ 	.byte	0x02, 0x4c
        /*0042*/ 	.byte	0x01
	.zero		1


	//----- nvinfo : EIATTR_MERCURY_ISA_VERSION
	.align		4
        /*0044*/ 	.byte	0x03, 0x5f
        /*0046*/ 	.short	0x0101


	//----- nvinfo : EIATTR_VRC_CTA_INIT_COUNT
	.align		4
        /*0048*/ 	.byte	0x02, 0x4a
	.zero		1
	.zero		1


	//----- nvinfo : EIATTR_EXIT_INSTR_OFFSETS
	.align		4
        /*004c*/ 	.byte	0x04, 0x1c
        /*004e*/ 	.short	(.L_2817 - .L_2816)


	//   ....[0]....
.L_2816:
        /*0050*/ 	.word	0x000002c0


	//   ....[1]....
        /*0054*/ 	.word	0x00000400


	//   ....[2]....
        /*0058*/ 	.word	0x00000450


	//----- nvinfo : EIATTR_CRS_STACK_SIZE
	.align		4
.L_2817:
        /*005c*/ 	.byte	0x04, 0x1e
        /*005e*/ 	.short	(.L_2819 - .L_2818)
.L_2818:
        /*0060*/ 	.word	0x00000000


	//----- nvinfo : EIATTR_CBANK_PARAM_SIZE
	.align		4
.L_2819:
        /*0064*/ 	.byte	0x03, 0x19
        /*0066*/ 	.short	0x0014


	//----- nvinfo : EIATTR_PARAM_CBANK
	.align		4
        /*0068*/ 	.byte	0x04, 0x0a
        /*006a*/ 	.short	(.L_2821 - .L_2820)
	.align		4
.L_2820:
        /*006c*/ 	.word	index@(.nv.constant0._Z10minreduce6IiLj256ELb0EEvPT_S1_j)
        /*0070*/ 	.short	0x0380
        /*0072*/ 	.short	0x0014


	//----- nvinfo : EIATTR_SW_WAR
	.align		4
.L_2821:
        /*0074*/ 	.byte	0x04, 0x36
        /*0076*/ 	.short	(.L_2823 - .L_2822)
.L_2822:
        /*0078*/ 	.word	0x00000008
.L_2823:


//--------------------- .nv.info._Z10minreduce6IiLj512ELb0EEvPT_S1_j --------------------------
	.section	.nv.info._Z10minreduce6IiLj512ELb0EEvPT_S1_j,"",@"SHT_CUDA_INFO"
	.sectionflags	@""
	.align	4


	//----- nvinfo : EIATTR_CUDA_API_VERSION
	.align		4
        /*0000*/ 	.byte	0x04, 0x37
        /*0002*/ 	.short	(.L_2825 - .L_2824)
.L_2824:
        /*0004*/ 	.word	0x00000082


	//----- nvinfo : EIATTR_KPARAM_INFO
	.align		4
.L_2825:
        /*0008*/ 	.byte	0x04, 0x17
        /*000a*/ 	.short	(.L_2827 - .L_2826)
.L_2826:
        /*000c*/ 	.word	0x00000000
        /*0010*/ 	.short	0x0002
        /*0012*/ 	.short	0x0010
        /*0014*/ 	.byte	0x00, 0xf0, 0x11, 0x00


	//----- nvinfo : EIATTR_KPARAM_INFO
	.align		4
.L_2827:
        /*0018*/ 	.byte	0x04, 0x17
        /*001a*/ 	.short	(.L_2829 - .L_2828)
.L_2828:
        /*001c*/ 	.word	0x00000000
        /*0020*/ 	.short	0x0001
        /*0022*/ 	.short	0x0008
        /*0024*/ 	.byte	0x00, 0xf5, 0x21, 0x00


	//----- nvinfo : EIATTR_KPARAM_INFO
	.align		4
.L_2829:
        /*0028*/ 	.byte	0x04, 0x17
        /*002a*/ 	.short	(.L_2831 - .L_2830)
.L_2830:
        /*002c*/ 	.word	0x00000000
        /*0030*/ 	.short	0x0000
        /*0032*/ 	.short	0x0000
        /*0034*/ 	.byte	0x00, 0xf5, 0x21, 0x00


	//----- nvinfo : EIATTR_SPARSE_MMA_MASK
	.align		4
.L_2831:
        /*0038*/ 	.byte	0x03, 0x50
        /*003a*/ 	.short	0x0000


	//----- nvinfo : EIATTR_MAXREG_COUNT
	.align		4
        /*003c*/ 	.byte	0x03, 0x1b
        /*003e*/ 	.short	0x00ff


	//----- nvinfo : EIATTR_NUM_BARRIERS
	.align		4
        /*0040*/ 	.byte	0x02, 0x4c
        /*0042*/ 	.byte	0x01
	.zero		1


	//----- nvinfo : EIATTR_MERCURY_ISA_VERSION
	.align		4
        /*0044*/ 	.byte	0x03, 0x5f
        /*0046*/ 	.short	0x0101


	//----- nvinfo : EIATTR_VRC_CTA_INIT_COUNT
	.align		4
        /*0048*/ 	.byte	0x02, 0x4a
	.zero		1
	.zero		1


	//----- nvinfo : EIATTR_EXIT_INSTR_OFFSETS
	.align		4
        /*004c*/ 	.byte	0x04, 0x1c
        /*004e*/ 	.short	(.L_2833 - .L_2832)


	//   ....[0]....
.L_2832:
        /*0050*/ 	.word	0x00000320


	//   ....[1]....
        /*0054*/ 	.word	0x00000460


	//   ....[2]....
        /*0058*/ 	.word	0x000004b0


	//----- nvinfo : EIATTR_CRS_STACK_SIZE
	.align		4
.L_2833:
        /*005c*/ 	.byte	0x04, 0x1e
        /*005e*/ 	.short	(.L_2835 - .L_2834)
.L_2834:
        /*0060*/ 	.word	0x00000000


	//----- nvinfo : EIATTR_CBANK_PARAM_SIZE
	.align		4
.L_2835:
        /*0064*/ 	.byte	0x03, 0x19
        /*0066*/ 	.short	0x0014


	//----- nvinfo : EIATTR_PARAM_CBANK
	.align		4
        /*0068*/ 	.byte	0x04, 0x0a
        /*006a*/ 	.short	(.L_2837 - .L_2836)
	.align		4
.L_2836:
        /*006c*/ 	.word	index@(.nv.constant0._Z10minreduce6IiLj512ELb0EEvPT_S1_j)
        /*0070*/ 	.short	0x0380
        /*0072*/ 	.short	0x0014


	//----- nvinfo : EIATTR_SW_WAR
	.align		4
.L_2837:
        /*0074*/ 	.byte	0x04, 0x36
        /*0076*/ 	.short	(.L_2839 - .L_2838)
.L_2838:
        /*0078*/ 	.word	0x00000008
.L_2839:


//--------------------- .nv.info._Z10minreduce6IiLj1ELb1EEvPT_S1_j --------------------------
	.section	.nv.info._Z10minreduce6IiLj1ELb1EEvPT_S1_j,"",@"SHT_CUDA_INFO"
	.sectionflags	@""
	.align	4


	//----- nvinfo : EIATTR_CUDA_API_VERSION
	.align		4
        /*0000*/ 	.byte	0x04, 0x37
        /*0002*/ 	.short	(.L_2841 - .L_2840)
.L_2840:
        /*0004*/ 	.word	0x00000082


	//----- nvinfo : EIATTR_KPARAM_INFO
	.align		4
.L_2841:
        /*0008*/ 	.byte	0x04, 0x17
        /*000a*/ 	.short	(.L_2843 - .L_2842)
.L_2842:
        /*000c*/ 	.word	0x00000000
        /*0010*/ 	.short	0x0002
        /*0012*/ 	.short	0x0010
        /*0014*/ 	.byte	0x00, 0xf0, 0x11, 0x00


	//----- nvinfo : EIATTR_KPARAM_INFO
	.align		4
.L_2843:
        /*0018*/ 	.byte	0x04, 0x17
        /*001a*/ 	.short	(.L_2845 - .L_2844)
.L_2844:
        /*001c*/ 	.word	0x00000000
        /*0020*/ 	.short	0x0001
        /*0022*/ 	.short	0x0008
        /*0024*/ 	.byte	0x00, 0xf5, 0x21, 0x00


	//----- nvinfo : EIATTR_KPARAM_INFO
	.align		4
.L_2845:
        /*0028*/ 	.byte	0x04, 0x17
        /*002a*/ 	.short	(.L_2847 - .L_2846)
.L_2846:
        /*002c*/ 	.word	0x00000000
        /*0030*/ 	.short	0x0000
        /*0032*/ 	.short	0x0000
        /*0034*/ 	.byte	0x00, 0xf5, 0x21, 0x00


	//----- nvinfo : EIATTR_SPARSE_MMA_MASK
	.align		4
.L_2847:
        /*0038*/ 	.byte	0x03, 0x50
        /*003a*/ 	.short	0x0000


	//----- nvinfo : EIATTR_MAXREG_COUNT
	.align		4
        /*003c*/ 	.byte	0x03, 0x1b
        /*003e*/ 	.short	0x00ff


	//----- nvinfo : EIATTR_NUM_BARRIERS
	.align		4
        /*0040*/ 	.byte	0x02, 0x4c
        /*0042*/ 	.byte	0x01
	.zero		1


	//----- nvinfo : EIATTR_MERCURY_ISA_VERSION
	.align		4
        /*0044*/ 	.byte	0x03, 0x5f
        /*0046*/ 	.short	0x0101


	//----- nvinfo : EIATTR_VRC_CTA_INIT_COUNT
	.align		4
        /*0048*/ 	.byte	0x02, 0x4a
	.zero		1
	.zero		1


	//----- nvinfo : EIATTR_EXIT_INSTR_OFFSETS
	.align		4
        /*004c*/ 	.byte	0x04, 0x1c
        /*004e*/ 	.short	(.L_2849 - .L_2848)


	//   ....[0]....
.L_2848:
        /*0050*/ 	.word	0x000001c0


	//   ....[1]....
        /*0054*/ 	.word	0x00000210


	//----- nvinfo : EIATTR_CRS_STACK_SIZE
	.align		4
.L_2849:
        /*0058*/ 	.byte	0x04, 0x1e
        /*005a*/ 	.short	(.L_2851 - .L_2850)
.L_2850:
        /*005c*/ 	.word	0x00000000


	//----- nvinfo : EIATTR_CBANK_PARAM_SIZE
	.align		4
.L_2851:
        /*0060*/ 	.byte	0x03, 0x19
        /*0062*/ 	.short	0x0014


	//----- nvinfo : EIATTR_PARAM_CBANK
	.align		4
        /*0064*/ 	.byte	0x04, 0x0a
        /*0066*/ 	.short	(.L_2853 - .L_2852)
	.align		4
.L_2852:
        /*0068*/ 	.word	index@(.nv.constant0._Z10minreduce6IiLj1ELb1EEvPT_S1_j)
        /*006c*/ 	.short	0x0380
        /*006e*/ 	.short	0x0014


	//----- nvinfo : EIATTR_SW_WAR
	.align		4
.L_2853:
        /*0070*/ 	.byte	0x04, 0x36
        /*0072*/ 	.short	(.L_2855 - .L_2854)
.L_2854:
        /*0074*/ 	.word	0x00000008
.L_2855:


//--------------------- .nv.info._Z10minreduce6IiLj2ELb1EEvPT_S1_j --------------------------
	.section	.nv.info._Z10minreduce6IiLj2ELb1EEvPT_S1_j,"",@"SHT_CUDA_INFO"
	.sectionflags	@""
	.align	4


	//----- nvinfo : EIATTR_CUDA_API_VERSION
	.align		4
        /*0000*/ 	.byte	0x04, 0x37
        /*0002*/ 	.short	(.L_2857 - .L_2856)
.L_2856:
        /*0004*/ 	.word	0x00000082


	//----- nvinfo : EIATTR_KPARAM_INFO
	.align		4
.L_2857:
        /*0008*/ 	.byte	0x04, 0x17
        /*000a*/ 	.short	(.L_2859 - .L_2858)
.L_2858:
        /*000c*/ 	.word	0x00000000
        /*0010*/ 	.short	0x0002
        /*0012*/ 	.short	0x0010
        /*0014*/ 	.byte	0x00, 0xf0, 0x11, 0x00


	//----- nvinfo : EIATTR_KPARAM_INFO
	.align		4
.L_2859:
        /*0018*/ 	.byte	0x04, 0x17
        /*001a*/ 	.short	(.L_2861 - .L_2860)
.L_2860:
        /*001c*/ 	.word	0x00000000
        /*0020*/ 	.short	0x0001
        /*0022*/ 	.short	0x0008
        /*0024*/ 	.byte	0x00, 0xf5, 0x21, 0x00


	//----- nvinfo : EIATTR_KPARAM_INFO
	.align		4
.L_2861:
        /*0028*/ 	.byte	0x04, 0x17
        /*002a*/ 	.short	(.L_2863 - .L_2862)
.L_2862:
        /*002c*/ 	.word	0x00000000
        /*0030*/ 	.short	0x0000
        /*0032*/ 	.short	0x0000
        /*0034*/ 	.byte	0x00, 0xf5, 0x21, 0x00


	//----- nvinfo : EIATTR_SPARSE_MMA_MASK
	.align		4
.L_2863:
        /*0038*/ 	.byte	0x03, 0x50
        /*003a*/ 	.short	0x0000


	//----- nvinfo : EIATTR_MAXREG_COUNT
	.align		4
        /*003c*/ 	.byte	0x03, 0x1b
        /*003e*/ 	.short	0x00ff


	//----- nvinfo : EIATTR_NUM_BARRIERS
	.align		4
        /*0040*/ 	.byte	0x02, 0x4c
        /*0042*/ 	.byte	0x01
	.zero		1


	//----- nvinfo : EIATTR_MERCURY_ISA_VERSION
	.align		4
        /*0044*/ 	.byte	0x03, 0x5f
        /*0046*/ 	.short	0x0101


	//----- nvinfo : EIATTR_VRC_CTA_INIT_COUNT
	.align		4
        /*0048*/ 	.byte	0x02, 0x4a
	.zero		1
	.zero		1


	//----- nvinfo : EIATTR_EXIT_INSTR_OFFSETS
	.align		4
        /*004c*/ 	.byte	0x04, 0x1c
        /*004e*/ 	.short	(.L_2865 - .L_2864)


	//   ....[0]....
.L_2864:
        /*0050*/ 	.word	0x000001e0


	//   ....[1]....
        /*0054*/ 	.word	0x00000230


	//   ....[2]....
        /*0058*/ 	.word	0x00000280


	//----- nvinfo : EIATTR_CRS_STACK_SIZE
	.align		4
.L_2865:
        /*005c*/ 	.byte	0x04, 0x1e
        /*005e*/ 	.short	(.L_2867 - .L_2866)
.L_2866:
        /*0060*/ 	.word	0x00000000


	//----- nvinfo : EIATTR_CBANK_PARAM_SIZE
	.align		4
.L_2867:
        /*0064*/ 	.byte	0x03, 0x19
        /*0066*/ 	.short	0x0014


	//----- nvinfo : EIATTR_PARAM_CBANK
	.align		4
        /*0068*/ 	.byte	0x04, 0x0a
        /*006a*/ 	.short	(.L_2869 - .L_2868)
	.align		4
.L_2868:
        /*006c*/ 	.word	index@(.nv.constant0._Z10minreduce6IiLj2ELb1EEvPT_S1_j)
        /*0070*/ 	.short	0x0380
        /*0072*/ 	.short	0x0014


	//----- nvinfo : EIATTR_SW_WAR
	.align		4
.L_2869:
        /*0074*/ 	.byte	0x04, 0x36
        /*0076*/ 	.short	(.L_2871 - .L_2870)
.L_2870:
        /*0078*/ 	.word	0x00000008
.L_2871:


//--------------------- .nv.info._Z10minreduce6IiLj4ELb1EEvPT_S1_j --------------------------
	.section	.nv.info._Z10minreduce6IiLj4ELb1EEvPT_S1_j,"",@"SHT_CUDA_INFO"
	.sectionflags	@""
	.align	4


	//----- nvinfo : EIATTR_CUDA_API_VERSION
	.align		4
        /*0000*/ 	.byte	0x04, 0x37
        /*0002*/ 	.short	(.L_2873 - .L_2872)
.L_2872:
        /*0004*/ 	.word	0x00000082


	//----- nvinfo : EIATTR_KPARAM_INFO
	.align		4
.L_2873:
        /*0008*/ 	.byte	0x04, 0x17
        /*000a*/ 	.short	(.L_2875 - .L_2874)
.L_2874:
        /*000c*/ 	.word	0x00000000
        /*0010*/ 	.short	0x0002
        /*0012*/ 	.short	0x0010
        /*0014*/ 	.byte	0x00, 0xf0, 0x11, 0x00


	//----- nvinfo : EIATTR_KPARAM_INFO
	.align		4
.L_2875:
        /*0018*/ 	.byte	0x04, 0x17
        /*001a*/ 	.short	(.L_2877 - .L_2876)
.L_2876:
        /*001c*/ 	.word	0x00000000
        /*0020*/ 	.short	0x0001
        /*0022*/ 	.short	0x0008
        /*0024*/ 	.byte	0x00, 0xf5, 0x21, 0x00


	//----- nvinfo : EIATTR_KPARAM_INFO
	.align		4
.L_2877:
        /*0028*/ 	.byte	0x04, 0x17
        /*002a*/ 	.short	(.L_2879 - .L_2878)
.L_2878:
        /*002c*/ 	.word	0x00000000
        /*0030*/ 	.short	0x0000
        /*0032*/ 	.short	0x0000
        /*0034*/ 	.byte	0x00, 0xf5, 0x21, 0x00


	//----- nvinfo : EIATTR_SPARSE_MMA_MASK
	.align		4
.L_2879:
        /*0038*/ 	.byte	0x03, 0x50
        /*003a*/ 	.short	0x0000


	//----- nvinfo : EIATTR_MAXREG_COUNT
	.align		4
        /*003c*/ 	.byte	0x03, 0x1b
        /*003e*/ 	.short	0x00ff


	//----- nvinfo : EIATTR_NUM_BARRIERS
	.align		4
        /*0040*/ 	.byte	0x02, 0x4c
        /*0042*/ 	.byte	0x01
	.zero		1


	//----- nvinfo : EIATTR_MERCURY_ISA_VERSION
	.align		4
        /*0044*/ 	.byte	0x03, 0x5f
        /*0046*/ 	.short	0x0101


	//----- nvinfo : EIATTR_VRC_CTA_INIT_COUNT
	.align		4
        /*0048*/ 	.byte	0x02, 0x4a
	.zero		1
	.zero		1


	//----- nvinfo : EIATTR_EXIT_INSTR_OFFSETS
	.align		4
        /*004c*/ 	.byte	0x04, 0x1c
        /*004e*/ 	.short	(.L_2881 - .L_2880)


	//   ....[0]....
.L_2880:
        /*0050*/ 	.word	0x000001e0


	//   ....[1]....
        /*0054*/ 	.word	0x00000260


	//   ....[2]....
        /*0058*/ 	.word	0x000002b0


	//----- nvinfo : EIATTR_CRS_STACK_SIZE
	.align		4
.L_2881:
        /*005c*/ 	.byte	0x04, 0x1e
        /*005e*/ 	.short	(.L_2883 - .L_2882)
.L_2882:
        /*0060*/ 	.word	0x00000000


	//----- nvinfo : EIATTR_CBANK_PARAM_SIZE
	.align		4
.L_2883:
        /*0064*/ 	.byte	0x03, 0x19
        /*0066*/ 	.short	0x0014


	//----- nvinfo : EIATTR_PARAM_CBANK
	.align		4
        /*0068*/ 	.byte	0x04, 0x0a
        /*006a*/ 	.short	(.L_2885 - .L_2884)
	.align		4
.L_2884:
        /*006c*/ 	.word	index@(.nv.constant0._Z10minreduce6IiLj4ELb1EEvPT_S1_j)
        /*0070*/ 	.short	0x0380
        /*0072*/ 	.short	0x0014


	//----- nvinfo : EIATTR_SW_WAR
	.align		4
.L_2885:
        /*0074*/ 	.byte	0x04, 0x36
        /*0076*/ 	.short	(.L_2887 - .L_2886)
.L_2886:
        /*0078*/ 	.word	0x00000008
.L_2887:


//--------------------- .nv.info._Z10minreduce6IiLj8ELb1EEvPT_S1_j --------------------------
	.section	.nv.info._Z10minreduce6IiLj8ELb1EEvPT_S1_j,"",@"SHT_CUDA_INFO"
	.sectionflags	@""
	.align	4


	//----- nvinfo : EIATTR_CUDA_API_VERSION
	.align		4
        /*0000*/ 	.byte	0x04, 0x37
        /*0002*/ 	.short	(.L_2889 - .L_2888)
.L_2888:
        /*0004*/ 	.word	0x00000082


	//----- nvinfo : EIATTR_KPARAM_INFO
	.align		4
.L_2889:
        /*0008*/ 	.byte	0x04, 0x17
        /*000a*/ 	.short	(.L_2891 - .L_2890)
.L_2890:
        /*000c*/ 	.word	0x00000000
        /*0010*/ 	.short	0x0002
        /*0012*/ 	.short	0x0010
        /*0014*/ 	.byte	0x00, 0xf0, 0x11, 0x00


	//----- nvinfo : EIATTR_KPARAM_INFO
	.align		4
.L_2891:
        /*0018*/ 	.byte	0x04, 0x17
        /*001a*/ 	.short	(.L_2893 - .L_2892)
.L_2892:
        /*001c*/ 	.word	0x00000000
        /*0020*/ 	.short	0x0001
        /*0022*/ 	.short	0x0008
        /*0024*/ 	.byte	0x00, 0xf5, 0x21, 0x00


	//----- nvinfo : EIATTR_KPARAM_INFO
	.align		4
.L_2893:
        /*0028*/ 	.byte	0x04, 0x17
        /*002a*/ 	.short	(.L_2895 - .L_2894)
.L_2894:
        /*002c*/ 	.word	0x00000000
        /*0030*/ 	.short	0x0000
        /*0032*/ 	.short	0x0000
        /*0034*/ 	.byte	0x00, 0xf5, 0x21, 0x00


	//----- nvinfo : EIATTR_SPARSE_MMA_MASK
	.align		4
.L_2895:
        /*0038*/ 	.byte	0x03, 0x50
        /*003a*/ 	.short	0x0000


	//----- nvinfo : EIATTR_MAXREG_COUNT
	.align		4
        /*003c*/ 	.byte	0x03, 0x1b
        /*003e*/ 	.short	0x00ff


	//----- nvinfo : EIATTR_NUM_BARRIERS
	.align		4
        /*0040*/ 	.byte	0x02, 0x4c
        /*0042*/ 	.byte	0x01
	.zero		1


	//----- nvinfo : EIATTR_MERCURY_ISA_VERSION
	.align		4
        /*0044*/ 	.byte	0x03, 0x5f
        /*0046*/ 	.short	0x0101


	//----- nvinfo : EIATTR_VRC_CTA_INIT_COUNT
	.align		4
        /*0048*/ 	.byte	0x02, 0x4a
	.zero		1
	.zero		1


	//----- nvinfo : EIATTR_EXIT_INSTR_OFFSETS
	.align		4
        /*004c*/ 	.byte	0x04, 0x1c
        /*004e*/ 	.short	(.L_2897 - .L_2896)


	//   ....[0]....
.L_2896:
        /*0050*/ 	.word	0x000001e0


	//   ....[1]....
        /*0054*/ 	.word	0x00000290


	//   ....[2]....
        /*0058*/ 	.word	0x000002e0


	//----- nvinfo : EIATTR_CRS_STACK_SIZE
	.align		4
.L_2897:
        /*005c*/ 	.byte	0x04, 0x1e
        /*005e*/ 	.short	(.L_2899 - .L_2898)
.L_2898:
        /*0060*/ 	.word	0x00000000


	//----- nvinfo : EIATTR_CBANK_PARAM_SIZE
	.align		4
.L_2899:
        /*0064*/ 	.byte	0x03, 0x19
        /*0066*/ 	.short	0x0014


	//----- nvinfo : EIATTR_PARAM_CBANK
	.align		4
        /*0068*/ 	.byte	0x04, 0x0a
        /*006a*/ 	.short	(.L_2901 - .L_2900)
	.align		4
.L_2900:
        /*006c*/ 	.word	index@(.nv.constant0._Z10minreduce6IiLj8ELb1EEvPT_S1_j)
        /*0070*/ 	.short	0x0380
        /*0072*/ 	.short	0x0014


	//----- nvinfo : EIATTR_SW_WAR
	.align		4
.L_2901:
        /*0074*/ 	.byte	0x04, 0x36
        /*0076*/ 	.short	(.L_2903 - .L_2902)
.L_2902:
        /*0078*/ 	.word	0x00000008
.L_2903:


//--------------------- .nv.info._Z10minreduce6IiLj16ELb1EEvPT_S1_j --------------------------
	.section	.nv.info._Z10minreduce6IiLj16ELb1EEvPT_S1_j,"",@"SHT_CUDA_INFO"
	.sectionflags	@""
	.align	4


	//----- nvinfo : EIATTR_CUDA_API_VERSION
	.align		4
        /*0000*/ 	.byte	0x04, 0x37
        /*0002*/ 	.short	(.L_2905 - .L_2904)
.L_2904:
        /*0004*/ 	.word	0x00000082


	//----- nvinfo : EIATTR_KPARAM_INFO
	.align		4
.L_2905:
        /*0008*/ 	.byte	0x04, 0x17
        /*000a*/ 	.short	(.L_2907 - .L_2906)
.L_2906:
        /*000c*/ 	.word	0x00000000
        /*0010*/ 	.short	0x0002
        /*0012*/ 	.short	0x0010
        /*0014*/ 	.byte	0x00, 0xf0, 0x11, 0x00


	//----- nvinfo : EIATTR_KPARAM_INFO
	.align		4
.L_2907:
        /*0018*/ 	.byte	0x04, 0x17
        /*001a*/ 	.short	(.L_2909 - .L_2908)
.L_2908:
        /*001c*/ 	.word	0x00000000
        /*0020*/ 	.short	0x0001
        /*0022*/ 	.short	0x0008
        /*0024*/ 	.byte	0x00, 0xf5, 0x21, 0x00


	//----- nvinfo : EIATTR_KPARAM_INFO
	.align		4
.L_2909:
        /*0028*/ 	.byte	0x04, 0x17
        /*002a*/ 	.short	(.L_2911 - .L_2910)
.L_2910:
        /*002c*/ 	.word	0x00000000
        /*0030*/ 	.short	0x0000
        /*0032*/ 	.short	0x0000
        /*0034*/ 	.byte	0x00, 0xf5, 0x21, 0x00


	//----- nvinfo : EIATTR_SPARSE_MMA_MASK
	.align		4
.L_2911:
        /*0038*/ 	.byte	0x03, 0x50
        /*003a*/ 	.short	0x0000


	//----- nvinfo : EIATTR_MAXREG_COUNT
	.align		4
        /*003c*/ 	.byte	0x03, 0x1b
        /*003e*/ 	.short	0x00ff


	//----- nvinfo : EIATTR_NUM_BARRIERS
	.align		4
        /*0040*/ 	.byte	0x02, 0x4c
        /*0042*/ 	.byte	0x01
	.zero		1


	//----- nvinfo : EIATTR_MERCURY_ISA_VERSION
	.align		4
        /*0044*/ 	.byte	0x03, 0x5f
        /*0046*/ 	.short	0x0101


	//----- nvinfo : EIATTR_VRC_CTA_INIT_COUNT
	.align		4
        /*0048*/ 	.byte	0x02, 0x4a
	.zero		1
	.zero		1


	//----- nvinfo : EIATTR_EXIT_INSTR_OFFSETS
	.align		4
        /*004c*/ 	.byte	0x04, 0x1c
        /*004e*/ 	.short	(.L_2913 - .L_2912)


	//   ....[0]....
.L_2912:
        /*0050*/ 	.word	0x000001e0


	//   ....[1]....
        /*0054*/ 	.word	0x000002c0


	//   ....[2]....
        /*0058*/ 	.word	0x00000310


	//----- nvinfo : EIATTR_CRS_STACK_SIZE
	.align		4
.L_2913:
        /*005c*/ 	.byte	0x04, 0x1e
        /*005e*/ 	.short	(.L_2915 - .L_2914)
.L_2914:
        /*0060*/ 	.word	0x00000000


	//----- nvinfo : EIATTR_CBANK_PARAM_SIZE
	.align		4
.L_2915:
        /*0064*/ 	.byte	0x03, 0x19
        /*0066*/ 	.short	0x0014


	//----- nvinfo : EIATTR_PARAM_CBANK
	.align		4
        /*0068*/ 	.byte	0x04, 0x0a
        /*006a*/ 	.short	(.L_2917 - .L_2916)
	.align		4
.L_2916:
        /*006c*/ 	.word	index@(.nv.constant0._Z10minreduce6IiLj16ELb1EEvPT_S1_j)
        /*0070*/ 	.short	0x0380
        /*0072*/ 	.short	0x0014


	//----- nvinfo : EIATTR_SW_WAR
	.align		4
.L_2917:
        /*0074*/ 	.byte	0x04, 0x36
        /*0076*/ 	.short	(.L_2919 - .L_2918)
.L_2918:
        /*0078*/ 	.word	0x00000008
.L_2919:


//--------------------- .nv.info._Z10minreduce6IiLj32ELb1EEvPT_S1_j --------------------------
	.section	.nv.info._Z10minreduce6IiLj32ELb1EEvPT_S1_j,"",@"SHT_CUDA_INFO"
	.sectionflags	@""
	.align	4


	//----- nvinfo : EIATTR_CUDA_API_VERSION
	.align		4
        /*0000*/ 	.byte	0x04, 0x37
        /*0002*/ 	.short	(.L_2921 - .L_2920)
.L_2920:
        /*0004*/ 	.word	0x00000082


	//----- nvinfo : EIATTR_KPARAM_INFO
	.align		4
.L_2921:
        /*0008*/ 	.byte	0x04, 0x17
        /*000a*/ 	.short	(.L_2923 - .L_2922)
.L_2922:
        /*000c*/ 	.word	0x00000000
        /*0010*/ 	.short	0x0002
        /*0012*/ 	.short	0x0010
        /*0014*/ 	.byte	0x00, 0xf0, 0x11, 0x00


	//----- nvinfo : EIATTR_KPARAM_INFO
	.align		4
.L_2923:
        /*0018*/ 	.byte	0x04, 0x17
        /*001a*/ 	.short	(.L_2925 - .L_2924)
.L_2924:
        /*001c*/ 	.word	0x00000000
        /*0020*/ 	.short	0x0001
        /*0022*/ 	.short	0x0008
        /*0024*/ 	.byte	0x00, 0xf5, 0x21, 0x00


	//----- nvinfo : EIATTR_KPARAM_INFO
	.align		4
.L_2925:
        /*0028*/ 	.byte	0x04, 0x17
        /*002a*/ 	.short	(.L_2927 - .L_2926)
.L_2926:
        /*002c*/ 	.word	0x00000000
        /*0030*/ 	.short	0x0000
        /*0032*/ 	.short	0x0000
        /*0034*/ 	.byte	0x00, 0xf5, 0x21, 0x00


	//----- nvinfo : EIATTR_SPARSE_MMA_MASK
	.align		4
.L_2927:
        /*0038*/ 	.byte	0x03, 0x50
        /*003a*/ 	.short	0x0000


	//----- nvinfo : EIATTR_MAXREG_COUNT
	.align		4
        /*003c*/ 	.byte	0x03, 0x1b
        /*003e*/ 	.short	0x00ff


	//----- nvinfo : EIATTR_NUM_BARRIERS
	.align		4
        /*0040*/ 	.byte	0x02, 0x4c
        /*0042*/ 	.byte	0x01
	.zero		1


	//----- nvinfo : EIATTR_MERCURY_ISA_VERSION
	.align		4
        /*0044*/ 	.byte	0x03, 0x5f
        /*0046*/ 	.short	0x0101


	//----- nvinfo : EIATTR_VRC_CTA_INIT_COUNT
	.align		4
        /*0048*/ 	.byte	0x02, 0x4a
	.zero		1
	.zero		1


	//----- nvinfo : EIATTR_EXIT_INSTR_OFFSETS
	.align		4
        /*004c*/ 	.byte	0x04, 0x1c
        /*004e*/ 	.short	(.L_2929 - .L_2928)


	//   ....[0]....
.L_2928:
        /*0050*/ 	.word	0x000001e0


	//   ....[1]....
        /*0054*/ 	.word	0x000002f0


	//   ....[2]....
        /*0058*/ 	.word	0x00000340


	//----- nvinfo : EIATTR_CRS_STACK_SIZE
	.align		4
.L_2929:
        /*005c*/ 	.byte	0x04, 0x1e
        /*005e*/ 	.short	(.L_2931 - .L_2930)
.L_2930:
        /*0060*/ 	.word	0x00000000


	//----- nvinfo : EIATTR_CBANK_PARAM_SIZE
	.align		4
.L_2931:
        /*0064*/ 	.byte	0x03, 0x19
        /*0066*/ 	.short	0x0014


	//----- nvinfo : EIATTR_PARAM_CBANK
	.align		4
        /*0068*/ 	.byte	0x04, 0x0a
        /*006a*/ 	.short	(.L_2933 - .L_2932)
	.align		4
.L_2932:
        /*006c*/ 	.word	index@(.nv.constant0._Z10minreduce6IiLj32ELb1EEvPT_S1_j)
        /*0070*/ 	.short	0x0380
        /*0072*/ 	.short	0x0014


	//----- nvinfo : EIATTR_SW_WAR
	.align		4
.L_2933:
        /*0074*/ 	.byte	0x04, 0x36
        /*0076*/ 	.short	(.L_2935 - .L_2934)
.L_2934:
        /*0078*/ 	.word	0x00000008
.L_2935:


//--------------------- .nv.info._Z10minreduce6IiLj64ELb1EEvPT_S1_j --------------------------
	.section	.nv.info._Z10minreduce6IiLj64ELb1EEvPT_S1_j,"",@"SHT_CUDA_INFO"
	.sectionflags	@""
	.align	4


	//----- nvinfo : EIATTR_CUDA_API_VERSION
	.align		4
        /*0000*/ 	.byte	0x04, 0x37
        /*0002*/ 	.short	(.L_2937 - .L_2936)
.L_2936:
        /*0004*/ 	.word	0x00000082


	//----- nvinfo : EIATTR_KPARAM_INFO
	.align		4
.L_2937:
        /*0008*/ 	.byte	0x04, 0x17
        /*000a*/ 	.short	(.L_2939 - .L_2938)
.L_2938:
        /*000c*/ 	.word	0x00000000
        /*0010*/ 	.short	0x0002
        /*0012*/ 	.short	0x0010
        /*0014*/ 	.byte	0x00, 0xf0, 0x11, 0x00


	//----- nvinfo : EIATTR_KPARAM_INFO
	.align		4
.L_2939:
        /*0018*/ 	.byte	0x04, 0x17
        /*001a*/ 	.short	(.L_2941 - .L_2940)
.L_2940:
        /*001c*/ 	.word	0x00000000
        /*0020*/ 	.short	0x0001
        /*0022*/ 	.short	0x0008
        /*0024*/ 	.byte	0x00, 0xf5, 0x21, 0x00


	//----- nvinfo : EIATTR_KPARAM_INFO
	.align		4
.L_2941:
        /*0028*/ 	.byte	0x04, 0x17
        /*002a*/ 	.short	(.L_2943 - .L_2942)
.L_2942:
        /*002c*/ 	.word	0x00000000
        /*0030*/ 	.short	0x0000
        /*0032*/ 	.short	0x0000
        /*0034*/ 	.byte	0x00, 0xf5, 0x21, 0x00


	//----- nvinfo : EIATTR_SPARSE_MMA_MASK
	.align		4
.L_2943:
        /*0038*/ 	.byte	0x03, 0x50
        /*003a*/ 	.short	0x0000


	//----- nvinfo : EIATTR_MAXREG_COUNT
	.align		4
        /*003c*/ 	.byte	0x03, 0x1b
        /*003e*/ 	.short	0x00ff


	//----- nvinfo : EIATTR_NUM_BARRIERS
	.align		4
        /*0040*/ 	.byte	0x02, 0x4c
        /*0042*/ 	.byte	0x01
	.zero		1


	//----- nvinfo : EIATTR_MERCURY_ISA_VERSION
	.align		4
        /*0044*/ 	.byte	0x03, 0x5f
        /*0046*/ 	.short	0x0101


	//----- nvinfo : EIATTR_VRC_CTA_INIT_COUNT
	.align		4
        /*0048*/ 	.byte	0x02, 0x4a
	.zero		1
	.zero		1


	//----- nvinfo : EIATTR_EXIT_INSTR_OFFSETS
	.align		4
        /*004c*/ 	.byte	0x04, 0x1c
        /*004e*/ 	.short	(.L_2945 - .L_2944)


	//   ....[0]....
.L_2944:
        /*0050*/ 	.word	0x000001f0


	//   ....[1]....
        /*0054*/ 	.word	0x00000330


	//   ....[2]....
        /*0058*/ 	.word	0x00000380


	//----- nvinfo : EIATTR_CRS_STACK_SIZE
	.align		4
.L_2945:
        /*005c*/ 	.byte	0x04, 0x1e
        /*005e*/ 	.short	(.L_2947 - .L_2946)
.L_2946:
        /*0060*/ 	.word	0x00000000


	//----- nvinfo : EIATTR_CBANK_PARAM_SIZE
	.align		4
.L_2947:
        /*0064*/ 	.byte	0x03, 0x19
        /*0066*/ 	.short	0x0014


	//----- nvinfo : EIATTR_PARAM_CBANK
	.align		4
        /*0068*/ 	.byte	0x04, 0x0a
        /*006a*/ 	.short	(.L_2949 - .L_2948)
	.align		4
.L_2948:
        /*006c*/ 	.word	index@(.nv.constant0._Z10minreduce6IiLj64ELb1EEvPT_S1_j)
        /*0070*/ 	.short	0x0380
        /*0072*/ 	.short	0x0014


	//----- nvinfo : EIATTR_SW_WAR
	.align		4
.L_2949:
        /*0074*/ 	.byte	0x04, 0x36
        /*0076*/ 	.short	(.L_2951 - .L_2950)
.L_2950:
        /*0078*/ 	.word	0x00000008
.L_2951:


//--------------------- .nv.info._Z10minreduce6IiLj128ELb1EEvPT_S1_j --------------------------
	.section	.nv.info._Z10minreduce6IiLj128ELb1EEvPT_S1_j,"",@"SHT_CUDA_INFO"
	.sectionflags	@""
	.align	4


	//----- nvinfo : EIATTR_CUDA_API_VERSION
	.align		4
        /*0000*/ 	.byte	0x04, 0x37
        /*0002*/ 	.short	(.L_2953 - .L_2952)
.L_2952:
        /*0004*/ 	.word	0x00000082


	//----- nvinfo : EIATTR_KPARAM_INFO
	.align		4
.L_2953:
        /*0008*/ 	.byte	0x04, 0x17
        /*000a*/ 	.short	(.L_2955 - .L_2954)
.L_2954:
        /*000c*/ 	.word	0x00000000
        /*0010*/ 	.short	0x0002
        /*0012*/ 	.short	0x0010
        /*0014*/ 	.byte	0x00, 0xf0, 0x11, 0x00


	//----- nvinfo : EIATTR_KPARAM_INFO
	.align		4
.L_2955:
        /*0018*/ 	.byte	0x04, 0x17
        /*001a*/ 	.short	(.L_2957 - .L_2956)
.L_2956:
        /*001c*/ 	.word	0x00000000
        /*0020*/ 	.short	0x0001
        /*0022*/ 	.short	0x0008
        /*0024*/ 	.byte	0x00, 0xf5, 0x21, 0x00


	//----- nvinfo : EIATTR_KPARAM_INFO
	.align		4
.L_2957:
        /*0028*/ 	.byte	0x04, 0x17
        /*002a*/ 	.short	(.L_2959 - .L_2958)
.L_2958:
        /*002c*/ 	.word	0x00000000
        /*0030*/ 	.short	0x0000
        /*0032*/ 	.short	0x0000
        /*0034*/ 	.byte	0x00, 0xf5, 0x21, 0x00


	//----- nvinfo : EIATTR_SPARSE_MMA_MASK
	.align		4
.L_2959:
        /*0038*/ 	.byte	0x03, 0x50
        /*003a*/ 	.short	0x0000


	//----- nvinfo : EIATTR_MAXREG_COUNT
	.align		4
        /*003c*/ 	.byte	0x03, 0x1b
        /*003e*/ 	.short	0x00ff


	//----- nvinfo : EIATTR_NUM_BARRIERS
	.align		4
        /*0040*/ 	.byte	0x02, 0x4c
        /*0042*/ 	.byte	0x01
	.zero		1


	//----- nvinfo : EIATTR_MERCURY_ISA_VERSION
	.align		4
        /*0044*/ 	.byte	0x03, 0x5f
        /*0046*/ 	.short	0x0101


	//----- nvinfo : EIATTR_VRC_CTA_INIT_COUNT
	.align		4
        /*0048*/ 	.byte	0x02, 0x4a
	.zero		1
	.zero		1


	//----- nvinfo : EIATTR_EXIT_INSTR_OFFSETS
	.align		4
        /*004c*/ 	.byte	0x04, 0x1c
        /*004e*/ 	.short	(.L_2961 - .L_2960)


	//   ....[0]....
.L_2960:
        /*0050*/ 	.word	0x00000240


	//   ....[1]....
        /*0054*/ 	.word	0x00000380


	//   ....[2]....
        /*0058*/ 	.word	0x000003d0


	//----- nvinfo : EIATTR_CRS_STACK_SIZE
	.align		4
.L_2961:
        /*005c*/ 	.byte	0x04, 0x1e
        /*005e*/ 	.short	(.L_2963 - .L_2962)
.L_2962:
        /*0060*/ 	.word	0x00000000


	//----- nvinfo : EIATTR_CBANK_PARAM_SIZE
	.align		4
.L_2963:
        /*0064*/ 	.byte	0x03, 0x19
        /*0066*/ 	.short	0x0014


	//----- nvinfo : EIATTR_PARAM_CBANK
	.align		4
        /*0068*/ 	.byte	0x04, 0x0a
        /*006a*/ 	.short	(.L_2965 - .L_2964)
	.align		4
.L_2964:
        /*006c*/ 	.word	index@(.nv.constant0._Z10minreduce6IiLj128ELb1EEvPT_S1_j)
        /*0070*/ 	.short	0x0380
        /*0072*/ 	.short	0x0014


	//----- nvinfo : EIATTR_SW_WAR
	.align		4
.L_2965:
        /*0074*/ 	.byte	0x04, 0x36
        /*0076*/ 	.short	(.L_2967 - .L_2966)
.L_2966:
        /*0078*/ 	.word	0x00000008
.L_2967:


//--------------------- .nv.info._Z10minreduce6IiLj256ELb1EEvPT_S1_j --------------------------
	.section	.nv.info._Z10minreduce6IiLj256ELb1EEvPT_S1_j,"",@"SHT_CUDA_INFO"
	.sectionflags	@""
	.align	4


	//----- nvinfo : EIATTR_CUDA_API_VERSION
	.align		4
        /*0000*/ 	.byte	0x04, 0x37
        /*0002*/ 	.short	(.L_2969 - .L_2968)
.L_2968:
        /*0004*/ 	.word	0x00000082


	//----- nvinfo : EIATTR_KPARAM_INFO
	.align		4
.L_2969:
        /*0008*/ 	.byte	0x04, 0x17
        /*000a*/ 	.short	(.L_2971 - .L_2970)
.L_2970:
        /*000c*/ 	.word	0x00000000
        /*0010*/ 	.short	0x0002
        /*0012*/ 	.short	0x0010
        /*0014*/ 	.byte	0x00, 0xf0, 0x11, 0x00


	//----- nvinfo : EIATTR_KPARAM_INFO
	.align		4
.L_2971:
        /*0018*/ 	.byte	0x04, 0x17
        /*001a*/ 	.short	(.L_2973 - .L_2972)
.L_2972:
        /*001c*/ 	.word	0x00000000
        /*0020*/ 	.short	0x0001
        /*0022*/ 	.short	0x0008
        /*0024*/ 	.byte	0x00, 0xf5, 0x21, 0x00


	//----- nvinfo : EIATTR_KPARAM_INFO
	.align		4
.L_2973:
        /*0028*/ 	.byte	0x04, 0x17
        /*002a*/ 	.short	(.L_2975 - .L_2974)
.L_2974:
        /*002c*/ 	.word	0x00000000
        /*0030*/ 	.short	0x0000
        /*0032*/ 	.short	0x0000
        /*0034*/ 	.byte	0x00, 0xf5, 0x21, 0x00


	//----- nvinfo : EIATTR_SPARSE_MMA_MASK
	.align		4
.L_2975:
        /*0038*/ 	.byte	0x03, 0x50
        /*003a*/ 	.short	0x0000


	//----- nvinfo : EIATTR_MAXREG_COUNT
	.align		4
        /*003c*/ 	.byte	0x03, 0x1b
        /*003e*/ 	.short	0x00ff


	//----- nvinfo : EIATTR_NUM_BARRIERS
	.align		4
        /*0040*/ 	.byte	0x02, 0x4c
        /*0042*/ 	.byte	0x01
	.zero		1


	//----- nvinfo : EIATTR_MERCURY_ISA_VERSION
	.align		4
        /*0044*/ 	.byte	0x03, 0x5f
        /*0046*/ 	.short	0x0101


	//----- nvinfo : EIATTR_VRC_CTA_INIT_COUNT
	.align		4
        /*0048*/ 	.byte	0x02, 0x4a
	.zero		1
	.zero		1


	//----- nvinfo : EIATTR_EXIT_INSTR_OFFSETS
	.align		4
        /*004c*/ 	.byte	0x04, 0x1c
        /*004e*/ 	.short	(.L_2977 - .L_2976)


	//   ....[0]....
.L_2976:
        /*0050*/ 	.word	0x00000290


	//   ....[1]....
        /*0054*/ 	.word	0x000003d0


	//   ....[2]....
        /*0058*/ 	.word	0x00000420


	//----- nvinfo : EIATTR_CRS_STACK_SIZE
	.align		4
.L_2977:
        /*005c*/ 	.byte	0x04, 0x1e
        /*005e*/ 	.short	(.L_2979 - .L_2978)
.L_2978:
        /*0060*/ 	.word	0x00000000


	//----- nvinfo : EIATTR_CBANK_PARAM_SIZE
	.align		4
.L_2979:
        /*0064*/ 	.byte	0x03, 0x19
        /*0066*/ 	.short	0x0014


	//----- nvinfo : EIATTR_PARAM_CBANK
	.align		4
        /*0068*/ 	.byte	0x04, 0x0a
        /*006a*/ 	.short	(.L_2981 - .L_2980)
	.align		4
.L_2980:
        /*006c*/ 	.word	index@(.nv.constant0._Z10minreduce6IiLj256ELb1EEvPT_S1_j)
        /*0070*/ 	.short	0x0380
        /*0072*/ 	.short	0x0014


	//----- nvinfo : EIATTR_SW_WAR
	.align		4
.L_2981:
        /*0074*/ 	.byte	0x04, 0x36
        /*0076*/ 	.short	(.L_2983 - .L_2982)
.L_2982:
        /*0078*/ 	.word	0x00000008
.L_2983:


//--------------------- .nv.info._Z10minreduce6IiLj512ELb1EEvPT_S1_j --------------------------
	.section	.nv.info._Z10minreduce6IiLj512ELb1EEvPT_S1_j,"",@"SHT_CUDA_INFO"
	.sectionflags	@""
	.align	4


	//----- nvinfo : EIATTR_CUDA_API_VERSION
	.align		4
        /*0000*/ 	.byte	0x04, 0x37
        /*0002*/ 	.short	(.L_2985 - .L_2984)
.L_2984:
        /*0004*/ 	.word	0x00000082


	//----- nvinfo : EIATTR_KPARAM_INFO
	.align		4
.L_2985:
        /*0008*/ 	.byte	0x04, 0x17
        /*000a*/ 	.short	(.L_2987 - .L_2986)
.L_2986:
        /*000c*/ 	.word	0x00000000
        /*0010*/ 	.short	0x0002
        /*0012*/ 	.short	0x0010
        /*0014*/ 	.byte	0x00, 0xf0, 0x11, 0x00


	//----- nvinfo : EIATTR_KPARAM_INFO
	.align		4
.L_2987:
        /*0018*/ 	.byte	0x04, 0x17
        /*001a*/ 	.short	(.L_2989 - .L_2988)
.L_2988:
        /*001c*/ 	.word	0x00000000
        /*0020*/ 	.short	0x0001
        /*0022*/ 	.short	0x0008
        /*0024*/ 	.byte	0x00, 0xf5, 0x21, 0x00


	//----- nvinfo : EIATTR_KPARAM_INFO
	.align		4
.L_2989:
        /*0028*/ 	.byte	0x04, 0x17
        /*002a*/ 	.short	(.L_2991 - .L_2990)
.L_2990:
        /*002c*/ 	.word	0x00000000
        /*0030*/ 	.short	0x0000
        /*0032*/ 	.short	0x0000
        /*0034*/ 	.byte	0x00, 0xf5, 0x21, 0x00


	//----- nvinfo : EIATTR_SPARSE_MMA_MASK
	.align		4
.L_2991:
        /*0038*/ 	.byte	0x03, 0x50
        /*003a*/ 	.short	0x0000


	//----- nvinfo : EIATTR_MAXREG_COUNT
	.align		4
        /*003c*/ 	.byte	0x03, 0x1b
        /*003e*/ 	.short	0x00ff


	//----- nvinfo : EIATTR_NUM_BARRIERS
	.align		4
        /*0040*/ 	.byte	0x02, 0x4c
        /*0042*/ 	.byte	0x01
	.zero		1


	//----- nvinfo : EIATTR_MERCURY_ISA_VERSION
	.align		4
        /*0044*/ 	.byte	0x03, 0x5f
        /*0046*/ 	.short	0x0101


	//----- nvinfo : EIATTR_VRC_CTA_INIT_COUNT
	.align		4
        /*0048*/ 	.byte	0x02, 0x4a
	.zero		1
	.zero		1


	//----- nvinfo : EIATTR_EXIT_INSTR_OFFSETS
	.align		4
        /*004c*/ 	.byte	0x04, 0x1c
        /*004e*/ 	.short	(.L_2993 - .L_2992)


	//   ....[0]....
.L_2992:
        /*0050*/ 	.word	0x000002e0


	//   ....[1]....
        /*0054*/ 	.word	0x00000420


	//   ....[2]....
        /*0058*/ 	.word	0x00000470


	//----- nvinfo : EIATTR_CRS_STACK_SIZE
	.align		4
.L_2993:
        /*005c*/ 	.byte	0x04, 0x1e
        /*005e*/ 	.short	(.L_2995 - .L_2994)
.L_2994:
        /*0060*/ 	.word	0x00000000


	//----- nvinfo : EIATTR_CBANK_PARAM_SIZE
	.align		4
.L_2995:
        /*0064*/ 	.byte	0x03, 0x19
        /*0066*/ 	.short	0x0014


	//----- nvinfo : EIATTR_PARAM_CBANK
	.align		4
        /*0068*/ 	.byte	0x04, 0x0a
        /*006a*/ 	.short	(.L_2997 - .L_2996)
	.align		4
.L_2996:
        /*006c*/ 	.word	index@(.nv.constant0._Z10minreduce6IiLj512ELb1EEvPT_S1_j)
        /*0070*/ 	.short	0x0380
        /*0072*/ 	.short	0x0014


	//----- nvinfo : EIATTR_SW_WAR
	.align		4
.L_2997:
        /*0074*/ 	.byte	0x04, 0x36
        /*0076*/ 	.short	(.L_2999 - .L_2998)
.L_2998:
        /*0078*/ 	.word	0x00000008
.L_2999:


//--------------------- .nv.info._Z10sumreduce6IdLj1ELb0EEvPT_S1_j --------------------------
	.section	.nv.info._Z10sumreduce6IdLj1ELb0EEvPT_S1_j,"",@"SHT_CUDA_INFO"
	.sectionflags	@""
	.align	4


	//----- nvinfo : EIATTR_CUDA_API_VERSION
	.align		4
        /*0000*/ 	.byte	0x04, 0x37
        /*0002*/ 	.short	(.L_3001 - .L_3000)
.L_3000:
        /*0004*/ 	.word	0x00000082


	//----- nvinfo : EIATTR_KPARAM_INFO
	.align		4
.L_3001:
        /*0008*/ 	.byte	0x04, 0x17
        /*000a*/ 	.short	(.L_3003 - .L_3002)
.L_3002:
        /*000c*/ 	.word	0x00000000
        /*0010*/ 	.short	0x0002
        /*0012*/ 	.short	0x0010
        /*0014*/ 	.byte	0x00, 0xf0, 0x11, 0x00


	//----- nvinfo : EIATTR_KPARAM_INFO
	.align		4
.L_3003:
        /*0018*/ 	.byte	0x04, 0x17
        /*001a*/ 	.short	(.L_3005 - .L_3004)
.L_3004:
        /*001c*/ 	.word	0x00000000
        /*0020*/ 	.short	0x0001
        /*0022*/ 	.short	0x0008
        /*0024*/ 	.byte	0x00, 0xf5, 0x21, 0x00


	//----- nvinfo : EIATTR_KPARAM_INFO
	.align		4
.L_3005:
        /*0028*/ 	.byte	0x04, 0x17
        /*002a*/ 	.short	(.L_3007 - .L_3006)
.L_3006:
        /*002c*/ 	.word	0x00000000
        /*0030*/ 	.short	0x0000
        /*0032*/ 	.short	0x0000
        /*0034*/ 	.byte	0x00, 0xf5, 0x21, 0x00


	//----- nvinfo : EIATTR_SPARSE_MMA_MASK
	.align		4
.L_3007:
        /*0038*/ 	.byte	0x03, 0x50
        /*003a*/ 	.short	0x0000


	//----- nvinfo : EIATTR_MAXREG_COUNT
	.align		4
        /*003c*/ 	.byte	0x03, 0x1b
        /*003e*/ 	.short	0x00ff


	//----- nvinfo : EIATTR_NUM_BARRIERS
	.align		4
        /*0040*/ 	.byte	0x02, 0x4c
        /*0042*/ 	.byte	0x01
	.zero		1


	//----- nvinfo : EIATTR_MERCURY_ISA_VERSION
	.align		4
        /*0044*/ 	.byte	0x03, 0x5f
        /*0046*/ 	.short	0x0101


	//----- nvinfo : EIATTR_VRC_CTA_INIT_COUNT
	.align		4
        /*0048*/ 	.byte	0x02, 0x4a
	.zero		1
	.zero		1


	//----- nvinfo : EIATTR_EXIT_INSTR_OFFSETS
	.align		4
        /*004c*/ 	.byte	0x04, 0x1c
        /*004e*/ 	.short	(.L_3009 - .L_3008)


	//   ....[0]....
.L_3008:
        /*0050*/ 	.word	0x00000200


	//   ....[1]....
        /*0054*/ 	.word	0x00000250


	//----- nvinfo : EIATTR_CRS_STACK_SIZE
	.align		4
.L_3009:
        /*0058*/ 	.byte	0x04, 0x1e
        /*005a*/ 	.short	(.L_3011 - .L_3010)
.L_3010:
        /*005c*/ 	.word	0x00000000


	//----- nvinfo : EIATTR_CBANK_PARAM_SIZE
	.align		4
.L_3011:
        /*0060*/ 	.byte	0x03, 0x19
        /*0062*/ 	.short	0x0014


	//----- nvinfo : EIATTR_PARAM_CBANK
	.align		4
        /*0064*/ 	.byte	0x04, 0x0a
        /*0066*/ 	.short	(.L_3013 - .L_3012)
	.align		4
.L_3012:
        /*0068*/ 	.word	index@(.nv.constant0._Z10sumreduce6IdLj1ELb0EEvPT_S1_j)
        /*006c*/ 	.short	0x0380
        /*006e*/ 	.short	0x0014


	//----- nvinfo : EIATTR_SW_WAR
	.align		4
.L_3013:
        /*0070*/ 	.byte	0x04, 0x36
        /*0072*/ 	.short	(.L_3015 - .L_3014)
.L_3014:
        /*0074*/ 	.word	0x00000008
.L_3015:


//--------------------- .nv.info._Z10sumreduce6IdLj2ELb0EEvPT_S1_j --------------------------
	.section	.nv.info._Z10sumreduce6IdLj2ELb0EEvPT_S1_j,"",@"SHT_CUDA_INFO"
	.sectionflags	@""
	.align	4


	//----- nvinfo : EIATTR_CUDA_API_VERSION
	.align		4
        /*0000*/ 	.byte	0x04, 0x37
        /*0002*/ 	.short	(.L_3017 - .L_3016)
.L_3016:
        /*0004*/ 	.word	0x00000082


	//----- nvinfo : EIATTR_KPARAM_INFO
	.align		4
.L_3017:
        /*0008*/ 	.byte	0x04, 0x17
        /*000a*/ 	.short	(.L_3019 - .L_3018)
.L_3018:
        /*000c*/ 	.word	0x00000000
        /*0010*/ 	.short	0x0002
        /*0012*/ 	.short	0x0010
        /*0014*/ 	.byte	0x00, 0xf0, 0x11, 0x00


	//----- nvinfo : EIATTR_KPARAM_INFO
	.align		4
.L_3019:
        /*0018*/ 	.byte	0x04, 0x17
        /*001a*/ 	.short	(.L_3021 - .L_3020)
.L_3020:
        /*001c*/ 	.word	0x00000000
        /*0020*/ 	.short	0x0001
        /*0022*/ 	.short	0x0008
        /*0024*/ 	.byte	0x00, 0xf5, 0x21, 0x00


	//----- nvinfo : EIATTR_KPARAM_INFO
	.align		4
.L_3021:
        /*0028*/ 	.byte	0x04, 0x17
        /*002a*/ 	.short	(.L_3023 - .L_3022)
.L_3022:
        /*002c*/ 	.word	0x00000000
        /*0030*/ 	.short	0x0000
        /*0032*/ 	.short	0x0000
        /*0034*/ 	.byte	0x00, 0xf5, 0x21, 0x00


	//----- nvinfo : EIATTR_SPARSE_MMA_MASK
	.align		4
.L_3023:
        /*0038*/ 	.byte	0x03, 0x50
        /*003a*/ 	.short	0x0000


	//----- nvinfo : EIATTR_MAXREG_COUNT
	.align		4
        /*003c*/ 	.byte	0x03, 0x1b
        /*003e*/ 	.short	0x00ff


	//----- nvinfo : EIATTR_NUM_BARRIERS
	.align		4
        /*0040*/ 	.byte	0x02, 0x4c
        /*0042*/ 	.byte	0x01
	.zero		1


	//----- nvinfo : EIATTR_MERCURY_ISA_VERSION
	.align		4
        /*0044*/ 	.byte	0x03, 0x5f
        /*0046*/ 	.short	0x0101


	//----- nvinfo : EIATTR_VRC_CTA_INIT_COUNT
	.align		4
        /*0048*/ 	.byte	0x02, 0x4a
	.zero		1
	.zero		1


	//----- nvinfo : EIATTR_EXIT_INSTR_OFFSETS
	.align		4
        /*004c*/ 	.byte	0x04, 0x1c
        /*004e*/ 	.short	(.L_3025 - .L_3024)


	//   ....[0]....
.L_3024:
        /*0050*/ 	.word	0x00000210


	//   ....[1]....
        /*0054*/ 	.word	0x00000260


	//   ....[2]....
        /*0058*/ 	.word	0x000002b0


	//----- nvinfo : EIATTR_CRS_STACK_SIZE
	.align		4
.L_3025:
        /*005c*/ 	.byte	0x04, 0x1e
        /*005e*/ 	.short	(.L_3027 - .L_3026)
.L_3026:
        /*0060*/ 	.word	0x00000000


	//----- nvinfo : EIATTR_CBANK_PARAM_SIZE
	.align		4
.L_3027:
        /*0064*/ 	.byte	0x03, 0x19
        /*0066*/ 	.short	0x0014


	//----- nvinfo : EIATTR_PARAM_CBANK
	.align		4
        /*0068*/ 	.byte	0x04, 0x0a
        /*006a*/ 	.short	(.L_3029 - .L_3028)
	.align		4
.L_3028:
        /*006c*/ 	.word	index@(.nv.constant0._Z10sumreduce6IdLj2ELb0EEvPT_S1_j)
        /*0070*/ 	.short	0x0380
        /*0072*/ 	.short	0x0014


	//----- nvinfo : EIATTR_SW_WAR
	.align		4
.L_3029:
        /*0074*/ 	.byte	0x04, 0x36
        /*0076*/ 	.short	(.L_3031 - .L_3030)
.L_3030:
        /*0078*/ 	.word	0x00000008
.L_3031:


//--------------------- .nv.info._Z10sumreduce6IdLj4ELb0EEvPT_S1_j --------------------------
	.section	.nv.info._Z10sumreduce6IdLj4ELb0EEvPT_S1_j,"",@"SHT_CUDA_INFO"
	.sectionflags	@""
	.align	4


	//----- nvinfo : EIATTR_CUDA_API_VERSION
	.align		4
        /*0000*/ 	.byte	0x04, 0x37
        /*0002*/ 	.short	(.L_3033 - .L_3032)
.L_3032:
        /*0004*/ 	.word	0x00000082


	//----- nvinfo : EIATTR_KPARAM_INFO
	.align		4
.L_3033:
        /*0008*/ 	.byte	0x04, 0x17
        /*000a*/ 	.short	(.L_3035 - .L_3034)
.L_3034:
        /*000c*/ 	.word	0x00000000
        /*0010*/ 	.short	0x0002
        /*0012*/ 	.short	0x0010
        /*0014*/ 	.byte	0x00, 0xf0, 0x11, 0x00


	//----- nvinfo : EIATTR_KPARAM_INFO
	.align		4
.L_3035:
        /*0018*/ 	.byte	0x04, 0x17
        /*001a*/ 	.short	(.L_3037 - .L_3036)
.L_3036:
        /*001c*/ 	.word	0x00000000
        /*0020*/ 	.short	0x0001
        /*0022*/ 	.short	0x0008
        /*0024*/ 	.byte	0x00, 0xf5, 0x21, 0x00


	//----- nvinfo : EIATTR_KPARAM_INFO
	.align		4
.L_3037:
        /*0028*/ 	.byte	0x04, 0x17
        /*002a*/ 	.short	(.L_3039 - .L_3038)
.L_3038:
        /*002c*/ 	.word	0x00000000
        /*0030*/ 	.short	0x0000
        /*0032*/ 	.short	0x0000
        /*0034*/ 	.byte	0x00, 0xf5, 0x21, 0x00


	//----- nvinfo : EIATTR_SPARSE_MMA_MASK
	.align		4
.L_3039:
        /*0038*/ 	.byte	0x03, 0x50
        /*003a*/ 	.short	0x0000


	//----- nvinfo : EIATTR_MAXREG_COUNT
	.align		4
        /*003c*/ 	.byte	0x03, 0x1b
        /*003e*/ 	.short	0x00ff


	//----- nvinfo : EIATTR_NUM_BARRIERS
	.align		4
        /*0040*/ 	.byte	0x02, 0x4c
        /*0042*/ 	.byte	0x01
	.zero		1


	//----- nvinfo : EIATTR_MERCURY_ISA_VERSION
	.align		4
        /*0044*/ 	.byte	0x03, 0x5f
        /*0046*/ 	.short	0x0101


	//----- nvinfo : EIATTR_VRC_CTA_INIT_COUNT
	.align		4
        /*0048*/ 	.byte	0x02, 0x4a
	.zero		1
	.zero		1


	//----- nvinfo : EIATTR_EXIT_INSTR_OFFSETS
	.align		4
        /*004c*/ 	.byte	0x04, 0x1c
        /*004e*/ 	.short	(.L_3041 - .L_3040)


	//   ....[0]....
.L_3040:
        /*0050*/ 	.word	0x00000220


	//   ....[1]....
        /*0054*/ 	.word	0x000002a0


	//   ....[2]....
        /*0058*/ 	.word	0x000002f0


	//----- nvinfo : EIATTR_CRS_STACK_SIZE
	.align		4
.L_3041:
        /*005c*/ 	.byte	0x04, 0x1e
        /*005e*/ 	.short	(.L_3043 - .L_3042)
.L_3042:
        /*0060*/ 	.word	0x00000000


	//----- nvinfo : EIATTR_CBANK_PARAM_SIZE
	.align		4
.L_3043:
        /*0064*/ 	.byte	0x03, 0x19
        /*0066*/ 	.short	0x0014


	//----- nvinfo : EIATTR_PARAM_CBANK
	.align		4
        /*0068*/ 	.byte	0x04, 0x0a
        /*006a*/ 	.short	(.L_3045 - .L_3044)
	.align		4
.L_3044:
        /*006c*/ 	.word	index@(.nv.constant0._Z10sumreduce6IdLj4ELb0EEvPT_S1_j)
        /*0070*/ 	.short	0x0380
        /*0072*/ 	.short	0x0014


	//----- nvinfo : EIATTR_SW_WAR
	.align		4
.L_3045:
        /*0074*/ 	.byte	0x04, 0x36
        /*0076*/ 	.short	(.L_3047 - .L_3046)
.L_3046:
        /*0078*/ 	.word	0x00000008
.L_3047:


//--------------------- .nv.info._Z10sumreduce6IdLj8ELb0EEvPT_S1_j --------------------------
	.section	.nv.info._Z10sumreduce6IdLj8ELb0EEvPT_S1_j,"",@"SHT_CUDA_INFO"
	.sectionflags	@""
	.align	4


	//----- nvinfo : EIATTR_CUDA_API_VERSION
	.align		4
        /*0000*/ 	.byte	0x04, 0x37
        /*0002*/ 	.short	(.L_3049 - .L_3048)
.L_3048:
        /*0004*/ 	.word	0x00000082


	//----- nvinfo : EIATTR_KPARAM_INFO
	.align		4
.L_3049:
        /*0008*/ 	.byte	0x04, 0x17
        /*000a*/ 	.short	(.L_3051 - .L_3050)
.L_3050:
        /*000c*/ 	.word	0x00000000
        /*0010*/ 	.short	0x0002
        /*0012*/ 	.short	0x0010
        /*0014*/ 	.byte	0x00, 0xf0, 0x11, 0x00


	//----- nvinfo : EIATTR_KPARAM_INFO
	.align		4
.L_3051:
        /*0018*/ 	.byte	0x04, 0x17
        /*001a*/ 	.short	(.L_3053 - .L_3052)
.L_3052:
        /*001c*/ 	.word	0x00000000
        /*0020*/ 	.short	0x0001
        /*0022*/ 	.short	0x0008
        /*0024*/ 	.byte	0x00, 0xf5, 0x21, 0x00


	//----- nvinfo : EIATTR_KPARAM_INFO
	.align		4
.L_3053:
        /*0028*/ 	.byte	0x04, 0x17
        /*002a*/ 	.short	(.L_3055 - .L_3054)
.L_3054:
        /*002c*/ 	.word	0x00000000
        /*0030*/ 	.short	0x0000
        /*0032*/ 	.short	0x0000
        /*0034*/ 	.byte	0x00, 0xf5, 0x21, 0x00


	//----- nvinfo : EIATTR_SPARSE_MMA_MASK
	.align		4
.L_3055:
        /*0038*/ 	.byte	0x03, 0x50
        /*003a*/ 	.short	0x0000


	//----- nvinfo : EIATTR_MAXREG_COUNT
	.align		4
        /*003c*/ 	.byte	0x03, 0x1b
        /*003e*/ 	.short	0x00ff


	//----- nvinfo : EIATTR_NUM_BARRIERS
	.align		4
        /*0040*/ 	.byte	0x02, 0x4c
        /*0042*/ 	.byte	0x01
	.zero		1


	//----- nvinfo : EIATTR_MERCURY_ISA_VERSION
	.align		4
        /*0044*/ 	.byte	0x03, 0x5f
        /*0046*/ 	.short	0x0101


	//----- nvinfo : EIATTR_VRC_CTA_INIT_COUNT
	.align		4
        /*0048*/ 	.byte	0x02, 0x4a
	.zero		1
	.zero		1


	//----- nvinfo : EIATTR_EXIT_INSTR_OFFSETS
	.align		4
        /*004c*/ 	.byte	0x04, 0x1c
        /*004e*/ 	.short	(.L_3057 - .L_3056)


	//   ....[0]....
.L_3056:
        /*0050*/ 	.word	0x00000210


	//   ....[1]....
        /*0054*/ 	.word	0x000002c0


	//   ....[2]....
        /*0058*/ 	.word	0x00000310


	//----- nvinfo : EIATTR_CRS_STACK_SIZE
	.align		4
.L_3057:
        /*005c*/ 	.byte	0x04, 0x1e
        /*005e*/ 	.short	(.L_3059 - .L_3058)
.L_3058:
        /*0060*/ 	.word	0x00000000


	//----- nvinfo : EIATTR_CBANK_PARAM_SIZE
	.align		4
.L_3059:
        /*0064*/ 	.byte	0x03, 0x19
        /*0066*/ 	.short	0x0014


	//----- nvinfo : EIATTR_PARAM_CBANK
	.align		4
        /*0068*/ 	.byte	0x04, 0x0a
        /*006a*/ 	.short	(.L_3061 - .L_3060)
	.align		4
.L_3060:
        /*006c*/ 	.word	index@(.nv.constant0._Z10sumreduce6IdLj8ELb0EEvPT_S1_j)
        /*0070*/ 	.short	0x0380
        /*0072*/ 	.short	0x0014


	//----- nvinfo : EIATTR_SW_WAR
	.align		4
.L_3061:
        /*0074*/ 	.byte	0x04, 0x36
        /*0076*/ 	.short	(.L_3063 - .L_3062)
.L_3062:
        /*0078*/ 	.word	0x00000008
.L_3063:


//--------------------- .nv.info._Z10sumreduce6IdLj16ELb0EEvPT_S1_j --------------------------
	.section	.nv.info._Z10sumreduce6IdLj16ELb0EEvPT_S1_j,"",@"SHT_CUDA_INFO"
	.sectionflags	@""
	.align	4


	//----- nvinfo : EIATTR_CUDA_API_VERSION
	.align		4
        /*0000*/ 	.byte	0x04, 0x37
        /*0002*/ 	.short	(.L_3065 - .L_3064)
.L_3064:
        /*0004*/ 	.word	0x00000082


	//----- nvinfo : EIATTR_KPARAM_INFO
	.align		4
.L_3065:
        /*0008*/ 	.byte	0x04, 0x17
        /*000a*/ 	.short	(.L_3067 - .L_3066)
.L_3066:
        /*000c*/ 	.word	0x00000000
        /*0010*/ 	.short	0x0002
        /*0012*/ 	.short	0x0010
        /*0014*/ 	.byte	0x00, 0xf0, 0x11, 0x00


	//----- nvinfo : EIATTR_KPARAM_INFO
	.align		4
.L_3067:
        /*0018*/ 	.byte	0x04, 0x17
        /*001a*/ 	.short	(.L_3069 - .L_3068)
.L_3068:
        /*001c*/ 	.word	0x00000000
        /*0020*/ 	.short	0x0001
        /*0022*/ 	.short	0x0008
        /*0024*/ 	.byte	0x00, 0xf5, 0x21, 0x00


	//----- nvinfo : EIATTR_KPARAM_INFO
	.align		4
.L_3069:
        /*0028*/ 	.byte	0x04, 0x17
        /*002a*/ 	.short	(.L_3071 - .L_3070)
.L_3070:
        /*002c*/ 	.word	0x00000000
        /*0030*/ 	.short	0x0000
        /*0032*/ 	.short	0x0000
        /*0034*/ 	.byte	0x00, 0xf5, 0x21, 0x00


	//----- nvinfo : EIATTR_SPARSE_MMA_MASK
	.align		4
.L_3071:
        /*0038*/ 	.byte	0x03, 0x50
        /*003a*/ 	.short	0x0000


	//----- nvinfo : EIATTR_MAXREG_COUNT
	.align		4
        /*003c*/ 	.byte	0x03, 0x1b
        /*003e*/ 	.short	0x00ff


	//----- nvinfo : EIATTR_NUM_BARRIERS
	.align		4
        /*0040*/ 	.byte	0x02, 0x4c
        /*0042*/ 	.byte	0x01
	.zero		1


	//----- nvinfo : EIATTR_MERCURY_ISA_VERSION
	.align		4
        /*0044*/ 	.byte	0x03, 0x5f
        /*0046*/ 	.short	0x0101


	//----- nvinfo : EIATTR_VRC_CTA_INIT_COUNT
	.align		4
        /*0048*/ 	.byte	0x02, 0x4a
	.zero		1
	.zero		1


	//----- nvinfo : EIATTR_EXIT_INSTR_OFFSETS
	.align		4
        /*004c*/ 	.byte	0x04, 0x1c
        /*004e*/ 	.short	(.L_3073 - .L_3072)


	//   ....[0]....
.L_3072:
        /*0050*/ 	.word	0x00000210


	//   ....[1]....
        /*0054*/ 	.word	0x000002f0


	//   ....[2]....
        /*0058*/ 	.word	0x00000340


	//----- nvinfo : EIATTR_CRS_STACK_SIZE
	.align		4
.L_3073:
        /*005c*/ 	.byte	0x04, 0x1e
        /*005e*/ 	.short	(.L_3075 - .L_3074)
.L_3074:
        /*0060*/ 	.word	0x00000000


	//----- nvinfo : EIATTR_CBANK_PARAM_SIZE
	.align		4
.L_3075:
        /*0064*/ 	.byte	0x03, 0x19
        /*0066*/ 	.short	0x0014


	//----- nvinfo : EIATTR_PARAM_CBANK
	.align		4
        /*0068*/ 	.byte	0x04, 0x0a
        /*006a*/ 	.short	(.L_3077 - .L_3076)
	.align		4
.L_3076:
        /*006c*/ 	.word	index@(.nv.constant0._Z10sumreduce6IdLj16ELb0EEvPT_S1_j)
        /*0070*/ 	.short	0x0380
        /*0072*/ 	.short	0x0014


	//----- nvinfo : EIATTR_SW_WAR
	.align		4
.L_3077:
        /*0074*/ 	.byte	0x04, 0x36
        /*0076*/ 	.short	(.L_3079 - .L_3078)
.L_3078:
        /*0078*/ 	.word	0x00000008
.L_3079:


//--------------------- .nv.info._Z10sumreduce6IdLj32ELb0EEvPT_S1_j --------------------------
	.section	.nv.info._Z10sumreduce6IdLj32ELb0EEvPT_S1_j,"",@"SHT_CUDA_INFO"
	.sectionflags	@""
	.align	4


	//----- nvinfo : EIATTR_CUDA_API_VERSION
	.align		4
        /*0000*/ 	.byte	0x04, 0x37
        /*0002*/ 	.short	(.L_3081 - .L_3080)
.L_3080:
        /*0004*/ 	.word	0x00000082


	//----- nvinfo : EIATTR_KPARAM_INFO
	.align		4
.L_3081:
        /*0008*/ 	.byte	0x04, 0x17
        /*000a*/ 	.short	(.L_3083 - .L_3082)
.L_3082:
        /*000c*/ 	.word	0x00000000
        /*0010*/ 	.short	0x0002
        /*0012*/ 	.short	0x0010
        /*0014*/ 	.byte	0x00, 0xf0, 0x11, 0x00


	//----- nvinfo : EIATTR_KPARAM_INFO
	.align		4
.L_3083:
        /*0018*/ 	.byte	0x04, 0x17
        /*001a*/ 	.short	(.L_3085 - .L_3084)
.L_3084:
        /*001c*/ 	.word	0x00000000
        /*0020*/ 	.short	0x0001
        /*0022*/ 	.short	0x0008
        /*0024*/ 	.byte	0x00, 0xf5, 0x21, 0x00


	//----- nvinfo : EIATTR_KPARAM_INFO
	.align		4
.L_3085:
        /*0028*/ 	.byte	0x04, 0x17
        /*002a*/ 	.short	(.L_3087 - .L_3086)
.L_3086:
        /*002c*/ 	.word	0x00000000
        /*0030*/ 	.short	0x0000
        /*0032*/ 	.short	0x0000
        /*0034*/ 	.byte	0x00, 0xf5, 0x21, 0x00


	//----- nvinfo : EIATTR_SPARSE_MMA_MASK
	.align		4
.L_3087:
        /*0038*/ 	.byte	0x03, 0x50
        /*003a*/ 	.short	0x0000


	//----- nvinfo : EIATTR_MAXREG_COUNT
	.align		4
        /*003c*/ 	.byte	0x03, 0x1b
        /*003e*/ 	.short	0x00ff


	//----- nvinfo : EIATTR_NUM_BARRIERS
	.align		4
        /*0040*/ 	.byte	0x02, 0x4c
        /*0042*/ 	.byte	0x01
	.zero		1


	//----- nvinfo : EIATTR_MERCURY_ISA_VERSION
	.align		4
        /*0044*/ 	.byte	0x03, 0x5f
        /*0046*/ 	.short	0x0101


	//----- nvinfo : EIATTR_VRC_CTA_INIT_COUNT
	.align		4
        /*0048*/ 	.byte	0x02, 0x4a
	.zero		1
	.zero		1


	//----- nvinfo : EIATTR_EXIT_INSTR_OFFSETS
	.align		4
        /*004c*/ 	.byte	0x04, 0x1c
        /*004e*/ 	.short	(.L_3089 - .L_3088)


	//   ....[0]....
.L_3088:
        /*0050*/ 	.word	0x00000210


	//   ....[1]....
        /*0054*/ 	.word	0x00000320


	//   ....[2]....
        /*0058*/ 	.word	0x00000370


	//----- nvinfo : EIATTR_CRS_STACK_SIZE
	.align		4
.L_3089:
        /*005c*/ 	.byte	0x04, 0x1e
        /*005e*/ 	.short	(.L_3091 - .L_3090)
.L_3090:
        /*0060*/ 	.word	0x00000000


	//----- nvinfo : EIATTR_CBANK_PARAM_SIZE
	.align		4
.L_3091:
        /*0064*/ 	.byte	0x03, 0x19
        /*0066*/ 	.short	0x0014


	//----- nvinfo : EIATTR_PARAM_CBANK
	.align		4
        /*0068*/ 	.byte	0x04, 0x0a
        /*006a*/ 	.short	(.L_3093 - .L_3092)
	.align		4
.L_3092:
        /*006c*/ 	.word	index@(.nv.constant0._Z10sumreduce6IdLj32ELb0EEvPT_S1_j)
        /*0070*/ 	.short	0x0380
        /*0072*/ 	.short	0x0014


	//----- nvinfo : EIATTR_SW_WAR
	.align		4
.L_3093:
        /*0074*/ 	.byte	0x04, 0x36
        /*0076*/ 	.short	(.L_3095 - .L_3094)
.L_3094:
        /*0078*/ 	.word	0x00000008
.L_3095:


//--------------------- .nv.info._Z10sumreduce6IdLj64ELb0EEvPT_S1_j --------------------------
	.section	.nv.info._Z10sumreduce6IdLj64ELb0EEvPT_S1_j,"",@"SHT_CUDA_INFO"
	.sectionflags	@""
	.align	4


	//----- nvinfo : EIATTR_CUDA_API_VERSION
	.align		4
        /*0000*/ 	.byte	0x04, 0x37
        /*0002*/ 	.short	(.L_3097 - .L_3096)
.L_3096:
        /*0004*/ 	.word	0x00000082


	//----- nvinfo : EIATTR_KPARAM_INFO
	.align		4
.L_3097:
        /*0008*/ 	.byte	0x04, 0x17
        /*000a*/ 	.short	(.L_3099 - .L_3098)
.L_3098:
        /*000c*/ 	.word	0x00000000
        /*0010*/ 	.short	0x0002
        /*0012*/ 	.short	0x0010
        /*0014*/ 	.byte	0x00, 0xf0, 0x11, 0x00


	//----- nvinfo : EIATTR_KPARAM_INFO
	.align		4
.L_3099:
        /*0018*/ 	.byte	0x04, 0x17
        /*001a*/ 	.short	(.L_3101 - .L_3100)
.L_3100:
        /*001c*/ 	.word	0x00000000
        /*0020*/ 	.short	0x0001
        /*0022*/ 	.short	0x0008
        /*0024*/ 	.byte	0x00, 0xf5, 0x21, 0x00


	//----- nvinfo : EIATTR_KPARAM_INFO
	.align		4
.L_3101:
        /*0028*/ 	.byte	0x04, 0x17
        /*002a*/ 	.short	(.L_3103 - .L_3102)
.L_3102:
        /*002c*/ 	.word	0x00000000
        /*0030*/ 	.short	0x0000
        /*0032*/ 	.short	0x0000
        /*0034*/ 	.byte	0x00, 0xf5, 0x21, 0x00


	//----- nvinfo : EIATTR_SPARSE_MMA_MASK
	.align		4
.L_3103:
        /*0038*/ 	.byte	0x03, 0x50
        /*003a*/ 	.short	0x0000


	//----- nvinfo : EIATTR_MAXREG_COUNT
	.align		4
        /*003c*/ 	.byte	0x03, 0x1b
        /*003e*/ 	.short	0x00ff


	//----- nvinfo : EIATTR_NUM_BARRIERS
	.align		4
        /*0040*/ 	.byte	0x02, 0x4c
        /*0042*/ 	.byte	0x01
	.zero		1


	//----- nvinfo : EIATTR_MERCURY_ISA_VERSION
	.align		4
        /*0044*/ 	.byte	0x03, 0x5f
        /*0046*/ 	.short	0x0101


	//----- nvinfo : EIATTR_VRC_CTA_INIT_COUNT
	.align		4
        /*0048*/ 	.byte	0x02, 0x4a
	.zero		1
	.zero		1


	//----- nvinfo : EIATTR_EXIT_INSTR_OFFSETS
	.align		4
        /*004c*/ 	.byte	0x04, 0x1c
        /*004e*/ 	.short	(.L_3105 - .L_3104)


	//   ....[0]....
.L_3104:
        /*0050*/ 	.word	0x00000210


	//   ....[1]....
        /*0054*/ 	.word	0x00000350


	//   ....[2]....
        /*0058*/ 	.word	0x000003a0


	//----- nvinfo : EIATTR_CRS_STACK_SIZE
	.align		4
.L_3105:
        /*005c*/ 	.byte	0x04, 0x1e
        /*005e*/ 	.short	(.L_3107 - .L_3106)
.L_3106:
        /*0060*/ 	.word	0x00000000


	//----- nvinfo : EIATTR_CBANK_PARAM_SIZE
	.align		4
.L_3107:
        /*0064*/ 	.byte	0x03, 0x19
        /*0066*/ 	.short	0x0014


	//----- nvinfo : EIATTR_PARAM_CBANK
	.align		4
        /*0068*/ 	.byte	0x04, 0x0a
        /*006a*/ 	.short	(.L_3109 - .L_3108)
	.align		4
.L_3108:
        /*006c*/ 	.word	index@(.nv.constant0._Z10sumreduce6IdLj64ELb0EEvPT_S1_j)
        /*0070*/ 	.short	0x0380
        /*0072*/ 	.short	0x0014


	//----- nvinfo : EIATTR_SW_WAR
	.align		4
.L_3109:
        /*0074*/ 	.byte	0x04, 0x36
        /*0076*/ 	.short	(.L_3111 - .L_3110)
.L_3110:
        /*0078*/ 	.word	0x00000008
.L_3111:


//--------------------- .nv.info._Z10sumreduce6IdLj128ELb0EEvPT_S1_j --------------------------
	.section	.nv.info._Z10sumreduce6IdLj128ELb0EEvPT_S1_j,"",@"SHT_CUDA_INFO"
	.sectionflags	@""
	.align	4


	//----- nvinfo : EIATTR_CUDA_API_VERSION
	.align		4
        /*0000*/ 	.byte	0x04, 0x37
        /*0002*/ 	.short	(.L_3113 - .L_3112)
.L_3112:
        /*0004*/ 	.word	0x00000082


	//----- nvinfo : EIATTR_KPARAM_INFO
	.align		4
.L_3113:
        /*0008*/ 	.byte	0x04, 0x17
        /*000a*/ 	.short	(.L_3115 - .L_3114)
.L_3114:
        /*000c*/ 	.word	0x00000000
        /*0010*/ 	.short	0x0002
        /*0012*/ 	.short	0x0010
        /*0014*/ 	.byte	0x00, 0xf0, 0x11, 0x00


	//----- nvinfo : EIATTR_KPARAM_INFO
	.align		4
.L_3115:
        /*0018*/ 	.byte	0x04, 0x17
        /*001a*/ 	.short	(.L_3117 - .L_3116)
.L_3116:
        /*001c*/ 	.word	0x00000000
        /*0020*/ 	.short	0x0001
        /*0022*/ 	.short	0x0008
        /*0024*/ 	.byte	0x00, 0xf5, 0x21, 0x00


	//----- nvinfo : EIATTR_KPARAM_INFO
	.align		4
.L_3117:
        /*0028*/ 	.byte	0x04, 0x17
        /*002a*/ 	.short	(.L_3119 - .L_3118)
.L_3118:
        /*002c*/ 	.word	0x00000000
        /*0030*/ 	.short	0x0000
        /*0032*/ 	.short	0x0000
        /*0034*/ 	.byte	0x00, 0xf5, 0x21, 0x00


	//----- nvinfo : EIATTR_SPARSE_MMA_MASK
	.align		4
.L_3119:
        /*0038*/ 	.byte	0x03, 0x50
        /*003a*/ 	.short	0x0000


	//----- nvinfo : EIATTR_MAXREG_COUNT
	.align		4
        /*003c*/ 	.byte	0x03, 0x1b
        /*003e*/ 	.short	0x00ff


	//----- nvinfo : EIATTR_NUM_BARRIERS
	.align		4
        /*0040*/ 	.byte	0x02, 0x4c
        /*0042*/ 	.byte	0x01
	.zero		1


	//----- nvinfo : EIATTR_MERCURY_ISA_VERSION
	.align		4
        /*0044*/ 	.byte	0x03, 0x5f
        /*0046*/ 	.short	0x0101


	//----- nvinfo : EIATTR_VRC_CTA_INIT_COUNT
	.align		4
        /*0048*/ 	.byte	0x02, 0x4a
	.zero		1
	.zero		1


	//----- nvinfo : EIATTR_EXIT_INSTR_OFFSETS
	.align		4
        /*004c*/ 	.byte	0x04, 0x1c
        /*004e*/ 	.short	(.L_3121 - .L_3120)


	//   ....[0]....
.L_3120:
        /*0050*/ 	.word	0x00000280


	//   ....[1]....
        /*0054*/ 	.word	0x000003c0


	//   ....[2]....
        /*0058*/ 	.word	0x00000410


	//----- nvinfo : EIATTR_CRS_STACK_SIZE
	.align		4
.L_3121:
        /*005c*/ 	.byte	0x04, 0x1e
        /*005e*/ 	.short	(.L_3123 - .L_3122)
.L_3122:
        /*0060*/ 	.word	0x00000000


	//----- nvinfo : EIATTR_CBANK_PARAM_SIZE
	.align		4
.L_3123:
        /*0064*/ 	.byte	0x03, 0x19
        /*0066*/ 	.short	0x0014


	//----- nvinfo : EIATTR_PARAM_CBANK
	.align		4
        /*0068*/ 	.byte	0x04, 0x0a
        /*006a*/ 	.short	(.L_3125 - .L_3124)
	.align		4
.L_3124:
        /*006c*/ 	.word	index@(.nv.constant0._Z10sumreduce6IdLj128ELb0EEvPT_S1_j)
        /*0070*/ 	.short	0x0380
        /*0072*/ 	.short	0x0014


	//----- nvinfo : EIATTR_SW_WAR
	.align		4
.L_3125:
        /*0074*/ 	.byte	0x04, 0x36
        /*0076*/ 	.short	(.L_3127 - .L_3126)
.L_3126:
        /*0078*/ 	.word	0x00000008
.L_3127:


//--------------------- .nv.info._Z10sumreduce6IdLj256ELb0EEvPT_S1_j --------------------------
	.section	.nv.info._Z10sumreduce6IdLj256ELb0EEvPT_S1_j,"",@"SHT_CUDA_INFO"
	.sectionflags	@""
	.align	4


	//----- nvinfo : EIATTR_CUDA_API_VERSION
	.align		4
        /*0000*/ 	.byte	0x04, 0x37
        /*0002*/ 	.short	(.L_3129 - .L_3128)
.L_3128:
        /*0004*/ 	.word	0x00000082


	//----- nvinfo : EIATTR_KPARAM_INFO
	.align		4
.L_3129:
        /*0008*/ 	.byte	0x04, 0x17
        /*000a*/ 	.short	(.L_3131 - .L_3130)
.L_3130:
        /*000c*/ 	.word	0x00000000
        /*0010*/ 	.short	0x0002
        /*0012*/ 	.short	0x0010
        /*0014*/ 	.byte	0x00, 0xf0, 0x11, 0x00


	//----- nvinfo : EIATTR_KPARAM_INFO
	.align		4
.L_3131:
        /*0018*/ 	.byte	0x04, 0x17
        /*001a*/ 	.short	(.L_3133 - .L_3132)
.L_3132:
        /*001c*/ 	.word	0x00000000
        /*0020*/ 	.short	0x0001
        /*0022*/ 	.short	0x0008
        /*0024*/ 	.byte	0x00, 0xf5, 0x21, 0x00


	//----- nvinfo : EIATTR_KPARAM_INFO
	.align		4
.L_3133:
        /*0028*/ 	.byte	0x04, 0x17
        /*002a*/ 	.short	(.L_3135 - .L_3134)
.L_3134:
        /*002c*/ 	.word	0x00000000
        /*0030*/ 	.short	0x0000
        /*0032*/ 	.short	0x0000
        /*0034*/ 	.byte	0x00, 0xf5, 0x21, 0x00


	//----- nvinfo : EIATTR_SPARSE_MMA_MASK
	.align		4
.L_3135:
        /*0038*/ 	.byte	0x03, 0x50
        /*003a*/ 	.short	0x0000


	//----- nvinfo : EIATTR_MAXREG_COUNT
	.align		4
        /*003c*/ 	.byte	0x03, 0x1b
        /*003e*/ 	.short	0x00ff


	//----- nvinfo : EIATTR_NUM_BARRIERS
	.align		4
        /*0040*/ 	.byte	0x02, 0x4c
        /*0042*/ 	.byte	0x01
	.zero		1


	//----- nvinfo : EIATTR_MERCURY_ISA_VERSION
	.align		4
        /*0044*/ 	.byte	0x03, 0x5f
        /*0046*/ 	.short	0x0101


	//----- nvinfo : EIATTR_VRC_CTA_INIT_COUNT
	.align		4
        /*0048*/ 	.byte	0x02, 0x4a
	.zero		1
	.zero		1


	//----- nvinfo : EIATTR_EXIT_INSTR_OFFSETS
	.align		4
        /*004c*/ 	.byte	0x04, 0x1c
        /*004e*/ 	.short	(.L_3137 - .L_3136)


	//   ....[0]....
.L_3136:
        /*0050*/ 	.word	0x000002d0


	//   ....[1]....
        /*0054*/ 	.word	0x00000410


	//   ....[2]....
        /*0058*/ 	.word	0x00000460


	//----- nvinfo : EIATTR_CRS_STACK_SIZE
	.align		4
.L_3137:
        /*005c*/ 	.byte	0x04, 0x1e
        /*005e*/ 	.short	(.L_3139 - .L_3138)
.L_3138:
        /*0060*/ 	.word	0x00000000


	//----- nvinfo : EIATTR_CBANK_PARAM_SIZE
	.align		4
.L_3139:
        /*0064*/ 	.byte	0x03, 0x19
        /*0066*/ 	.short	0x0014


	//----- nvinfo : EIATTR_PARAM_CBANK
	.align		4
        /*0068*/ 	.byte	0x04, 0x0a
        /*006a*/ 	.short	(.L_3141 - .L_3140)
	.align		4
.L_3140:
        /*006c*/ 	.word	index@(.nv.constant0._Z10sumreduce6IdLj256ELb0EEvPT_S1_j)
        /*0070*/ 	.short	0x0380
        /*0072*/ 	.short	0x0014


	//----- nvinfo : EIATTR_SW_WAR
	.align		4
.L_3141:
        /*0074*/ 	.byte	0x04, 0x36
        /*0076*/ 	.short	(.L_3143 - .L_3142)
.L_3142:
        /*0078*/ 	.word	0x00000008
.L_3143:


//--------------------- .nv.info._Z10sumreduce6IdLj512ELb0EEvPT_S1_j --------------------------
	.section	.nv.info._Z10sumreduce6IdLj512ELb0EEvPT_S1_j,"",@"SHT_CUDA_INFO"
	.sectionflags	@""
	.align	4


	//----- nvinfo : EIATTR_CUDA_API_VERSION
	.align		4
        /*0000*/ 	.byte	0x04, 0x37
        /*0002*/ 	.short	(.L_3145 - .L_3144)
.L_3144:
        /*0004*/ 	.word	0x00000082


	//----- nvinfo : EIATTR_KPARAM_INFO
	.align		4
.L_3145:
        /*0008*/ 	.byte	0x04, 0x17
        /*000a*/ 	.short	(.L_3147 - .L_3146)
.L_3146:
        /*000c*/ 	.word	0x00000000
        /*0010*/ 	.short	0x0002
        /*0012*/ 	.short	0x0010
        /*0014*/ 	.byte	0x00, 0xf0, 0x11, 0x00


	//----- nvinfo : EIATTR_KPARAM_INFO
	.align		4
.L_3147:
        /*0018*/ 	.byte	0x04, 0x17
        /*001a*/ 	.short	(.L_3149 - .L_3148)
.L_3148:
        /*001c*/ 	.word	0x00000000
        /*0020*/ 	.short	0x0001
        /*0022*/ 	.short	0x0008
        /*0024*/ 	.byte	0x00, 0xf5, 0x21, 0x00


	//----- nvinfo : EIATTR_KPARAM_INFO
	.align		4
.L_3149:
        /*0028*/ 	.byte	0x04, 0x17
        /*002a*/ 	.short	(.L_3151 - .L_3150)
.L_3150:
        /*002c*/ 	.word	0x00000000
        /*0030*/ 	.short	0x0000
        /*0032*/ 	.short	0x0000
        /*0034*/ 	.byte	0x00, 0xf5, 0x21, 0x00


	//----- nvinfo : EIATTR_SPARSE_MMA_MASK
	.align		4
.L_3151:
        /*0038*/ 	.byte	0x03, 0x50
        /*003a*/ 	.short	0x0000


	//----- nvinfo : EIATTR_MAXREG_COUNT
	.align		4
        /*003c*/ 	.byte	0x03, 0x1b
        /*003e*/ 	.short	0x00ff


	//----- nvinfo : EIATTR_NUM_BARRIERS
	.align		4
        /*0040*/ 	.byte	0x02, 0x4c
        /*0042*/ 	.byte	0x01
	.zero		1


	//----- nvinfo : EIATTR_MERCURY_ISA_VERSION
	.align		4
        /*0044*/ 	.byte	0x03, 0x5f
        /*0046*/ 	.short	0x0101


	//----- nvinfo : EIATTR_VRC_CTA_INIT_COUNT
	.align		4
        /*0048*/ 	.byte	0x02, 0x4a
	.zero		1
	.zero		1


	//----- nvinfo : EIATTR_EXIT_INSTR_OFFSETS
	.align		4
        /*004c*/ 	.byte	0x04, 0x1c
        /*004e*/ 	.short	(.L_3153 - .L_3152)


	//   ....[0]....
.L_3152:
        /*0050*/ 	.word	0x00000330


	//   ....[1]....
        /*0054*/ 	.word	0x00000470


	//   ....[2]....
        /*0058*/ 	.word	0x000004c0


	//----- nvinfo : EIATTR_CRS_STACK_SIZE
	.align		4
.L_3153:
        /*005c*/ 	.byte	0x04, 0x1e
        /*005e*/ 	.short	(.L_3155 - .L_3154)
.L_3154:
        /*0060*/ 	.word	0x00000000


	//----- nvinfo : EIATTR_CBANK_PARAM_SIZE
	.align		4
.L_3155:
        /*0064*/ 	.byte	0x03, 0x19
        /*0066*/ 	.short	0x0014


	//----- nvinfo : EIATTR_PARAM_CBANK
	.align		4
        /*0068*/ 	.byte	0x04, 0x0a
        /*006a*/ 	.short	(.L_3157 - .L_3156)
	.align		4
.L_3156:
        /*006c*/ 	.word	index@(.nv.constant0._Z10sumreduce6IdLj512ELb0EEvPT_S1_j)
        /*0070*/ 	.short	0x0380
        /*0072*/ 	.short	0x0014


	//----- nvinfo : EIATTR_SW_WAR
	.align		4
.L_3157:
        /*0074*/ 	.byte	0x04, 0x36
        /*0076*/ 	.short	(.L_3159 - .L_3158)
.L_3158:
        /*0078*/ 	.word	0x00000008
.L_3159:


//--------------------- .nv.info._Z10sumreduce6IdLj1ELb1EEvPT_S1_j --------------------------
	.section	.nv.info._Z10sumreduce6IdLj1ELb1EEvPT_S1_j,"",@"SHT_CUDA_INFO"
	.sectionflags	@""
	.align	4


	//----- nvinfo : EIATTR_CUDA_API_VERSION
	.align		4
        /*0000*/ 	.byte	0x04, 0x37
        /*0002*/ 	.short	(.L_3161 - .L_3160)
.L_3160:
        /*0004*/ 	.word	0x00000082


	//----- nvinfo : EIATTR_KPARAM_INFO
	.align		4
.L_3161:
        /*0008*/ 	.byte	0x04, 0x17
        /*000a*/ 	.short	(.L_3163 - .L_3162)
.L_3162:
        /*000c*/ 	.word	0x00000000
        /*0010*/ 	.short	0x0002
        /*0012*/ 	.short	0x0010
        /*0014*/ 	.byte	0x00, 0xf0, 0x11, 0x00


	//----- nvinfo : EIATTR_KPARAM_INFO
	.align		4
.L_3163:
        /*0018*/ 	.byte	0x04, 0x17
        /*001a*/ 	.short	(.L_3165 - .L_3164)
.L_3164:
        /*001c*/ 	.word	0x00000000
        /*0020*/ 	.short	0x0001
        /*0022*/ 	.short	0x0008
        /*0024*/ 	.byte	0x00, 0xf5, 0x21, 0x00


	//----- nvinfo : EIATTR_KPARAM_INFO
	.align		4
.L_3165:
        /*0028*/ 	.byte	0x04, 0x17
        /*002a*/ 	.short	(.L_3167 - .L_3166)
.L_3166:
        /*002c*/ 	.word	0x00000000
        /*0030*/ 	.short	0x0000
        /*0032*/ 	.short	0x0000
        /*0034*/ 	.byte	0x00, 0xf5, 0x21, 0x00


	//----- nvinfo : EIATTR_SPARSE_MMA_MASK
	.align		4
.L_3167:
        /*0038*/ 	.byte	0x03, 0x50
        /*003a*/ 	.short	0x0000


	//----- nvinfo : EIATTR_MAXREG_COUNT
	.align		4
        /*003c*/ 	.byte	0x03, 0x1b
        /*003e*/ 	.short	0x00ff


	//----- nvinfo : EIATTR_NUM_BARRIERS
	.align		4
        /*0040*/ 	.byte	0x02, 0x4c
        /*0042*/ 	.byte	0x01
	.zero		1


	//----- nvinfo : EIATTR_MERCURY_ISA_VERSION
	.align		4
        /*0044*/ 	.byte	0x03, 0x5f
        /*0046*/ 	.short	0x0101


	//----- nvinfo : EIATTR_VRC_CTA_INIT_COUNT
	.align		4
        /*0048*/ 	.byte	0x02, 0x4a
	.zero		1
	.zero		1


	//----- nvinfo : EIATTR_EXIT_INSTR_OFFSETS
	.align		4
        /*004c*/ 	.byte	0x04, 0x1c
        /*004e*/ 	.short	(.L_3169 - .L_3168)


	//   ....[0]....
.L_3168:
        /*0050*/ 	.word	0x000001d0


	//   ....[1]....
        /*0054*/ 	.word	0x00000220


	//----- nvinfo : EIATTR_CRS_STACK_SIZE
	.align		4
.L_3169:
        /*0058*/ 	.byte	0x04, 0x1e
        /*005a*/ 	.short	(.L_3171 - .L_3170)
.L_3170:
        /*005c*/ 	.word	0x00000000


	//----- nvinfo : EIATTR_CBANK_PARAM_SIZE
	.align		4
.L_3171:
        /*0060*/ 	.byte	0x03, 0x19
        /*0062*/ 	.short	0x0014


	//----- nvinfo : EIATTR_PARAM_CBANK
	.align		4
        /*0064*/ 	.byte	0x04, 0x0a
        /*0066*/ 	.short	(.L_3173 - .L_3172)
	.align		4
.L_3172:
        /*0068*/ 	.word	index@(.nv.constant0._Z10sumreduce6IdLj1ELb1EEvPT_S1_j)
        /*006c*/ 	.short	0x0380
        /*006e*/ 	.short	0x0014


	//----- nvinfo : EIATTR_SW_WAR
	.align		4
.L_3173:
        /*0070*/ 	.byte	0x04, 0x36
        /*0072*/ 	.short	(.L_3175 - .L_3174)
.L_3174:
        /*0074*/ 	.word	0x00000008
.L_3175:


//--------------------- .nv.info._Z10sumreduce6IdLj2ELb1EEvPT_S1_j --------------------------
	.section	.nv.info._Z10sumreduce6IdLj2ELb1EEvPT_S1_j,"",@"SHT_CUDA_INFO"
	.sectionflags	@""
	.align	4


	//----- nvinfo : EIATTR_CUDA_API_VERSION
	.align		4
        /*0000*/ 	.byte	0x04, 0x37
        /*0002*/ 	.short	(.L_3177 - .L_3176)
.L_3176:
        /*0004*/ 	.word	0x00000082


	//----- nvinfo : EIATTR_KPARAM_INFO
	.align		4
.L_3177:
        /*0008*/ 	.byte	0x04, 0x17
        /*000a*/ 	.short	(.L_3179 - .L_3178)
.L_3178:
        /*000c*/ 	.word	0x00000000
        /*0010*/ 	.short	0x0002
        /*0012*/ 	.short	0x0010
        /*0014*/ 	.byte	0x00, 0xf0, 0x11, 0x00


	//----- nvinfo : EIATTR_KPARAM_INFO
	.align		4
.L_3179:
        /*0018*/ 	.byte	0x04, 0x17
        /*001a*/ 	.short	(.L_3181 - .L_3180)
.L_3180:
        /*001c*/ 	.word	0x00000000
        /*0020*/ 	.short	0x0001
        /*0022*/ 	.short	0x0008
        /*0024*/ 	.byte	0x00, 0xf5, 0x21, 0x00


	//----- nvinfo : EIATTR_KPARAM_INFO
	.align		4
.L_3181:
        /*0028*/ 	.byte	0x04, 0x17
        /*002a*/ 	.short	(.L_3183 - .L_3182)
.L_3182:
        /*002c*/ 	.word	0x00000000
        /*0030*/ 	.short	0x0000
        /*0032*/ 	.short	0x0000
        /*0034*/ 	.byte	0x00, 0xf5, 0x21, 0x00


	//----- nvinfo : EIATTR_SPARSE_MMA_MASK
	.align		4
.L_3183:
        /*0038*/ 	.byte	0x03, 0x50
        /*003a*/ 	.short	0x0000


	//----- nvinfo : EIATTR_MAXREG_COUNT
	.align		4
        /*003c*/ 	.byte	0x03, 0x1b
        /*003e*/ 	.short	0x00ff


	//----- nvinfo : EIATTR_NUM_BARRIERS
	.align		4
        /*0040*/ 	.byte	0x02, 0x4c
        /*0042*/ 	.byte	0x01
	.zero		1


	//----- nvinfo : EIATTR_MERCURY_ISA_VERSION
	.align		4
        /*0044*/ 	.byte	0x03, 0x5f
        /*0046*/ 	.short	0x0101


	//----- nvinfo : EIATTR_VRC_CTA_INIT_COUNT
	.align		4
        /*0048*/ 	.byte	0x02, 0x4a
	.zero		1
	.zero		1


	//----- nvinfo : EIATTR_EXIT_INSTR_OFFSETS
	.align		4
        /*004c*/ 	.byte	0x04, 0x1c
        /*004e*/ 	.short	(.L_3185 - .L_3184)


	//   ....[0]....
.L_3184:
        /*0050*/ 	.word	0x000001f0


	//   ....[1]....
        /*0054*/ 	.word	0x00000240


	//   ....[2]....
        /*0058*/ 	.word	0x00000290


	//----- nvinfo : EIATTR_CRS_STACK_SIZE
	.align		4
.L_3185:
        /*005c*/ 	.byte	0x04, 0x1e
        /*005e*/ 	.short	(.L_3187 - .L_3186)
.L_3186:
        /*0060*/ 	.word	0x00000000


	//----- nvinfo : EIATTR_CBANK_PARAM_SIZE
	.align		4
.L_3187:
        /*0064*/ 	.byte	0x03, 0x19
        /*0066*/ 	.short	0x0014


	//----- nvinfo : EIATTR_PARAM_CBANK
	.align		4
        /*0068*/ 	.byte	0x04, 0x0a
        /*006a*/ 	.short	(.L_3189 - .L_3188)
	.align		4
.L_3188:
        /*006c*/ 	.word	index@(.nv.constant0._Z10sumreduce6IdLj2ELb1EEvPT_S1_j)
        /*0070*/ 	.short	0x0380
        /*0072*/ 	.short	0x0014


	//----- nvinfo : EIATTR_SW_WAR
	.align		4
.L_3189:
        /*0074*/ 	.byte	0x04, 0x36
        /*0076*/ 	.short	(.L_3191 - .L_3190)
.L_3190:
        /*0078*/ 	.word	0x00000008
.L_3191:


//--------------------- .nv.info._Z10sumreduce6IdLj4ELb1EEvPT_S1_j --------------------------
	.section	.nv.info._Z10sumreduce6IdLj4ELb1EEvPT_S1_j,"",@"SHT_CUDA_INFO"
	.sectionflags	@""
	.align	4


	//----- nvinfo : EIATTR_CUDA_API_VERSION
	.align		4
        /*0000*/ 	.byte	0x04, 0x37
        /*0002*/ 	.short	(.L_3193 - .L_3192)
.L_3192:
        /*0004*/ 	.word	0x00000082


	//----- nvinfo : EIATTR_KPARAM_INFO
	.align		4
.L_3193:
        /*0008*/ 	.byte	0x04, 0x17
        /*000a*/ 	.short	(.L_3195 - .L_3194)
.L_3194:
        /*000c*/ 	.word	0x00000000
        /*0010*/ 	.short	0x0002
        /*0012*/ 	.short	0x0010
        /*0014*/ 	.byte	0x00, 0xf0, 0x11, 0x00


	//----- nvinfo : EIATTR_KPARAM_INFO
	.align		4
.L_3195:
        /*0018*/ 	.byte	0x04, 0x17
        /*001a*/ 	.short	(.L_3197 - .L_3196)
.L_3196:
        /*001c*/ 	.word	0x00000000
        /*0020*/ 	.short	0x0001
        /*0022*/ 	.short	0x0008
        /*0024*/ 	.byte	0x00, 0xf5, 0x21, 0x00


	//----- nvinfo : EIATTR_KPARAM_INFO
	.align		4
.L_3197:
        /*0028*/ 	.byte	0x04, 0x17
        /*002a*/ 	.short	(.L_3199 - .L_3198)
.L_3198:
        /*002c*/ 	.word	0x00000000
        /*0030*/ 	.short	0x0000
        /*0032*/ 	.short	0x0000
        /*0034*/ 	.byte	0x00, 0xf5, 0x21, 0x00


	//----- nvinfo : EIATTR_SPARSE_MMA_MASK
	.align		4
.L_3199:
        /*0038*/ 	.byte	0x03, 0x50
        /*003a*/ 	.short	0x0000


	//----- nvinfo : EIATTR_MAXREG_COUNT
	.align		4
        /*003c*/ 	.byte	0x03, 0x1b
        /*003e*/ 	.short	0x00ff


	//----- nvinfo : EIATTR_NUM_BARRIERS
	.align		4
        /*0040*/ 	.byte	0x02, 0x4c
        /*0042*/ 	.byte	0x01
	.zero		1


	//----- nvinfo : EIATTR_MERCURY_ISA_VERSION
	.align		4
        /*0044*/ 	.byte	0x03, 0x5f
        /*0046*/ 	.short	0x0101


	//----- nvinfo : EIATTR_VRC_CTA_INIT_COUNT
	.align		4
        /*0048*/ 	.byte	0x02, 0x4a
	.zero		1
	.zero		1


	//----- nvinfo : EIATTR_EXIT_INSTR_OFFSETS
	.align		4
        /*004c*/ 	.byte	0x04, 0x1c
        /*004e*/ 	.short	(.L_3201 - .L_3200)


	//   ....[0]....
.L_3200:
        /*0050*/ 	.word	0x00000200


	//   ....[1]....
        /*0054*/ 	.word	0x00000280


	//   ....[2]....
        /*0058*/ 	.word	0x000002d0


	//----- nvinfo : EIATTR_CRS_STACK_SIZE
	.align		4
.L_3201:
        /*005c*/ 	.byte	0x04, 0x1e
        /*005e*/ 	.short	(.L_3203 - .L_3202)
.L_3202:
        /*0060*/ 	.word	0x00000000


	//----- nvinfo : EIATTR_CBANK_PARAM_SIZE
	.align		4
.L_3203:
        /*0064*/ 	.byte	0x03, 0x19
        /*0066*/ 	.short	0x0014


	//----- nvinfo : EIATTR_PARAM_CBANK
	.align		4
        /*0068*/ 	.byte	0x04, 0x0a
        /*006a*/ 	.short	(.L_3205 - .L_3204)
	.align		4
.L_3204:
        /*006c*/ 	.word	index@(.nv.constant0._Z10sumreduce6IdLj4ELb1EEvPT_S1_j)
        /*0070*/ 	.short	0x0380
        /*0072*/ 	.short	0x0014


	//----- nvinfo : EIATTR_SW_WAR
	.align		4
.L_3205:
        /*0074*/ 	.byte	0x04, 0x36
        /*0076*/ 	.short	(.L_3207 - .L_3206)
.L_3206:
        /*0078*/ 	.word	0x00000008
.L_3207:


//--------------------- .nv.info._Z10sumreduce6IdLj8ELb1EEvPT_S1_j --------------------------
	.section	.nv.info._Z10sumreduce6IdLj8ELb1EEvPT_S1_j,"",@"SHT_CUDA_INFO"
	.sectionflags	@""
	.align	4


	//----- nvinfo : EIATTR_CUDA_API_VERSION
	.align		4
        /*0000*/ 	.byte	0x04, 0x37
        /*0002*/ 	.short	(.L_3209 - .L_3208)
.L_3208:
        /*0004*/ 	.word	0x00000082


	//----- nvinfo : EIATTR_KPARAM_INFO
	.align		4
.L_3209:
        /*0008*/ 	.byte	0x04, 0x17
        /*000a*/ 	.short	(.L_3211 - .L_3210)
.L_3210:
        /*000c*/ 	.word	0x00000000
        /*0010*/ 	.short	0x0002
        /*0012*/ 	.short	0x0010
        /*0014*/ 	.byte	0x00, 0xf0, 0x11, 0x00


	//----- nvinfo : EIATTR_KPARAM_INFO
	.align		4
.L_3211:
        /*0018*/ 	.byte	0x04, 0x17
        /*001a*/ 	.short	(.L_3213 - .L_3212)
.L_3212:
        /*001c*/ 	.word	0x00000000
        /*0020*/ 	.short	0x0001
        /*0022*/ 	.short	0x0008
        /*0024*/ 	.byte	0x00, 0xf5, 0x21, 0x00


	//----- nvinfo : EIATTR_KPARAM_INFO
	.align		4
.L_3213:
        /*0028*/ 	.byte	0x04, 0x17
        /*002a*/ 	.short	(.L_3215 - .L_3214)
.L_3214:
        /*002c*/ 	.word	0x00000000
        /*0030*/ 	.short	0x0000
        /*0032*/ 	.short	0x0000
        /*0034*/ 	.byte	0x00, 0xf5, 0x21, 0x00


	//----- nvinfo : EIATTR_SPARSE_MMA_MASK
	.align		4
.L_3215:
        /*0038*/ 	.byte	0x03, 0x50
        /*003a*/ 	.short	0x0000


	//----- nvinfo : EIATTR_MAXREG_COUNT
	.align		4
        /*003c*/ 	.byte	0x03, 0x1b
        /*003e*/ 	.short	0x00ff


	//----- nvinfo : EIATTR_NUM_BARRIERS
	.align		4
        /*0040*/ 	.byte	0x02, 0x4c
        /*0042*/ 	.byte	0x01
	.zero		1


	//----- nvinfo : EIATTR_MERCURY_ISA_VERSION
	.align		4
        /*0044*/ 	.byte	0x03, 0x5f
        /*0046*/ 	.short	0x0101


	//----- nvinfo : EIATTR_VRC_CTA_INIT_COUNT
	.align		4
        /*0048*/ 	.byte	0x02, 0x4a
	.zero		1
	.zero		1


	//----- nvinfo : EIATTR_EXIT_INSTR_OFFSETS
	.align		4
        /*004c*/ 	.byte	0x04, 0x1c
        /*004e*/ 	.short	(.L_3217 - .L_3216)


	//   ....[0]....
.L_3216:
        /*0050*/ 	.word	0x000001f0


	//   ....[1]....
        /*0054*/ 	.word	0x000002a0


	//   ....[2]....
        /*0058*/ 	.word	0x000002f0


	//----- nvinfo : EIATTR_CRS_STACK_SIZE
	.align		4
.L_3217:
        /*005c*/ 	.byte	0x04, 0x1e
        /*005e*/ 	.short	(.L_3219 - .L_3218)
.L_3218:
        /*0060*/ 	.word	0x00000000


	//----- nvinfo : EIATTR_CBANK_PARAM_SIZE
	.align		4
.L_3219:
        /*0064*/ 	.byte	0x03, 0x19
        /*0066*/ 	.short	0x0014


	//----- nvinfo : EIATTR_PARAM_CBANK
	.align		4
        /*0068*/ 	.byte	0x04, 0x0a
        /*006a*/ 	.short	(.L_3221 - .L_3220)
	.align		4
.L_3220:
        /*006c*/ 	.word	index@(.nv.constant0._Z10sumreduce6IdLj8ELb1EEvPT_S1_j)
        /*0070*/ 	.short	0x0380
        /*0072*/ 	.short	0x0014


	//----- nvinfo : EIATTR_SW_WAR
	.align		4
.L_3221:
        /*0074*/ 	.byte	0x04, 0x36
        /*0076*/ 	.short	(.L_3223 - .L_3222)
.L_3222:
        /*0078*/ 	.word	0x00000008
.L_3223:


//--------------------- .nv.info._Z10sumreduce6IdLj16ELb1EEvPT_S1_j --------------------------
	.section	.nv.info._Z10sumreduce6IdLj16ELb1EEvPT_S1_j,"",@"SHT_CUDA_INFO"
	.sectionflags	@""
	.align	4


	//----- nvinfo : EIATTR_CUDA_API_VERSION
	.align		4
        /*0000*/ 	.byte	0x04, 0x37
        /*0002*/ 	.short	(.L_3225 - .L_3224)
.L_3224:
        /*0004*/ 	.word	0x00000082


	//----- nvinfo : EIATTR_KPARAM_INFO
	.align		4
.L_3225:
        /*0008*/ 	.byte	0x04, 0x17
        /*000a*/ 	.short	(.L_3227 - .L_3226)
.L_3226:
        /*000c*/ 	.word	0x00000000
        /*0010*/ 	.short	0x0002
        /*0012*/ 	.short	0x0010
        /*0014*/ 	.byte	0x00, 0xf0, 0x11, 0x00


	//----- nvinfo : EIATTR_KPARAM_INFO
	.align		4
.L_3227:
        /*0018*/ 	.byte	0x04, 0x17
        /*001a*/ 	.short	(.L_3229 - .L_3228)
.L_3228:
        /*001c*/ 	.word	0x00000000
        /*0020*/ 	.short	0x0001
        /*0022*/ 	.short	0x0008
        /*0024*/ 	.byte	0x00, 0xf5, 0x21, 0x00


	//----- nvinfo : EIATTR_KPARAM_INFO
	.align		4
.L_3229:
        /*0028*/ 	.byte	0x04, 0x17
        /*002a*/ 	.short	(.L_3231 - .L_3230)
.L_3230:
        /*002c*/ 	.word	0x00000000
        /*0030*/ 	.short	0x0000
        /*0032*/ 	.short	0x0000
        /*0034*/ 	.byte	0x00, 0xf5, 0x21, 0x00


	//----- nvinfo : EIATTR_SPARSE_MMA_MASK
	.align		4
.L_3231:
        /*0038*/ 	.byte	0x03, 0x50
        /*003a*/ 	.short	0x0000


	//----- nvinfo : EIATTR_MAXREG_COUNT
	.align		4
        /*003c*/ 	.byte	0x03, 0x1b
        /*003e*/ 	.short	0x00ff


	//----- nvinfo : EIATTR_NUM_BARRIERS
	.align		4
        /*0040*/ 	.byte	0x02, 0x4c
        /*0042*/ 	.byte	0x01
	.zero		1


	//----- nvinfo : EIATTR_MERCURY_ISA_VERSION
	.align		4
        /*0044*/ 	.byte	0x03, 0x5f
        /*0046*/ 	.short	0x0101


	//----- nvinfo : EIATTR_VRC_CTA_INIT_COUNT
	.align		4
        /*0048*/ 	.byte	0x02, 0x4a
	.zero		1
	.zero		1


	//----- nvinfo : EIATTR_EXIT_INSTR_OFFSETS
	.align		4
        /*004c*/ 	.byte	0x04, 0x1c
        /*004e*/ 	.short	(.L_3233 - .L_3232)


	//   ....[0]....
.L_3232:
        /*0050*/ 	.word	0x000001f0


	//   ....[1]....
        /*0054*/ 	.word	0x000002d0


	//   ....[2]....
        /*0058*/ 	.word	0x00000320


	//----- nvinfo : EIATTR_CRS_STACK_SIZE
	.align		4
.L_3233:
        /*005c*/ 	.byte	0x04, 0x1e
        /*005e*/ 	.short	(.L_3235 - .L_3234)
.L_3234:
        /*0060*/ 	.word	0x00000000


	//----- nvinfo : EIATTR_CBANK_PARAM_SIZE
	.align		4
.L_3235:
        /*0064*/ 	.byte	0x03, 0x19
        /*0066*/ 	.short	0x0014


	//----- nvinfo : EIATTR_PARAM_CBANK
	.align		4
        /*0068*/ 	.byte	0x04, 0x0a
        /*006a*/ 	.short	(.L_3237 - .L_3236)
	.align		4
.L_3236:
        /*006c*/ 	.word	index@(.nv.constant0._Z10sumreduce6IdLj16ELb1EEvPT_S1_j)
        /*0070*/ 	.short	0x0380
        /*0072*/ 	.short	0x0014


	//----- nvinfo : EIATTR_SW_WAR
	.align		4
.L_3237:
        /*0074*/ 	.byte	0x04, 0x36
        /*0076*/ 	.short	(.L_3239 - .L_3238)
.L_3238:
        /*0078*/ 	.word	0x00000008
.L_3239:


//--------------------- .nv.info._Z10sumreduce6IdLj32ELb1EEvPT_S1_j --------------------------
	.section	.nv.info._Z10sumreduce6IdLj32ELb1EEvPT_S1_j,"",@"SHT_CUDA_INFO"
	.sectionflags	@""
	.align	4


	//----- nvinfo : EIATTR_CUDA_API_VERSION
	.align		4
        /*0000*/ 	.byte	0x04, 0x37
        /*0002*/ 	.short	(.L_3241 - .L_3240)
.L_3240:
        /*0004*/ 	.word	0x00000082


	//----- nvinfo : EIATTR_KPARAM_INFO
	.align		4
.L_3241:
        /*0008*/ 	.byte	0x04, 0x17
        /*000a*/ 	.short	(.L_3243 - .L_3242)
.L_3242:
        /*000c*/ 	.word	0x00000000
        /*0010*/ 	.short	0x0002
        /*0012*/ 	.short	0x0010
        /*0014*/ 	.byte	0x00, 0xf0, 0x11, 0x00


	//----- nvinfo : EIATTR_KPARAM_INFO
	.align		4
.L_3243:
        /*0018*/ 	.byte	0x04, 0x17
        /*001a*/ 	.short	(.L_3245 - .L_3244)
.L_3244:
        /*001c*/ 	.word	0x00000000
        /*0020*/ 	.short	0x0001
        /*0022*/ 	.short	0x0008
        /*0024*/ 	.byte	0x00, 0xf5, 0x21, 0x00


	//----- nvinfo : EIATTR_KPARAM_INFO
	.align		4
.L_3245:
        /*0028*/ 	.byte	0x04, 0x17
        /*002a*/ 	.short	(.L_3247 - .L_3246)
.L_3246:
        /*002c*/ 	.word	0x00000000
        /*0030*/ 	.short	0x0000
        /*0032*/ 	.short	0x0000
        /*0034*/ 	.byte	0x00, 0xf5, 0x21, 0x00


	//----- nvinfo : EIATTR_SPARSE_MMA_MASK
	.align		4
.L_3247:
        /*0038*/ 	.byte	0x03, 0x50
        /*003a*/ 	.short	0x0000


	//----- nvinfo : EIATTR_MAXREG_COUNT
	.align		4
        /*003c*/ 	.byte	0x03, 0x1b
        /*003e*/ 	.short	0x00ff


	//----- nvinfo : EIATTR_NUM_BARRIERS
	.align		4
        /*0040*/ 	.byte	0x02, 0x4c
        /*0042*/ 	.byte	0x01
	.zero		1


	//----- nvinfo : EIATTR_MERCURY_ISA_VERSION
	.align		4
        /*0044*/ 	.byte	0x03, 0x5f
        /*0046*/ 	.short	0x0101


	//----- nvinfo : EIATTR_VRC_CTA_INIT_COUNT
	.align		4
        /*0048*/ 	.byte	0x02, 0x4a
	.zero		1
	.zero		1


	//----- nvinfo : EIATTR_EXIT_INSTR_OFFSETS
	.align		4
        /*004c*/ 	.byte	0x04, 0x1c
        /*004e*/ 	.short	(.L_3249 - .L_3248)


	//   ....[0]....
.L_3248:
        /*0050*/ 	.word	0x000001f0


	//   ....[1]....
        /*0054*/ 	.word	0x00000300


	//   ....[2]....
        /*0058*/ 	.word	0x00000350


	//----- nvinfo : EIATTR_CRS_STACK_SIZE
	.align		4
.L_3249:
        /*005c*/ 	.byte	0x04, 0x1e
        /*005e*/ 	.short	(.L_3251 - .L_3250)
.L_3250:
        /*0060*/ 	.word	0x00000000


	//----- nvinfo : EIATTR_CBANK_PARAM_SIZE
	.align		4
.L_3251:
        /*0064*/ 	.byte	0x03, 0x19
        /*0066*/ 	.short	0x0014


	//----- nvinfo : EIATTR_PARAM_CBANK
	.align		4
        /*0068*/ 	.byte	0x04, 0x0a
        /*006a*/ 	.short	(.L_3253 - .L_3252)
	.align		4
.L_3252:
        /*006c*/ 	.word	index@(.nv.constant0._Z10sumreduce6IdLj32ELb1EEvPT_S1_j)
        /*0070*/ 	.short	0x0380
        /*0072*/ 	.short	0x0014


	//----- nvinfo : EIATTR_SW_WAR
	.align		4
.L_3253:
        /*0074*/ 	.byte	0x04, 0x36
        /*0076*/ 	.short	(.L_3255 - .L_3254)
.L_3254:
        /*0078*/ 	.word	0x00000008
.L_3255:


//--------------------- .nv.info._Z10sumreduce6IdLj64ELb1EEvPT_S1_j --------------------------
	.section	.nv.info._Z10sumreduce6IdLj64ELb1EEvPT_S1_j,"",@"SHT_CUDA_INFO"
	.sectionflags	@""
	.align	4


	//----- nvinfo : EIATTR_CUDA_API_VERSION
	.align		4
        /*0000*/ 	.byte	0x04, 0x37
        /*0002*/ 	.short	(.L_3257 - .L_3256)
.L_3256:
        /*0004*/ 	.word	0x00000082


	//----- nvinfo : EIATTR_KPARAM_INFO
	.align		4
.L_3257:
        /*0008*/ 	.byte	0x04, 0x17
        /*000a*/ 	.short	(.L_3259 - .L_3258)
.L_3258:
        /*000c*/ 	.word	0x00000000
        /*0010*/ 	.short	0x0002
        /*0012*/ 	.short	0x0010
        /*0014*/ 	.byte	0x00, 0xf0, 0x11, 0x00


	//----- nvinfo : EIATTR_KPARAM_INFO
	.align		4
.L_3259:
        /*0018*/ 	.byte	0x04, 0x17
        /*001a*/ 	.short	(.L_3261 - .L_3260)
.L_3260:
        /*001c*/ 	.word	0x00000000
        /*0020*/ 	.short	0x0001
        /*0022*/ 	.short	0x0008
        /*0024*/ 	.byte	0x00, 0xf5, 0x21, 0x00


	//----- nvinfo : EIATTR_KPARAM_INFO
	.align		4
.L_3261:
        /*0028*/ 	.byte	0x04, 0x17
        /*002a*/ 	.short	(.L_3263 - .L_3262)
.L_3262:
        /*002c*/ 	.word	0x00000000
        /*0030*/ 	.short	0x0000
        /*0032*/ 	.short	0x0000
        /*0034*/ 	.byte	0x00, 0xf5, 0x21, 0x00


	//----- nvinfo : EIATTR_SPARSE_MMA_MASK
	.align		4
.L_3263:
        /*0038*/ 	.byte	0x03, 0x50
        /*003a*/ 	.short	0x0000


	//----- nvinfo : EIATTR_MAXREG_COUNT
	.align		4
        /*003c*/ 	.byte	0x03, 0x1b
        /*003e*/ 	.short	0x00ff


	//----- nvinfo : EIATTR_NUM_BARRIERS
	.align		4
        /*0040*/ 	.byte	0x02, 0x4c
        /*0042*/ 	.byte	0x01
	.zero		1


	//----- nvinfo : EIATTR_MERCURY_ISA_VERSION
	.align		4
        /*0044*/ 	.byte	0x03, 0x5f
        /*0046*/ 	.short	0x0101


	//----- nvinfo : EIATTR_VRC_CTA_INIT_COUNT
	.align		4
        /*0048*/ 	.byte	0x02, 0x4a
	.zero		1
	.zero		1


	//----- nvinfo : EIATTR_EXIT_INSTR_OFFSETS
	.align		4
        /*004c*/ 	.byte	0x04, 0x1c
        /*004e*/ 	.short	(.L_3265 - .L_3264)


	//   ....[0]....
.L_3264:
        /*0050*/ 	.word	0x000001f0


	//   ....[1]....
        /*0054*/ 	.word	0x00000330


	//   ....[2]....
        /*0058*/ 	.word	0x00000380


	//----- nvinfo : EIATTR_CRS_STACK_SIZE
	.align		4
.L_3265:
        /*005c*/ 	.byte	0x04, 0x1e
        /*005e*/ 	.short	(.L_3267 - .L_3266)
.L_3266:
        /*0060*/ 	.word	0x00000000


	//----- nvinfo : EIATTR_CBANK_PARAM_SIZE
	.align		4
.L_3267:
        /*0064*/ 	.byte	0x03, 0x19
        /*0066*/ 	.short	0x0014


	//----- nvinfo : EIATTR_PARAM_CBANK
	.align		4
        /*0068*/ 	.byte	0x04, 0x0a
        /*006a*/ 	.short	(.L_3269 - .L_3268)
	.align		4
.L_3268:
        /*006c*/ 	.word	index@(.nv.constant0._Z10sumreduce6IdLj64ELb1EEvPT_S1_j)
        /*0070*/ 	.short	0x0380
        /*0072*/ 	.short	0x0014


	//----- nvinfo : EIATTR_SW_WAR
	.align		4
.L_3269:
        /*0074*/ 	.byte	0x04, 0x36
        /*0076*/ 	.short	(.L_3271 - .L_3270)
.L_3270:
        /*0078*/ 	.word	0x00000008
.L_3271:


//--------------------- .nv.info._Z10sumreduce6IdLj128ELb1EEvPT_S1_j --------------------------
	.section	.nv.info._Z10sumreduce6IdLj128ELb1EEvPT_S1_j,"",@"SHT_CUDA_INFO"
	.sectionflags	@""
	.align	4


	//----- nvinfo : EIATTR_CUDA_API_VERSION
	.align		4
        /*0000*/ 	.byte	0x04, 0x37
        /*0002*/ 	.short	(.L_3273 - .L_3272)
.L_3272:
        /*0004*/ 	.word	0x00000082


	//----- nvinfo : EIATTR_KPARAM_INFO
	.align		4
.L_3273:
        /*0008*/ 	.byte	0x04, 0x17
        /*000a*/ 	.short	(.L_3275 - .L_3274)
.L_3274:
        /*000c*/ 	.word	0x00000000
        /*0010*/ 	.short	0x0002
        /*0012*/ 	.short	0x0010
        /*0014*/ 	.byte	0x00, 0xf0, 0x11, 0x00


	//----- nvinfo : EIATTR_KPARAM_INFO
	.align		4
.L_3275:
        /*0018*/ 	.byte	0x04, 0x17
        /*001a*/ 	.short	(.L_3277 - .L_3276)
.L_3276:
        /*001c*/ 	.word	0x00000000
        /*0020*/ 	.short	0x0001
        /*0022*/ 	.short	0x0008
        /*0024*/ 	.byte	0x00, 0xf5, 0x21, 0x00


	//----- nvinfo : EIATTR_KPARAM_INFO
	.align		4
.L_3277:
        /*0028*/ 	.byte	0x04, 0x17
        /*002a*/ 	.short	(.L_3279 - .L_3278)
.L_3278:
        /*002c*/ 	.word	0x00000000
        /*0030*/ 	.short	0x0000
        /*0032*/ 	.short	0x0000
        /*0034*/ 	.byte	0x00, 0xf5, 0x21, 0x00


	//----- nvinfo : EIATTR_SPARSE_MMA_MASK
	.align		4
.L_3279:
        /*0038*/ 	.byte	0x03, 0x50
        /*003a*/ 	.short	0x0000


	//----- nvinfo : EIATTR_MAXREG_COUNT
	.align		4
        /*003c*/ 	.byte	0x03, 0x1b
        /*003e*/ 	.short	0x00ff


	//----- nvinfo : EIATTR_NUM_BARRIERS
	.align		4
        /*0040*/ 	.byte	0x02, 0x4c
        /*0042*/ 	.byte	0x01
	.zero		1


	//----- nvinfo : EIATTR_MERCURY_ISA_VERSION
	.align		4
        /*0044*/ 	.byte	0x03, 0x5f
        /*0046*/ 	.short	0x0101


	//----- nvinfo : EIATTR_VRC_CTA_INIT_COUNT
	.align		4
        /*0048*/ 	.byte	0x02, 0x4a
	.zero		1
	.zero		1


	//----- nvinfo : EIATTR_EXIT_INSTR_OFFSETS
	.align		4
        /*004c*/ 	.byte	0x04, 0x1c
        /*004e*/ 	.short	(.L_3281 - .L_3280)


	//   ....[0]....
.L_3280:
        /*0050*/ 	.word	0x00000240


	//   ....[1]....
        /*0054*/ 	.word	0x00000380


	//   ....[2]....
        /*0058*/ 	.word	0x000003d0


	//----- nvinfo : EIATTR_CRS_STACK_SIZE
	.align		4
.L_3281:
        /*005c*/ 	.byte	0x04, 0x1e
        /*005e*/ 	.short	(.L_3283 - .L_3282)
.L_3282:
        /*0060*/ 	.word	0x00000000


	//----- nvinfo : EIATTR_CBANK_PARAM_SIZE
	.align		4
.L_3283:
        /*0064*/ 	.byte	0x03, 0x19
        /*0066*/ 	.short	0x0014


	//----- nvinfo : EIATTR_PARAM_CBANK
	.align		4
        /*0068*/ 	.byte	0x04, 0x0a
        /*006a*/ 	.short	(.L_3285 - .L_3284)
	.align		4
.L_3284:
        /*006c*/ 	.word	index@(.nv.constant0._Z10sumreduce6IdLj128ELb1EEvPT_S1_j)
        /*0070*/ 	.short	0x0380
        /*0072*/ 	.short	0x0014


	//----- nvinfo : EIATTR_SW_WAR
	.align		4
.L_3285:
        /*0074*/ 	.byte	0x04, 0x36
        /*0076*/ 	.short	(.L_3287 - .L_3286)
.L_3286:
        /*0078*/ 	.word	0x00000008
.L_3287:


//--------------------- .nv.info._Z10sumreduce6IdLj256ELb1EEvPT_S1_j --------------------------
	.section	.nv.info._Z10sumreduce6IdLj256ELb1EEvPT_S1_j,"",@"SHT_CUDA_INFO"
	.sectionflags	@""
	.align	4


	//----- nvinfo : EIATTR_CUDA_API_VERSION
	.align		4
        /*0000*/ 	.byte	0x04, 0x37
        /*0002*/ 	.short	(.L_3289 - .L_3288)
.L_3288:
        /*0004*/ 	.word	0x00000082


	//----- nvinfo : EIATTR_KPARAM_INFO
	.align		4
.L_3289:
        /*0008*/ 	.byte	0x04, 0x17
        /*000a*/ 	.short	(.L_3291 - .L_3290)
.L_3290:
        /*000c*/ 	.word	0x00000000
        /*0010*/ 	.short	0x0002
        /*0012*/ 	.short	0x0010
        /*0014*/ 	.byte	0x00, 0xf0, 0x11, 0x00


	//----- nvinfo : EIATTR_KPARAM_INFO
	.align		4
.L_3291:
        /*0018*/ 	.byte	0x04, 0x17
        /*001a*/ 	.short	(.L_3293 - .L_3292)
.L_3292:
        /*001c*/ 	.word	0x00000000
        /*0020*/ 	.short	0x0001
        /*0022*/ 	.short	0x0008
        /*0024*/ 	.byte	0x00, 0xf5, 0x21, 0x00


	//----- nvinfo : EIATTR_KPARAM_INFO
	.align		4
.L_3293:
        /*0028*/ 	.byte	0x04, 0x17
        /*002a*/ 	.short	(.L_3295 - .L_3294)
.L_3294:
        /*002c*/ 	.word	0x00000000
        /*0030*/ 	.short	0x0000
        /*0032*/ 	.short	0x0000
        /*0034*/ 	.byte	0x00, 0xf5, 0x21, 0x00


	//----- nvinfo : EIATTR_SPARSE_MMA_MASK
	.align		4
.L_3295:
        /*0038*/ 	.byte	0x03, 0x50
        /*003a*/ 	.short	0x0000


	//----- nvinfo : EIATTR_MAXREG_COUNT
	.align		4
        /*003c*/ 	.byte	0x03, 0x1b
        /*003e*/ 	.short	0x00ff


	//----- nvinfo : EIATTR_NUM_BARRIERS
	.align		4
        /*0040*/ 	.byte	0x02, 0x4c
        /*0042*/ 	.byte	0x01
	.zero		1


	//----- nvinfo : EIATTR_MERCURY_ISA_VERSION
	.align		4
        /*0044*/ 	.byte	0x03, 0x5f
        /*0046*/ 	.short	0x0101


	//----- nvinfo : EIATTR_VRC_CTA_INIT_COUNT
	.align		4
        /*0048*/ 	.byte	0x02, 0x4a
	.zero		1
	.zero		1


	//----- nvinfo : EIATTR_EXIT_INSTR_OFFSETS
	.align		4
        /*004c*/ 	.byte	0x04, 0x1c
        /*004e*/ 	.short	(.L_3297 - .L_3296)


	//   ....[0]....
.L_3296:
        /*0050*/ 	.word	0x00000290


	//   ....[1]....
        /*0054*/ 	.word	0x000003d0


	//   ....[2]....
        /*0058*/ 	.word	0x00000420


	//----- nvinfo : EIATTR_CRS_STACK_SIZE
	.align		4
.L_3297:
        /*005c*/ 	.byte	0x04, 0x1e
        /*005e*/ 	.short	(.L_3299 - .L_3298)
.L_3298:
        /*0060*/ 	.word	0x00000000


	//----- nvinfo : EIATTR_CBANK_PARAM_SIZE
	.align		4
.L_3299:
        /*0064*/ 	.byte	0x03, 0x19
        /*0066*/ 	.short	0x0014


	//----- nvinfo : EIATTR_PARAM_CBANK
	.align		4
        /*0068*/ 	.byte	0x04, 0x0a
        /*006a*/ 	.short	(.L_3301 - .L_3300)
	.align		4
.L_3300:
        /*006c*/ 	.word	index@(.nv.constant0._Z10sumreduce6IdLj256ELb1EEvPT_S1_j)
        /*0070*/ 	.short	0x0380
        /*0072*/ 	.short	0x0014


	//----- nvinfo : EIATTR_SW_WAR
	.align		4
.L_3301:
        /*0074*/ 	.byte	0x04, 0x36
        /*0076*/ 	.short	(.L_3303 - .L_3302)
.L_3302:
        /*0078*/ 	.word	0x00000008
.L_3303:


//--------------------- .nv.info._Z10sumreduce6IdLj512ELb1EEvPT_S1_j --------------------------
	.section	.nv.info._Z10sumreduce6IdLj512ELb1EEvPT_S1_j,"",@"SHT_CUDA_INFO"
	.sectionflags	@""
	.align	4


	//----- nvinfo : EIATTR_CUDA_API_VERSION
	.align		4
        /*0000*/ 	.byte	0x04, 0x37
        /*0002*/ 	.short	(.L_3305 - .L_3304)
.L_3304:
        /*0004*/ 	.word	0x00000082


	//----- nvinfo : EIATTR_KPARAM_INFO
	.align		4
.L_3305:
        /*0008*/ 	.byte	0x04, 0x17
        /*000a*/ 	.short	(.L_3307 - .L_3306)
.L_3306:
        /*000c*/ 	.word	0x00000000
        /*0010*/ 	.short	0x0002
        /*0012*/ 	.short	0x0010
        /*0014*/ 	.byte	0x00, 0xf0, 0x11, 0x00


	//----- nvinfo : EIATTR_KPARAM_INFO
	.align		4
.L_3307:
        /*0018*/ 	.byte	0x04, 0x17
        /*001a*/ 	.short	(.L_3309 - .L_3308)
.L_3308:
        /*001c*/ 	.word	0x00000000
        /*0020*/ 	.short	0x0001
        /*0022*/ 	.short	0x0008
        /*0024*/ 	.byte	0x00, 0xf5, 0x21, 0x00


	//----- nvinfo : EIATTR_KPARAM_INFO
	.align		4
.L_3309:
        /*0028*/ 	.byte	0x04, 0x17
        /*002a*/ 	.short	(.L_3311 - .L_3310)
.L_3310:
        /*002c*/ 	.word	0x00000000
        /*0030*/ 	.short	0x0000
        /*0032*/ 	.short	0x0000
        /*0034*/ 	.byte	0x00, 0xf5, 0x21, 0x00


	//----- nvinfo : EIATTR_SPARSE_MMA_MASK
	.align		4
.L_3311:
        /*0038*/ 	.byte	0x03, 0x50
        /*003a*/ 	.short	0x0000


	//----- nvinfo : EIATTR_MAXREG_COUNT
	.align		4
        /*003c*/ 	.byte	0x03, 0x1b
        /*003e*/ 	.short	0x00ff


	//----- nvinfo : EIATTR_NUM_BARRIERS
	.align		4
        /*0040*/ 	.byte	0x02, 0x4c
        /*0042*/ 	.byte	0x01
	.zero		1


	//----- nvinfo : EIATTR_MERCURY_ISA_VERSION
	.align		4
        /*0044*/ 	.byte	0x03, 0x5f
        /*0046*/ 	.short	0x0101


	//----- nvinfo : EIATTR_VRC_CTA_INIT_COUNT
	.align		4
        /*0048*/ 	.byte	0x02, 0x4a
	.zero		1
	.zero		1


	//----- nvinfo : EIATTR_EXIT_INSTR_OFFSETS
	.align		4
        /*004c*/ 	.byte	0x04, 0x1c
        /*004e*/ 	.short	(.L_3313 - .L_3312)


	//   ....[0]....
.L_3312:
        /*0050*/ 	.word	0x000002f0


	//   ....[1]....
        /*0054*/ 	.word	0x00000430


	//   ....[2]....
        /*0058*/ 	.word	0x00000480


	//----- nvinfo : EIATTR_CRS_STACK_SIZE
	.align		4
.L_3313:
        /*005c*/ 	.byte	0x04, 0x1e
        /*005e*/ 	.short	(.L_3315 - .L_3314)
.L_3314:
        /*0060*/ 	.word	0x00000000


	//----- nvinfo : EIATTR_CBANK_PARAM_SIZE
	.align		4
.L_3315:
        /*0064*/ 	.byte	0x03, 0x19
        /*0066*/ 	.short	0x0014


	//----- nvinfo : EIATTR_PARAM_CBANK
	.align		4
        /*0068*/ 	.byte	0x04, 0x0a
        /*006a*/ 	.short	(.L_3317 - .L_3316)
	.align		4
.L_3316:
        /*006c*/ 	.word	index@(.nv.constant0._Z10sumreduce6IdLj512ELb1EEvPT_S1_j)
        /*0070*/ 	.short	0x0380
        /*0072*/ 	.short	0x0014


	//----- nvinfo : EIATTR_SW_WAR
	.align		4
.L_3317:
        /*0074*/ 	.byte	0x04, 0x36
        /*0076*/ 	.short	(.L_3319 - .L_3318)
.L_3318:
        /*0078*/ 	.word	0x00000008
.L_3319:


//--------------------- .nv.info._Z10sumreduce6IfLj1ELb0EEvPT_S1_j --------------------------
	.section	.nv.info._Z10sumreduce6IfLj1ELb0EEvPT_S1_j,"",@"SHT_CUDA_INFO"
	.sectionflags	@""
	.align	4


	//----- nvinfo : EIATTR_CUDA_API_VERSION
	.align		4
        /*0000*/ 	.byte	0x04, 0x37
        /*0002*/ 	.short	(.L_3321 - .L_3320)
.L_3320:
        /*0004*/ 	.word	0x00000082


	//----- nvinfo : EIATTR_KPARAM_INFO
	.align		4
.L_3321:
        /*0008*/ 	.byte	0x04, 0x17
        /*000a*/ 	.short	(.L_3323 - .L_3322)
.L_3322:
        /*000c*/ 	.word	0x00000000
        /*0010*/ 	.short	0x0002
        /*0012*/ 	.short	0x0010
        /*0014*/ 	.byte	0x00, 0xf0, 0x11, 0x00


	//----- nvinfo : EIATTR_KPARAM_INFO
	.align		4
.L_3323:
        /*0018*/ 	.byte	0x04, 0x17
        /*001a*/ 	.short	(.L_3325 - .L_3324)
.L_3324:
        /*001c*/ 	.word	0x00000000
        /*0020*/ 	.short	0x0001
        /*0022*/ 	.short	0x0008
        /*0024*/ 	.byte	0x00, 0xf5, 0x21, 0x00


	//----- nvinfo : EIATTR_KPARAM_INFO
	.align		4
.L_3325:
        /*0028*/ 	.byte	0x04, 0x17
        /*002a*/ 	.short	(.L_3327 - .L_3326)
.L_3326:
        /*002c*/ 	.word	0x00000000
        /*0030*/ 	.short	0x0000
        /*0032*/ 	.short	0x0000
        /*0034*/ 	.byte	0x00, 0xf5, 0x21, 0x00


	//----- nvinfo : EIATTR_SPARSE_MMA_MASK
	.align		4
.L_3327:
        /*0038*/ 	.byte	0x03, 0x50
        /*003a*/ 	.short	0x0000


	//----- nvinfo : EIATTR_MAXREG_COUNT
	.align		4
        /*003c*/ 	.byte	0x03, 0x1b
        /*003e*/ 	.short	0x00ff


	//----- nvinfo : EIATTR_NUM_BARRIERS
	.align		4
        /*0040*/ 	.byte	0x02, 0x4c
        /*0042*/ 	.byte	0x01
	.zero		1


	//----- nvinfo : EIATTR_MERCURY_ISA_VERSION
	.align		4
        /*0044*/ 	.byte	0x03, 0x5f
        /*0046*/ 	.short	0x0101


	//----- nvinfo : EIATTR_VRC_CTA_INIT_COUNT
	.align		4
        /*0048*/ 	.byte	0x02, 0x4a
	.zero		1
	.zero		1


	//----- nvinfo : EIATTR_EXIT_INSTR_OFFSETS
	.align		4
        /*004c*/ 	.byte	0x04, 0x1c
        /*004e*/ 	.short	(.L_3329 - .L_3328)


	//   ....[0]....
.L_3328:
        /*0050*/ 	.word	0x00000200


	//   ....[1]....
        /*0054*/ 	.word	0x00000250


	//----- nvinfo : EIATTR_CRS_STACK_SIZE
	.align		4
.L_3329:
        /*0058*/ 	.byte	0x04, 0x1e
        /*005a*/ 	.short	(.L_3331 - .L_3330)
.L_3330:
        /*005c*/ 	.word	0x00000000


	//----- nvinfo : EIATTR_CBANK_PARAM_SIZE
	.align		4
.L_3331:
        /*0060*/ 	.byte	0x03, 0x19
        /*0062*/ 	.short	0x0014


	//----- nvinfo : EIATTR_PARAM_CBANK
	.align		4
        /*0064*/ 	.byte	0x04, 0x0a
        /*0066*/ 	.short	(.L_3333 - .L_3332)
	.align		4
.L_3332:
        /*0068*/ 	.word	index@(.nv.constant0._Z10sumreduce6IfLj1ELb0EEvPT_S1_j)
        /*006c*/ 	.short	0x0380
        /*006e*/ 	.short	0x0014


	//----- nvinfo : EIATTR_SW_WAR
	.align		4
.L_3333:
        /*0070*/ 	.byte	0x04, 0x36
        /*0072*/ 	.short	(.L_3335 - .L_3334)
.L_3334:
        /*0074*/ 	.word	0x00000008
.L_3335:


//--------------------- .nv.info._Z10sumreduce6IfLj2ELb0EEvPT_S1_j --------------------------
	.section	.nv.info._Z10sumreduce6IfLj2ELb0EEvPT_S1_j,"",@"SHT_CUDA_INFO"
	.sectionflags	@""
	.align	4


	//----- nvinfo : EIATTR_CUDA_API_VERSION
	.align		4
        /*0000*/ 	.byte	0x04, 0x37
        /*0002*/ 	.short	(.L_3337 - .L_3336)
.L_3336:
        /*0004*/ 	.word	0x00000082


	//----- nvinfo : EIATTR_KPARAM_INFO
	.align		4
.L_3337:
        /*0008*/ 	.byte	0x04, 0x17
        /*000a*/ 	.short	(.L_3339 - .L_3338)
.L_3338:
        /*000c*/ 	.word	0x00000000
        /*0010*/ 	.short	0x0002
        /*0012*/ 	.short	0x0010
        /*0014*/ 	.byte	0x00, 0xf0, 0x11, 0x00


	//----- nvinfo : EIATTR_KPARAM_INFO
	.align		4
.L_3339:
        /*0018*/ 	.byte	0x04, 0x17
        /*001a*/ 	.short	(.L_3341 - .L_3340)
.L_3340:
        /*001c*/ 	.word	0x00000000
        /*0020*/ 	.short	0x0001
        /*0022*/ 	.short	0x0008
        /*0024*/ 	.byte	0x00, 0xf5, 0x21, 0x00


	//----- nvinfo : EIATTR_KPARAM_INFO
	.align		4
.L_3341:
        /*0028*/ 	.byte	0x04, 0x17
        /*002a*/ 	.short	(.L_3343 - .L_3342)
.L_3342:
        /*002c*/ 	.word	0x00000000
        /*0030*/ 	.short	0x0000
        /*0032*/ 	.short	0x0000
        /*0034*/ 	.byte	0x00, 0xf5, 0x21, 0x00


	//----- nvinfo : EIATTR_SPARSE_MMA_MASK
	.align		4
.L_3343:
        /*0038*/ 	.byte	0x03, 0x50
        /*003a*/ 	.short	0x0000


	//----- nvinfo : EIATTR_MAXREG_COUNT
	.align		4
        /*003c*/ 	.byte	0x03, 0x1b
        /*003e*/ 	.short	0x00ff


	//----- nvinfo : EIATTR_NUM_BARRIERS
	.align		4
        /*0040*/ 	.byte	0x02, 0x4c
        /*0042*/ 	.byte	0x01
	.zero		1


	//----- nvinfo : EIATTR_MERCURY_ISA_VERSION
	.align		4
        /*0044*/ 	.byte	0x03, 0x5f
        /*0046*/ 	.short	0x0101


	//----- nvinfo : EIATTR_VRC_CTA_INIT_COUNT
	.align		4
        /*0048*/ 	.byte	0x02, 0x4a
	.zero		1
	.zero		1


	//----- nvinfo : EIATTR_EXIT_INSTR_OFFSETS
	.align		4
        /*004c*/ 	.byte	0x04, 0x1c
        /*004e*/ 	.short	(.L_3345 - .L_3344)


	//   ....[0]....
.L_3344:
        /*0050*/ 	.word	0x00000210


	//   ....[1]....
        /*0054*/ 	.word	0x00000260


	//   ....[2]....
        /*0058*/ 	.word	0x000002b0


	//----- nvinfo : EIATTR_CRS_STACK_SIZE
	.align		4
.L_3345:
        /*005c*/ 	.byte	0x04, 0x1e
        /*005e*/ 	.short	(.L_3347 - .L_3346)
.L_3346:
        /*0060*/ 	.word	0x00000000


	//----- nvinfo : EIATTR_CBANK_PARAM_SIZE
	.align		4
.L_3347:
        /*0064*/ 	.byte	0x03, 0x19
        /*0066*/ 	.short	0x0014


	//----- nvinfo : EIATTR_PARAM_CBANK
	.align		4
        /*0068*/ 	.byte	0x04, 0x0a
        /*006a*/ 	.short	(.L_3349 - .L_3348)
	.align		4
.L_3348:
        /*006c*/ 	.word	index@(.nv.constant0._Z10sumreduce6IfLj2ELb0EEvPT_S1_j)
        /*0070*/ 	.short	0x0380
        /*0072*/ 	.short	0x0014


	//----- nvinfo : EIATTR_SW_WAR
	.align		4
.L_3349:
        /*0074*/ 	.byte	0x04, 0x36
        /*0076*/ 	.short	(.L_3351 - .L_3350)
.L_3350:
        /*0078*/ 	.word	0x00000008
.L_3351:


//--------------------- .nv.info._Z10sumreduce6IfLj4ELb0EEvPT_S1_j --------------------------
	.section	.nv.info._Z10sumreduce6IfLj4ELb0EEvPT_S1_j,"",@"SHT_CUDA_INFO"
	.sectionflags	@""
	.align	4


	//----- nvinfo : EIATTR_CUDA_API_VERSION
	.align		4
        /*0000*/ 	.byte	0x04, 0x37
        /*0002*/ 	.short	(.L_3353 - .L_3352)
.L_3352:
        /*0004*/ 	.word	0x00000082


	//----- nvinfo : EIATTR_KPARAM_INFO
	.align		4
.L_3353:
        /*0008*/ 	.byte	0x04, 0x17
        /*000a*/ 	.short	(.L_3355 - .L_3354)
.L_3354:
        /*000c*/ 	.word	0x00000000
        /*0010*/ 	.short	0x0002
        /*0012*/ 	.short	0x0010
        /*0014*/ 	.byte	0x00, 0xf0, 0x11, 0x00


	//----- nvinfo : EIATTR_KPARAM_INFO
	.align		4
.L_3355:
        /*0018*/ 	.byte	0x04, 0x17
        /*001a*/ 	.short	(.L_3357 - .L_3356)
.L_3356:
        /*001c*/ 	.word	0x00000000
        /*0020*/ 	.short	0x0001
        /*0022*/ 	.short	0x0008
        /*0024*/ 	.byte	0x00, 0xf5, 0x21, 0x00


	//----- nvinfo : EIATTR_KPARAM_INFO
	.align		4
.L_3357:
        /*0028*/ 	.byte	0x04, 0x17
        /*002a*/ 	.short	(.L_3359 - .L_3358)
.L_3358:
        /*002c*/ 	.word	0x00000000
        /*0030*/ 	.short	0x0000
        /*0032*/ 	.short	0x0000
        /*0034*/ 	.byte	0x00, 0xf5, 0x21, 0x00


	//----- nvinfo : EIATTR_SPARSE_MMA_MASK
	.align		4
.L_3359:
        /*0038*/ 	.byte	0x03, 0x50
        /*003a*/ 	.short	0x0000


	//----- nvinfo : EIATTR_MAXREG_COUNT
	.align		4
        /*003c*/ 	.byte	0x03, 0x1b
        /*003e*/ 	.short	0x00ff


	//----- nvinfo : EIATTR_NUM_BARRIERS
	.align		4
        /*0040*/ 	.byte	0x02, 0x4c
        /*0042*/ 	.byte	0x01
	.zero		1


	//----- nvinfo : EIATTR_MERCURY_ISA_VERSION
	.align		4
        /*0044*/ 	.byte	0x03, 0x5f
        /*0046*/ 	.short	0x0101


	//----- nvinfo : EIATTR_VRC_CTA_INIT_COUNT
	.align		4
        /*0048*/ 	.byte	0x02, 0x4a
	.zero		1
	.zero		1


	//----- nvinfo : EIATTR_EXIT_INSTR_OFFSETS
	.align		4
        /*004c*/ 	.byte	0x04, 0x1c
        /*004e*/ 	.short	(.L_3361 - .L_3360)


	//   ....[0]....
.L_3360:
        /*0050*/ 	.word	0x00000210


	//   ....[1]....
        /*0054*/ 	.word	0x00000290


	//   ....[2]....
        /*0058*/ 	.word	0x000002e0


	//----- nvinfo : EIATTR_CRS_STACK_SIZE
	.align		4
.L_3361:
        /*005c*/ 	.byte	0x04, 0x1e
        /*005e*/ 	.short	(.L_3363 - .L_3362)
.L_3362:
        /*0060*/ 	.word	0x00000000


	//----- nvinfo : EIATTR_CBANK_PARAM_SIZE
	.align		4
.L_3363:
        /*0064*/ 	.byte	0x03, 0x19
        /*0066*/ 	.short	0x0014


	//----- nvinfo : EIATTR_PARAM_CBANK
	.align		4
        /*0068*/ 	.byte	0x04, 0x0a
        /*006a*/ 	.short	(.L_3365 - .L_3364)
	.align		4
.L_3364:
        /*006c*/ 	.word	index@(.nv.constant0._Z10sumreduce6IfLj4ELb0EEvPT_S1_j)
        /*0070*/ 	.short	0x0380
        /*0072*/ 	.short	0x0014


	//----- nvinfo : EIATTR_SW_WAR
	.align		4
.L_3365:
        /*0074*/ 	.byte	0x04, 0x36
        /*0076*/ 	.short	(.L_3367 - .L_3366)
.L_3366:
        /*0078*/ 	.word	0x00000008
.L_3367:


//--------------------- .nv.info._Z10sumreduce6IfLj8ELb0EEvPT_S1_j --------------------------
	.section	.nv.info._Z10sumreduce6IfLj8ELb0EEvPT_S1_j,"",@"SHT_CUDA_INFO"
	.sectionflags	@""
	.align	4


	//----- nvinfo : EIATTR_CUDA_API_VERSION
	.align		4
        /*0000*/ 	.byte	0x04, 0x37
        /*0002*/ 	.short	(.L_3369 - .L_3368)
.L_3368:
        /*0004*/ 	.word	0x00000082


	//----- nvinfo : EIATTR_KPARAM_INFO
	.align		4
.L_3369:
        /*0008*/ 	.byte	0x04, 0x17
        /*000a*/ 	.short	(.L_3371 - .L_3370)
.L_3370:
        /*000c*/ 	.word	0x00000000
        /*0010*/ 	.short	0x0002
        /*0012*/ 	.short	0x0010
        /*0014*/ 	.byte	0x00, 0xf0, 0x11, 0x00


	//----- nvinfo : EIATTR_KPARAM_INFO
	.align		4
.L_3371:
        /*0018*/ 	.byte	0x04, 0x17
        /*001a*/ 	.short	(.L_3373 - .L_3372)
.L_3372:
        /*001c*/ 	.word	0x00000000
        /*0020*/ 	.short	0x0001
        /*0022*/ 	.short	0x0008
        /*0024*/ 	.byte	0x00, 0xf5, 0x21, 0x00


	//----- nvinfo : EIATTR_KPARAM_INFO
	.align		4
.L_3373:
        /*0028*/ 	.byte	0x04, 0x17
        /*002a*/ 	.short	(.L_3375 - .L_3374)
.L_3374:
        /*002c*/ 	.word	0x00000000
        /*0030*/ 	.short	0x0000
        /*0032*/ 	.short	0x0000
        /*0034*/ 	.byte	0x00, 0xf5, 0x21, 0x00


	//----- nvinfo : EIATTR_SPARSE_MMA_MASK
	.align		4
.L_3375:
        /*0038*/ 	.byte	0x03, 0x50
        /*003a*/ 	.short	0x0000


	//----- nvinfo : EIATTR_MAXREG_COUNT
	.align		4
        /*003c*/ 	.byte	0x03, 0x1b
        /*003e*/ 	.short	0x00ff


	//----- nvinfo : EIATTR_NUM_BARRIERS
	.align		4
        /*0040*/ 	.byte	0x02, 0x4c
        /*0042*/ 	.byte	0x01
	.zero		1


	//----- nvinfo : EIATTR_MERCURY_ISA_VERSION
	.align		4
        /*0044*/ 	.byte	0x03, 0x5f
        /*0046*/ 	.short	0x0101


	//----- nvinfo : EIATTR_VRC_CTA_INIT_COUNT
	.align		4
        /*0048*/ 	.byte	0x02, 0x4a
	.zero		1
	.zero		1


	//----- nvinfo : EIATTR_EXIT_INSTR_OFFSETS
	.align		4
        /*004c*/ 	.byte	0x04, 0x1c
        /*004e*/ 	.short	(.L_3377 - .L_3376)


	//   ....[0]....
.L_3376:
        /*0050*/ 	.word	0x00000210


	//   ....[1]....
        /*0054*/ 	.word	0x000002c0


	//   ....[2]....
        /*0058*/ 	.word	0x00000310


	//----- nvinfo : EIATTR_CRS_STACK_SIZE
	.align		4
.L_3377:
        /*005c*/ 	.byte	0x04, 0x1e
        /*005e*/ 	.short	(.L_3379 - .L_3378)
.L_3378:
        /*0060*/ 	.word	0x00000000


	//----- nvinfo : EIATTR_CBANK_PARAM_SIZE
	.align		4
.L_3379:
        /*0064*/ 	.byte	0x03, 0x19
        /*0066*/ 	.short	0x0014


	//----- nvinfo : EIATTR_PARAM_CBANK
	.align		4
        /*0068*/ 	.byte	0x04, 0x0a
        /*006a*/ 	.short	(.L_3381 - .L_3380)
	.align		4
.L_3380:
        /*006c*/ 	.word	index@(.nv.constant0._Z10sumreduce6IfLj8ELb0EEvPT_S1_j)
        /*0070*/ 	.short	0x0380
        /*0072*/ 	.short	0x0014


	//----- nvinfo : EIATTR_SW_WAR
	.align		4
.L_3381:
        /*0074*/ 	.byte	0x04, 0x36
        /*0076*/ 	.short	(.L_3383 - .L_3382)
.L_3382:
        /*0078*/ 	.word	0x00000008
.L_3383:


//--------------------- .nv.info._Z10sumreduce6IfLj16ELb0EEvPT_S1_j --------------------------
	.section	.nv.info._Z10sumreduce6IfLj16ELb0EEvPT_S1_j,"",@"SHT_CUDA_INFO"
	.sectionflags	@""
	.align	4


	//----- nvinfo : EIATTR_CUDA_API_VERSION
	.align		4
        /*0000*/ 	.byte	0x04, 0x37
        /*0002*/ 	.short	(.L_3385 - .L_3384)
.L_3384:
        /*0004*/ 	.word	0x00000082


	//----- nvinfo : EIATTR_KPARAM_INFO
	.align		4
.L_3385:
        /*0008*/ 	.byte	0x04, 0x17
        /*000a*/ 	.short	(.L_3387 - .L_3386)
.L_3386:
        /*000c*/ 	.word	0x00000000
        /*0010*/ 	.short	0x0002
        /*0012*/ 	.short	0x0010
        /*0014*/ 	.byte	0x00, 0xf0, 0x11, 0x00


	//----- nvinfo : EIATTR_KPARAM_INFO
	.align		4
.L_3387:
        /*0018*/ 	.byte	0x04, 0x17
        /*001a*/ 	.short	(.L_3389 - .L_3388)
.L_3388:
        /*001c*/ 	.word	0x00000000
        /*0020*/ 	.short	0x0001
        /*0022*/ 	.short	0x0008
        /*0024*/ 	.byte	0x00, 0xf5, 0x21, 0x00


	//----- nvinfo : EIATTR_KPARAM_INFO
	.align		4
.L_3389:
        /*0028*/ 	.byte	0x04, 0x17
        /*002a*/ 	.short	(.L_3391 - .L_3390)
.L_3390:
        /*002c*/ 	.word	0x00000000
        /*0030*/ 	.short	0x0000
        /*0032*/ 	.short	0x0000
        /*0034*/ 	.byte	0x00, 0xf5, 0x21, 0x00


	//----- nvinfo : EIATTR_SPARSE_MMA_MASK
	.align		4
.L_3391:
        /*0038*/ 	.byte	0x03, 0x50
        /*003a*/ 	.short	0x0000


	//----- nvinfo : EIATTR_MAXREG_COUNT
	.align		4
        /*003c*/ 	.byte	0x03, 0x1b
        /*003e*/ 	.short	0x00ff


	//----- nvinfo : EIATTR_NUM_BARRIERS
	.align		4
        /*0040*/ 	.byte	0x02, 0x4c
        /*0042*/ 	.byte	0x01
	.zero		1


	//----- nvinfo : EIATTR_MERCURY_ISA_VERSION
	.align		4
        /*0044*/ 	.byte	0x03, 0x5f
        /*0046*/ 	.short	0x0101


	//----- nvinfo : EIATTR_VRC_CTA_INIT_COUNT
	.align		4
        /*0048*/ 	.byte	0x02, 0x4a
	.zero		1
	.zero		1


	//----- nvinfo : EIATTR_EXIT_INSTR_OFFSETS
	.align		4
        /*004c*/ 	.byte	0x04, 0x1c
        /*004e*/ 	.short	(.L_3393 - .L_3392)


	//   ....[0]....
.L_3392:
        /*0050*/ 	.word	0x00000210


	//   ....[1]....
        /*0054*/ 	.word	0x000002f0


	//   ....[2]....
        /*0058*/ 	.word	0x00000340


	//----- nvinfo : EIATTR_CRS_STACK_SIZE
	.align		4
.L_3393:
        /*005c*/ 	.byte	0x04, 0x1e
        /*005e*/ 	.short	(.L_3395 - .L_3394)
.L_3394:
        /*0060*/ 	.word	0x00000000


	//----- nvinfo : EIATTR_CBANK_PARAM_SIZE
	.align		4
.L_3395:
        /*0064*/ 	.byte	0x03, 0x19
        /*0066*/ 	.short	0x0014


	//----- nvinfo : EIATTR_PARAM_CBANK
	.align		4
        /*0068*/ 	.byte	0x04, 0x0a
        /*006a*/ 	.short	(.L_3397 - .L_3396)
	.align		4
.L_3396:
        /*006c*/ 	.word	index@(.nv.constant0._Z10sumreduce6IfLj16ELb0EEvPT_S1_j)
        /*0070*/ 	.short	0x0380
        /*0072*/ 	.short	0x0014


	//----- nvinfo : EIATTR_SW_WAR
	.align		4
.L_3397:
        /*0074*/ 	.byte	0x04, 0x36
        /*0076*/ 	.short	(.L_3399 - .L_3398)
.L_3398:
        /*0078*/ 	.word	0x00000008
.L_3399:


//--------------------- .nv.info._Z10sumreduce6IfLj32ELb0EEvPT_S1_j --------------------------
	.section	.nv.info._Z10sumreduce6IfLj32ELb0EEvPT_S1_j,"",@"SHT_CUDA_INFO"
	.sectionflags	@""
	.align	4


	//----- nvinfo : EIATTR_CUDA_API_VERSION
	.align		4
        /*0000*/ 	.byte	0x04, 0x37
        /*0002*/ 	.short	(.L_3401 - .L_3400)
.L_3400:
        /*0004*/ 	.word	0x00000082


	//----- nvinfo : EIATTR_KPARAM_INFO
	.align		4
.L_3401:
        /*0008*/ 	.byte	0x04, 0x17
        /*000a*/ 	.short	(.L_3403 - .L_3402)
.L_3402:
        /*000c*/ 	.word	0x00000000
        /*0010*/ 	.short	0x0002
        /*0012*/ 	.short	0x0010
        /*0014*/ 	.byte	0x00, 0xf0, 0x11, 0x00


	//----- nvinfo : EIATTR_KPARAM_INFO
	.align		4
.L_3403:
        /*0018*/ 	.byte	0x04, 0x17
        /*001a*/ 	.short	(.L_3405 - .L_3404)
.L_3404:
        /*001c*/ 	.word	0x00000000
        /*0020*/ 	.short	0x0001
        /*0022*/ 	.short	0x0008
        /*0024*/ 	.byte	0x00, 0xf5, 0x21, 0x00


	//----- nvinfo : EIATTR_KPARAM_INFO
	.align		4
.L_3405:
        /*0028*/ 	.byte	0x04, 0x17
        /*002a*/ 	.short	(.L_3407 - .L_3406)
.L_3406:
        /*002c*/ 	.word	0x00000000
        /*0030*/ 	.short	0x0000
        /*0032*/ 	.short	0x0000
        /*0034*/ 	.byte	0x00, 0xf5, 0x21, 0x00


	//----- nvinfo : EIATTR_SPARSE_MMA_MASK
	.align		4
.L_3407:
        /*0038*/ 	.byte	0x03, 0x50
        /*003a*/ 	.short	0x0000


	//----- nvinfo : EIATTR_MAXREG_COUNT
	.align		4
        /*003c*/ 	.byte	0x03, 0x1b
        /*003e*/ 	.short	0x00ff


	//----- nvinfo : EIATTR_NUM_BARRIERS
	.align		4
        /*0040*/ 	.byte	0x02, 0x4c
        /*0042*/ 	.byte	0x01
	.zero		1


	//----- nvinfo : EIATTR_MERCURY_ISA_VERSION
	.align		4
        /*0044*/ 	.byte	0x03, 0x5f
        /*0046*/ 	.short	0x0101


	//----- nvinfo : EIATTR_VRC_CTA_INIT_COUNT
	.align		4
        /*0048*/ 	.byte	0x02, 0x4a
	.zero		1
	.zero		1


	//----- nvinfo : EIATTR_EXIT_INSTR_OFFSETS
	.align		4
        /*004c*/ 	.byte	0x04, 0x1c
        /*004e*/ 	.short	(.L_3409 - .L_3408)


	//   ....[0]....
.L_3408:
        /*0050*/ 	.word	0x00000210


	//   ....[1]....
        /*0054*/ 	.word	0x00000320


	//   ....[2]....
        /*0058*/ 	.word	0x00000370


	//----- nvinfo : EIATTR_CRS_STACK_SIZE
	.align		4
.L_3409:
        /*005c*/ 	.byte	0x04, 0x1e
        /*005e*/ 	.short	(.L_3411 - .L_3410)
.L_3410:
        /*0060*/ 	.word	0x00000000


	//----- nvinfo : EIATTR_CBANK_PARAM_SIZE
	.align		4
.L_3411:
        /*0064*/ 	.byte	0x03, 0x19
        /*0066*/ 	.short	0x0014


	//----- nvinfo : EIATTR_PARAM_CBANK
	.align		4
        /*0068*/ 	.byte	0x04, 0x0a
        /*006a*/ 	.short	(.L_3413 - .L_3412)
	.align		4
.L_3412:
        /*006c*/ 	.word	index@(.nv.constant0._Z10sumreduce6IfLj32ELb0EEvPT_S1_j)
        /*0070*/ 	.short	0x0380
        /*0072*/ 	.short	0x0014


	//----- nvinfo : EIATTR_SW_WAR
	.align		4
.L_3413:
        /*0074*/ 	.byte	0x04, 0x36
        /*0076*/ 	.short	(.L_3415 - .L_3414)
.L_3414:
        /*0078*/ 	.word	0x00000008
.L_3415:


//--------------------- .nv.info._Z10sumreduce6IfLj64ELb0EEvPT_S1_j --------------------------
	.section	.nv.info._Z10sumreduce6IfLj64ELb0EEvPT_S1_j,"",@"SHT_CUDA_INFO"
	.sectionflags	@""
	.align	4


	//----- nvinfo : EIATTR_CUDA_API_VERSION
	.align		4
        /*0000*/ 	.byte	0x04, 0x37
        /*0002*/ 	.short	(.L_3417 - .L_3416)
.L_3416:
        /*0004*/ 	.word	0x00000082


	//----- nvinfo : EIATTR_KPARAM_INFO
	.align		4
.L_3417:
        /*0008*/ 	.byte	0x04, 0x17
        /*000a*/ 	.short	(.L_3419 - .L_3418)
.L_3418:
        /*000c*/ 	.word	0x00000000
        /*0010*/ 	.short	0x0002
        /*0012*/ 	.short	0x0010
        /*0014*/ 	.byte	0x00, 0xf0, 0x11, 0x00


	//----- nvinfo : EIATTR_KPARAM_INFO
	.align		4
.L_3419:
        /*0018*/ 	.byte	0x04, 0x17
        /*001a*/ 	.short	(.L_3421 - .L_3420)
.L_3420:
        /*001c*/ 	.word	0x00000000
        /*0020*/ 	.short	0x0001
        /*0022*/ 	.short	0x0008
        /*0024*/ 	.byte	0x00, 0xf5, 0x21, 0x00


	//----- nvinfo : EIATTR_KPARAM_INFO
	.align		4
.L_3421:
        /*0028*/ 	.byte	0x04, 0x17
        /*002a*/ 	.short	(.L_3423 - .L_3422)
.L_3422:
        /*002c*/ 	.word	0x00000000
        /*0030*/ 	.short	0x0000
        /*0032*/ 	.short	0x0000
        /*0034*/ 	.byte	0x00, 0xf5, 0x21, 0x00


	//----- nvinfo : EIATTR_SPARSE_MMA_MASK
	.align		4
.L_3423:
        /*0038*/ 	.byte	0x03, 0x50
        /*003a*/ 	.short	0x0000


	//----- nvinfo : EIATTR_MAXREG_COUNT
	.align		4
        /*003c*/ 	.byte	0x03, 0x1b
        /*003e*/ 	.short	0x00ff


	//----- nvinfo : EIATTR_NUM_BARRIERS
	.align		4
        /*0040*/ 	.byte	0x02, 0x4c
        /*0042*/ 	.byte	0x01
	.zero		1


	//----- nvinfo : EIATTR_MERCURY_ISA_VERSION
	.align		4
        /*0044*/ 	.byte	0x03, 0x5f
        /*0046*/ 	.short	0x0101


	//----- nvinfo : EIATTR_VRC_CTA_INIT_COUNT
	.align		4
        /*0048*/ 	.byte	0x02, 0x4a
	.zero		1
	.zero		1


	//----- nvinfo : EIATTR_EXIT_INSTR_OFFSETS
	.align		4
        /*004c*/ 	.byte	0x04, 0x1c
        /*004e*/ 	.short	(.L_3425 - .L_3424)


	//   ....[0]....
.L_3424:
        /*0050*/ 	.word	0x00000220


	//   ....[1]....
        /*0054*/ 	.word	0x00000360


	//   ....[2]....
        /*0058*/ 	.word	0x000003b0


	//----- nvinfo : EIATTR_CRS_STACK_SIZE
	.align		4
.L_3425:
        /*005c*/ 	.byte	0x04, 0x1e
        /*005e*/ 	.short	(.L_3427 - .L_3426)
.L_3426:
        /*0060*/ 	.word	0x00000000


	//----- nvinfo : EIATTR_CBANK_PARAM_SIZE
	.align		4
.L_3427:
        /*0064*/ 	.byte	0x03, 0x19
        /*0066*/ 	.short	0x0014


	//----- nvinfo : EIATTR_PARAM_CBANK
	.align		4
        /*0068*/ 	.byte	0x04, 0x0a
        /*006a*/ 	.short	(.L_3429 - .L_3428)
	.align		4
.L_3428:
        /*006c*/ 	.word	index@(.nv.constant0._Z10sumreduce6IfLj64ELb0EEvPT_S1_j)
        /*0070*/ 	.short	0x0380
        /*0072*/ 	.short	0x0014


	//----- nvinfo : EIATTR_SW_WAR
	.align		4
.L_3429:
        /*0074*/ 	.byte	0x04, 0x36
        /*0076*/ 	.short	(.L_3431 - .L_3430)
.L_3430:
        /*0078*/ 	.word	0x00000008
.L_3431:


//--------------------- .nv.info._Z10sumreduce6IfLj128ELb0EEvPT_S1_j --------------------------
	.section	.nv.info._Z10sumreduce6IfLj128ELb0EEvPT_S1_j,"",@"SHT_CUDA_INFO"
	.sectionflags	@""
	.align	4


	//----- nvinfo : EIATTR_CUDA_API_VERSION
	.align		4
        /*0000*/ 	.byte	0x04, 0x37
        /*0002*/ 	.short	(.L_3433 - .L_3432)
.L_3432:
        /*0004*/ 	.word	0x00000082


	//----- nvinfo : EIATTR_KPARAM_INFO
	.align		4
.L_3433:
        /*0008*/ 	.byte	0x04, 0x17
        /*000a*/ 	.short	(.L_3435 - .L_3434)
.L_3434:
        /*000c*/ 	.word	0x00000000
        /*0010*/ 	.short	0x0002
        /*0012*/ 	.short	0x0010
        /*0014*/ 	.byte	0x00, 0xf0, 0x11, 0x00


	//----- nvinfo : EIATTR_KPARAM_INFO
	.align		4
.L_3435:
        /*0018*/ 	.byte	0x04, 0x17
        /*001a*/ 	.short	(.L_3437 - .L_3436)
.L_3436:
        /*001c*/ 	.word	0x00000000
        /*0020*/ 	.short	0x0001
        /*0022*/ 	.short	0x0008
        /*0024*/ 	.byte	0x00, 0xf5, 0x21, 0x00


	//----- nvinfo : EIATTR_KPARAM_INFO
	.align		4
.L_3437:
        /*0028*/ 	.byte	0x04, 0x17
        /*002a*/ 	.short	(.L_3439 - .L_3438)
.L_3438:
        /*002c*/ 	.word	0x00000000
        /*0030*/ 	.short	0x0000
        /*0032*/ 	.short	0x0000
        /*0034*/ 	.byte	0x00, 0xf5, 0x21, 0x00


	//----- nvinfo : EIATTR_SPARSE_MMA_MASK
	.align		4
.L_3439:
        /*0038*/ 	.byte	0x03, 0x50
        /*003a*/ 	.short	0x0000


	//----- nvinfo : EIATTR_MAXREG_COUNT
	.align		4
        /*003c*/ 	.byte	0x03, 0x1b
        /*003e*/ 	.short	0x00ff


	//----- nvinfo : EIATTR_NUM_BARRIERS
	.align		4
        /*0040*/ 	.byte	0x02, 0x4c
        /*0042*/ 	.byte	0x01
	.zero		1


	//----- nvinfo : EIATTR_MERCURY_ISA_VERSION
	.align		4
        /*0044*/ 	.byte	0x03, 0x5f
        /*0046*/ 	.short	0x0101


	//----- nvinfo : EIATTR_VRC_CTA_INIT_COUNT
	.align		4
        /*0048*/ 	.byte	0x02, 0x4a
	.zero		1
	.zero		1


	//----- nvinfo : EIATTR_EXIT_INSTR_OFFSETS
	.align		4
        /*004c*/ 	.byte	0x04, 0x1c
        /*004e*/ 	.short	(.L_3441 - .L_3440)


	//   ....[0]....
.L_3440:
        /*0050*/ 	.word	0x00000280


	//   ....[1]....
        /*0054*/ 	.word	0x000003c0


	//   ....[2]....
        /*0058*/ 	.word	0x00000410


	//----- nvinfo : EIATTR_CRS_STACK_SIZE
	.align		4
.L_3441:
        /*005c*/ 	.byte	0x04, 0x1e
        /*005e*/ 	.short	(.L_3443 - .L_3442)
.L_3442:
        /*0060*/ 	.word	0x00000000


	//----- nvinfo : EIATTR_CBANK_PARAM_SIZE
	.align		4
.L_3443:
        /*0064*/ 	.byte	0x03, 0x19
        /*0066*/ 	.short	0x0014


	//----- nvinfo : EIATTR_PARAM_CBANK
	.align		4
        /*0068*/ 	.byte	0x04, 0x0a
        /*006a*/ 	.short	(.L_3445 - .L_3444)
	.align		4
.L_3444:
        /*006c*/ 	.word	index@(.nv.constant0._Z10sumreduce6IfLj128ELb0EEvPT_S1_j)
        /*0070*/ 	.short	0x0380
        /*0072*/ 	.short	0x0014


	//----- nvinfo : EIATTR_SW_WAR
	.align		4
.L_3445:
        /*0074*/ 	.byte	0x04, 0x36
        /*0076*/ 	.short	(.L_3447 - .L_3446)
.L_3446:
        /*0078*/ 	.word	0x00000008
.L_3447:


//--------------------- .nv.info._Z10sumreduce6IfLj256ELb0EEvPT_S1_j --------------------------
	.section	.nv.info._Z10sumreduce6IfLj256ELb0EEvPT_S1_j,"",@"SHT_CUDA_INFO"
	.sectionflags	@""
	.align	4


	//----- nvinfo : EIATTR_CUDA_API_VERSION
	.align		4
        /*0000*/ 	.byte	0x04, 0x37
        /*0002*/ 	.short	(.L_3449 - .L_3448)
.L_3448:
        /*0004*/ 	.word	0x00000082


	//----- nvinfo : EIATTR_KPARAM_INFO
	.align		4
.L_3449:
        /*0008*/ 	.byte	0x04, 0x17
        /*000a*/ 	.short	(.L_3451 - .L_3450)
.L_3450:
        /*000c*/ 	.word	0x00000000
        /*0010*/ 	.short	0x0002
        /*0012*/ 	.short	0x0010
        /*0014*/ 	.byte	0x00, 0xf0, 0x11, 0x00


	//----- nvinfo : EIATTR_KPARAM_INFO
	.align		4
.L_3451:
        /*0018*/ 	.byte	0x04, 0x17
        /*001a*/ 	.short	(.L_3453 - .L_3452)
.L_3452:
        /*001c*/ 	.word	0x00000000
        /*0020*/ 	.short	0x0001
        /*0022*/ 	.short	0x0008
        /*0024*/ 	.byte	0x00, 0xf5, 0x21, 0x00


	//----- nvinfo : EIATTR_KPARAM_INFO
	.align		4
.L_3453:
        /*0028*/ 	.byte	0x04, 0x17
        /*002a*/ 	.short	(.L_3455 - .L_3454)
.L_3454:
        /*002c*/ 	.word	0x00000000
        /*0030*/ 	.short	0x0000
        /*0032*/ 	.short	0x0000
        /*0034*/ 	.byte	0x00, 0xf5, 0x21, 0x00


	//----- nvinfo : EIATTR_SPARSE_MMA_MASK
	.align		4
.L_3455:
        /*0038*/ 	.byte	0x03, 0x50
        /*003a*/ 	.short	0x0000


	//----- nvinfo : EIATTR_MAXREG_COUNT
	.align		4
        /*003c*/ 	.byte	0x03, 0x1b
        /*003e*/ 	.short	0x00ff


	//----- nvinfo : EIATTR_NUM_BARRIERS
	.align		4
        /*0040*/ 	.byte	0x02, 0x4c
        /*0042*/ 	.byte	0x01
	.zero		1


	//----- nvinfo : EIATTR_MERCURY_ISA_VERSION
	.align		4
        /*0044*/ 	.byte	0x03, 0x5f
        /*0046*/ 	.short	0x0101


	//----- nvinfo : EIATTR_VRC_CTA_INIT_COUNT
	.align		4
        /*0048*/ 	.byte	0x02, 0x4a
	.zero		1
	.zero		1


	//----- nvinfo : EIATTR_EXIT_INSTR_OFFSETS
	.align		4
        /*004c*/ 	.byte	0x04, 0x1c
        /*004e*/ 	.short	(.L_3457 - .L_3456)


	//   ....[0]....
.L_3456:
        /*0050*/ 	.word	0x000002c0


	//   ....[1]....
        /*0054*/ 	.word	0x00000400


	//   ....[2]....
        /*0058*/ 	.word	0x00000450


	//----- nvinfo : EIATTR_CRS_STACK_SIZE
	.align		4
.L_3457:
        /*005c*/ 	.byte	0x04, 0x1e
        /*005e*/ 	.short	(.L_3459 - .L_3458)
.L_3458:
        /*0060*/ 	.word	0x00000000


	//----- nvinfo : EIATTR_CBANK_PARAM_SIZE
	.align		4
.L_3459:
        /*0064*/ 	.byte	0x03, 0x19
        /*0066*/ 	.short	0x0014


	//----- nvinfo : EIATTR_PARAM_CBANK
	.align		4
        /*0068*/ 	.byte	0x04, 0x0a
        /*006a*/ 	.short	(.L_3461 - .L_3460)
	.align		4
.L_3460:
        /*006c*/ 	.word	index@(.nv.constant0._Z10sumreduce6IfLj256ELb0EEvPT_S1_j)
        /*0070*/ 	.short	0x0380
        /*0072*/ 	.short	0x0014


	//----- nvinfo : EIATTR_SW_WAR
	.align		4
.L_3461:
        /*0074*/ 	.byte	0x04, 0x36
        /*0076*/ 	.short	(.L_3463 - .L_3462)
.L_3462:
        /*0078*/ 	.word	0x00000008
.L_3463:


//--------------------- .nv.info._Z10sumreduce6IfLj512ELb0EEvPT_S1_j --------------------------
	.section	.nv.info._Z10sumreduce6IfLj512ELb0EEvPT_S1_j,"",@"SHT_CUDA_INFO"
	.sectionflags	@""
	.align	4


	//----- nvinfo : EIATTR_CUDA_API_VERSION
	.align		4
        /*0000*/ 	.byte	0x04, 0x37
        /*0002*/ 	.short	(.L_3465 - .L_3464)
.L_3464:
        /*0004*/ 	.word	0x00000082


	//----- nvinfo : EIATTR_KPARAM_INFO
	.align		4
.L_3465:
        /*0008*/ 	.byte	0x04, 0x17
        /*000a*/ 	.short	(.L_3467 - .L_3466)
.L_3466:
        /*000c*/ 	.word	0x00000000
        /*0010*/ 	.short	0x0002
        /*0012*/ 	.short	0x0010
        /*0014*/ 	.byte	0x00, 0xf0, 0x11, 0x00


	//----- nvinfo : EIATTR_KPARAM_INFO
	.align		4
.L_3467:
        /*0018*/ 	.byte	0x04, 0x17
        /*001a*/ 	.short	(.L_3469 - .L_3468)
.L_3468:
        /*001c*/ 	.word	0x00000000
        /*0020*/ 	.short	0x0001
        /*0022*/ 	.short	0x0008
        /*0024*/ 	.byte	0x00, 0xf5, 0x21, 0x00


	//----- nvinfo : EIATTR_KPARAM_INFO
	.align		4
.L_3469:
        /*0028*/ 	.byte	0x04, 0x17
        /*002a*/ 	.short	(.L_3471 - .L_3470)
.L_3470:
        /*002c*/ 	.word	0x00000000
        /*0030*/ 	.short	0x0000
        /*0032*/ 	.short	0x0000
        /*0034*/ 	.byte	0x00, 0xf5, 0x21, 0x00


	//----- nvinfo : EIATTR_SPARSE_MMA_MASK
	.align		4
.L_3471:
        /*0038*/ 	.byte	0x03, 0x50
        /*003a*/ 	.short	0x0000


	//----- nvinfo : EIATTR_MAXREG_COUNT
	.align		4
        /*003c*/ 	.byte	0x03, 0x1b
        /*003e*/ 	.short	0x00ff


	//----- nvinfo : EIATTR_NUM_BARRIERS
	.align		4
        /*0040*/ 	.byte	0x02, 0x4c
        /*0042*/ 	.byte	0x01
	.zero		1


	//----- nvinfo : EIATTR_MERCURY_ISA_VERSION
	.align		4
        /*0044*/ 	.byte	0x03, 0x5f
        /*0046*/ 	.short	0x0101


	//----- nvinfo : EIATTR_VRC_CTA_INIT_COUNT
	.align		4
        /*0048*/ 	.byte	0x02, 0x4a
	.zero		1
	.zero		1


	//----- nvinfo : EIATTR_EXIT_INSTR_OFFSETS
	.align		4
        /*004c*/ 	.byte	0x04, 0x1c
        /*004e*/ 	.short	(.L_3473 - .L_3472)


	//   ....[0]....
.L_3472:
        /*0050*/ 	.word	0x00000320


	//   ....[1]....
        /*0054*/ 	.word	0x00000460


	//   ....[2]....
        /*0058*/ 	.word	0x000004b0


	//----- nvinfo : EIATTR_CRS_STACK_SIZE
	.align		4
.L_3473:
        /*005c*/ 	.byte	0x04, 0x1e
        /*005e*/ 	.short	(.L_3475 - .L_3474)
.L_3474:
        /*0060*/ 	.word	0x00000000


	//----- nvinfo : EIATTR_CBANK_PARAM_SIZE
	.align		4
.L_3475:
        /*0064*/ 	.byte	0x03, 0x19
        /*0066*/ 	.short	0x0014


	//----- nvinfo : EIATTR_PARAM_CBANK
	.align		4
        /*0068*/ 	.byte	0x04, 0x0a
        /*006a*/ 	.short	(.L_3477 - .L_3476)
	.align		4
.L_3476:
        /*006c*/ 	.word	index@(.nv.constant0._Z10sumreduce6IfLj512ELb0EEvPT_S1_j)
        /*0070*/ 	.short	0x0380
        /*0072*/ 	.short	0x0014


	//----- nvinfo : EIATTR_SW_WAR
	.align		4
.L_3477:
        /*0074*/ 	.byte	0x04, 0x36
        /*0076*/ 	.short	(.L_3479 - .L_3478)
.L_3478:
        /*0078*/ 	.word	0x00000008
.L_3479:


//--------------------- .nv.info._Z10sumreduce6IfLj1ELb1EEvPT_S1_j --------------------------
	.section	.nv.info._Z10sumreduce6IfLj1ELb1EEvPT_S1_j,"",@"SHT_CUDA_INFO"
	.sectionflags	@""
	.align	4


	//----- nvinfo : EIATTR_CUDA_API_VERSION
	.align		4
        /*0000*/ 	.byte	0x04, 0x37
        /*0002*/ 	.short	(.L_3481 - .L_3480)
.L_3480:
        /*0004*/ 	.word	0x00000082


	//----- nvinfo : EIATTR_KPARAM_INFO
	.align		4
.L_3481:
        /*0008*/ 	.byte	0x04, 0x17
        /*000a*/ 	.short	(.L_3483 - .L_3482)
.L_3482:
        /*000c*/ 	.word	0x00000000
        /*0010*/ 	.short	0x0002
        /*0012*/ 	.short	0x0010
        /*0014*/ 	.byte	0x00, 0xf0, 0x11, 0x00


	//----- nvinfo : EIATTR_KPARAM_INFO
	.align		4
.L_3483:
        /*0018*/ 	.byte	0x04, 0x17
        /*001a*/ 	.short	(.L_3485 - .L_3484)
.L_3484:
        /*001c*/ 	.word	0x00000000
        /*0020*/ 	.short	0x0001
        /*0022*/ 	.short	0x0008
        /*0024*/ 	.byte	0x00, 0xf5, 0x21, 0x00


	//----- nvinfo : EIATTR_KPARAM_INFO
	.align		4
.L_3485:
        /*0028*/ 	.byte	0x04, 0x17
        /*002a*/ 	.short	(.L_3487 - .L_3486)
.L_3486:
        /*002c*/ 	.word	0x00000000
        /*0030*/ 	.short	0x0000
        /*0032*/ 	.short	0x0000
        /*0034*/ 	.byte	0x00, 0xf5, 0x21, 0x00


	//----- nvinfo : EIATTR_SPARSE_MMA_MASK
	.align		4
.L_3487:
        /*0038*/ 	.byte	0x03, 0x50
        /*003a*/ 	.short	0x0000


	//----- nvinfo : EIATTR_MAXREG_COUNT
	.align		4
        /*003c*/ 	.byte	0x03, 0x1b
        /*003e*/ 	.short	0x00ff


	//----- nvinfo : EIATTR_NUM_BARRIERS
	.align		4
        /*0040*/ 	.byte	0x02, 0x4c
        /*0042*/ 	.byte	0x01
	.zero		1


	//----- nvinfo : EIATTR_MERCURY_ISA_VERSION
	.align		4
        /*0044*/ 	.byte	0x03, 0x5f
        /*0046*/ 	.short	0x0101


	//----- nvinfo : EIATTR_VRC_CTA_INIT_COUNT
	.align		4
        /*0048*/ 	.byte	0x02, 0x4a
	.zero		1
	.zero		1


	//----- nvinfo : EIATTR_EXIT_INSTR_OFFSETS
	.align		4
        /*004c*/ 	.byte	0x04, 0x1c
        /*004e*/ 	.short	(.L_3489 - .L_3488)


	//   ....[0]....
.L_3488:
        /*0050*/ 	.word	0x000001d0


	//   ....[1]....
        /*0054*/ 	.word	0x00000220


	//----- nvinfo : EIATTR_CRS_STACK_SIZE
	.align		4
.L_3489:
        /*0058*/ 	.byte	0x04, 0x1e
        /*005a*/ 	.short	(.L_3491 - .L_3490)
.L_3490:
        /*005c*/ 	.word	0x00000000


	//----- nvinfo : EIATTR_CBANK_PARAM_SIZE
	.align		4
.L_3491:
        /*0060*/ 	.byte	0x03, 0x19
        /*0062*/ 	.short	0x0014


	//----- nvinfo : EIATTR_PARAM_CBANK
	.align		4
        /*0064*/ 	.byte	0x04, 0x0a
        /*0066*/ 	.short	(.L_3493 - .L_3492)
	.align		4
.L_3492:
        /*0068*/ 	.word	index@(.nv.constant0._Z10sumreduce6IfLj1ELb1EEvPT_S1_j)
        /*006c*/ 	.short	0x0380
        /*006e*/ 	.short	0x0014


	//----- nvinfo : EIATTR_SW_WAR
	.align		4
.L_3493:
        /*0070*/ 	.byte	0x04, 0x36
        /*0072*/ 	.short	(.L_3495 - .L_3494)
.L_3494:
        /*0074*/ 	.word	0x00000008
.L_3495:


//--------------------- .nv.info._Z10sumreduce6IfLj2ELb1EEvPT_S1_j --------------------------
	.section	.nv.info._Z10sumreduce6IfLj2ELb1EEvPT_S1_j,"",@"SHT_CUDA_INFO"
	.sectionflags	@""
	.align	4


	//----- nvinfo : EIATTR_CUDA_API_VERSION
	.align		4
        /*0000*/ 	.byte	0x04, 0x37
        /*0002*/ 	.short	(.L_3497 - .L_3496)
.L_3496:
        /*0004*/ 	.word	0x00000082


	//----- nvinfo : EIATTR_KPARAM_INFO
	.align		4
.L_3497:
        /*0008*/ 	.byte	0x04, 0x17
        /*000a*/ 	.short	(.L_3499 - .L_3498)
.L_3498:
        /*000c*/ 	.word	0x00000000
        /*0010*/ 	.short	0x0002
        /*0012*/ 	.short	0x0010
        /*0014*/ 	.byte	0x00, 0xf0, 0x11, 0x00


	//----- nvinfo : EIATTR_KPARAM_INFO
	.align		4
.L_3499:
        /*0018*/ 	.byte	0x04, 0x17
        /*001a*/ 	.short	(.L_3501 - .L_3500)
.L_3500:
        /*001c*/ 	.word	0x00000000
        /*0020*/ 	.short	0x0001
        /*0022*/ 	.short	0x0008
        /*0024*/ 	.byte	0x00, 0xf5, 0x21, 0x00


	//----- nvinfo : EIATTR_KPARAM_INFO
	.align		4
.L_3501:
        /*0028*/ 	.byte	0x04, 0x17
        /*002a*/ 	.short	(.L_3503 - .L_3502)
.L_3502:
        /*002c*/ 	.word	0x00000000
        /*0030*/ 	.short	0x0000
        /*0032*/ 	.short	0x0000
        /*0034*/ 	.byte	0x00, 0xf5, 0x21, 0x00


	//----- nvinfo : EIATTR_SPARSE_MMA_MASK
	.align		4
.L_3503:
        /*0038*/ 	.byte	0x03, 0x50
        /*003a*/ 	.short	0x0000


	//----- nvinfo : EIATTR_MAXREG_COUNT
	.align		4
        /*003c*/ 	.byte	0x03, 0x1b
        /*003e*/ 	.short	0x00ff


	//----- nvinfo : EIATTR_NUM_BARRIERS
	.align		4
        /*0040*/ 	.byte	0x02, 0x4c
        /*0042*/ 	.byte	0x01
	.zero		1


	//----- nvinfo : EIATTR_MERCURY_ISA_VERSION
	.align		4
        /*0044*/ 	.byte	0x03, 0x5f
        /*0046*/ 	.short	0x0101


	//----- nvinfo : EIATTR_VRC_CTA_INIT_COUNT
	.align		4
        /*0048*/ 	.byte	0x02, 0x4a
	.zero		1
	.zero		1


	//----- nvinfo : EIATTR_EXIT_INSTR_OFFSETS
	.align		4
        /*004c*/ 	.byte	0x04, 0x1c
        /*004e*/ 	.short	(.L_3505 - .L_3504)


	//   ....[0]....
.L_3504:
        /*0050*/ 	.word	0x000001f0


	//   ....[1]....
        /*0054*/ 	.word	0x00000240


	//   ....[2]....
        /*0058*/ 	.word	0x00000290


	//----- nvinfo : EIATTR_CRS_STACK_SIZE
	.align		4
.L_3505:
        /*005c*/ 	.byte	0x04, 0x1e
        /*005e*/ 	.short	(.L_3507 - .L_3506)
.L_3506:
        /*0060*/ 	.word	0x00000000


	//----- nvinfo : EIATTR_CBANK_PARAM_SIZE
	.align		4
.L_3507:
        /*0064*/ 	.byte	0x03, 0x19
        /*0066*/ 	.short	0x0014


	//----- nvinfo : EIATTR_PARAM_CBANK
	.align		4
        /*0068*/ 	.byte	0x04, 0x0a
        /*006a*/ 	.short	(.L_3509 - .L_3508)
	.align		4
.L_3508:
        /*006c*/ 	.word	index@(.nv.constant0._Z10sumreduce6IfLj2ELb1EEvPT_S1_j)
        /*0070*/ 	.short	0x0380
        /*0072*/ 	.short	0x0014


	//----- nvinfo : EIATTR_SW_WAR
	.align		4
.L_3509:
        /*0074*/ 	.byte	0x04, 0x36
        /*0076*/ 	.short	(.L_3511 - .L_3510)
.L_3510:
        /*0078*/ 	.word	0x00000008
.L_3511:


//--------------------- .nv.info._Z10sumreduce6IfLj4ELb1EEvPT_S1_j --------------------------
	.section	.nv.info._Z10sumreduce6IfLj4ELb1EEvPT_S1_j,"",@"SHT_CUDA_INFO"
	.sectionflags	@""
	.align	4


	//----- nvinfo : EIATTR_CUDA_API_VERSION
	.align		4
        /*0000*/ 	.byte	0x04, 0x37
        /*0002*/ 	.short	(.L_3513 - .L_3512)
.L_3512:
        /*0004*/ 	.word	0x00000082


	//----- nvinfo : EIATTR_KPARAM_INFO
	.align		4
.L_3513:
        /*0008*/ 	.byte	0x04, 0x17
        /*000a*/ 	.short	(.L_3515 - .L_3514)
.L_3514:
        /*000c*/ 	.word	0x00000000
        /*0010*/ 	.short	0x0002
        /*0012*/ 	.short	0x0010
        /*0014*/ 	.byte	0x00, 0xf0, 0x11, 0x00


	//----- nvinfo : EIATTR_KPARAM_INFO
	.align		4
.L_3515:
        /*0018*/ 	.byte	0x04, 0x17
        /*001a*/ 	.short	(.L_3517 - .L_3516)
.L_3516:
        /*001c*/ 	.word	0x00000000
        /*0020*/ 	.short	0x0001
        /*0022*/ 	.short	0x0008
        /*0024*/ 	.byte	0x00, 0xf5, 0x21, 0x00


	//----- nvinfo : EIATTR_KPARAM_INFO
	.align		4
.L_3517:
        /*0028*/ 	.byte	0x04, 0x17
        /*002a*/ 	.short	(.L_3519 - .L_3518)
.L_3518:
        /*002c*/ 	.word	0x00000000
        /*0030*/ 	.short	0x0000
        /*0032*/ 	.short	0x0000
        /*0034*/ 	.byte	0x00, 0xf5, 0x21, 0x00


	//----- nvinfo : EIATTR_SPARSE_MMA_MASK
	.align		4
.L_3519:
        /*0038*/ 	.byte	0x03, 0x50
        /*003a*/ 	.short	0x0000


	//----- nvinfo : EIATTR_MAXREG_COUNT
	.align		4
        /*003c*/ 	.byte	0x03, 0x1b
        /*003e*/ 	.short	0x00ff


	//----- nvinfo : EIATTR_NUM_BARRIERS
	.align		4
        /*0040*/ 	.byte	0x02, 0x4c
        /*0042*/ 	.byte	0x01
	.zero		1


	//----- nvinfo : EIATTR_MERCURY_ISA_VERSION
	.align		4
        /*0044*/ 	.byte	0x03, 0x5f
        /*0046*/ 	.short	0x0101


	//----- nvinfo : EIATTR_VRC_CTA_INIT_COUNT
	.align		4
        /*0048*/ 	.byte	0x02, 0x4a
	.zero		1
	.zero		1


	//----- nvinfo : EIATTR_EXIT_INSTR_OFFSETS
	.align		4
        /*004c*/ 	.byte	0x04, 0x1c
        /*004e*/ 	.short	(.L_3521 - .L_3520)


	//   ....[0]....
.L_3520:
        /*0050*/ 	.word	0x000001f0


	//   ....[1]....
        /*0054*/ 	.word	0x00000270


	//   ....[2]....
        /*0058*/ 	.word	0x000002c0


	//----- nvinfo : EIATTR_CRS_STACK_SIZE
	.align		4
.L_3521:
        /*005c*/ 	.byte	0x04, 0x1e
        /*005e*/ 	.short	(.L_3523 - .L_3522)
.L_3522:
        /*0060*/ 	.word	0x00000000


	//----- nvinfo : EIATTR_CBANK_PARAM_SIZE
	.align		4
.L_3523:
        /*0064*/ 	.byte	0x03, 0x19
        /*0066*/ 	.short	0x0014


	//----- nvinfo : EIATTR_PARAM_CBANK
	.align		4
        /*0068*/ 	.byte	0x04, 0x0a
        /*006a*/ 	.short	(.L_3525 - .L_3524)
	.align		4
.L_3524:
        /*006c*/ 	.word	index@(.nv.constant0._Z10sumreduce6IfLj4ELb1EEvPT_S1_j)
        /*0070*/ 	.short	0x0380
        /*0072*/ 	.short	0x0014


	//----- nvinfo : EIATTR_SW_WAR
	.align		4
.L_3525:
        /*0074*/ 	.byte	0x04, 0x36
        /*0076*/ 	.short	(.L_3527 - .L_3526)
.L_3526:
        /*0078*/ 	.word	0x00000008
.L_3527:


//--------------------- .nv.info._Z10sumreduce6IfLj8ELb1EEvPT_S1_j --------------------------
	.section	.nv.info._Z10sumreduce6IfLj8ELb1EEvPT_S1_j,"",@"SHT_CUDA_INFO"
	.sectionflags	@""
	.align	4


	//----- nvinfo : EIATTR_CUDA_API_VERSION
	.align		4
        /*0000*/ 	.byte	0x04, 0x37
        /*0002*/ 	.short	(.L_3529 - .L_3528)
.L_3528:
        /*0004*/ 	.word	0x00000082


	//----- nvinfo : EIATTR_KPARAM_INFO
	.align		4
.L_3529:
        /*0008*/ 	.byte	0x04, 0x17
        /*000a*/ 	.short	(.L_3531 - .L_3530)
.L_3530:
        /*000c*/ 	.word	0x00000000
        /*0010*/ 	.short	0x0002
        /*0012*/ 	.short	0x0010
        /*0014*/ 	.byte	0x00, 0xf0, 0x11, 0x00


	//----- nvinfo : EIATTR_KPARAM_INFO
	.align		4
.L_3531:
        /*0018*/ 	.byte	0x04, 0x17
        /*001a*/ 	.short	(.L_3533 - .L_3532)
.L_3532:
        /*001c*/ 	.word	0x00000000
        /*0020*/ 	.short	0x0001
        /*0022*/ 	.short	0x0008
        /*0024*/ 	.byte	0x00, 0xf5, 0x21, 0x00


	//----- nvinfo : EIATTR_KPARAM_INFO
	.align		4
.L_3533:
        /*0028*/ 	.byte	0x04, 0x17
        /*002a*/ 	.short	(.L_3535 - .L_3534)
.L_3534:
        /*002c*/ 	.word	0x00000000
        /*0030*/ 	.short	0x0000
        /*0032*/ 	.short	0x0000
        /*0034*/ 	.byte	0x00, 0xf5, 0x21, 0x00


	//----- nvinfo : EIATTR_SPARSE_MMA_MASK
	.align		4
.L_3535:
        /*0038*/ 	.byte	0x03, 0x50
        /*003a*/ 	.short	0x0000


	//----- nvinfo : EIATTR_MAXREG_COUNT
	.align		4
        /*003c*/ 	.byte	0x03, 0x1b
        /*003e*/ 	.short	0x00ff


	//----- nvinfo : EIATTR_NUM_BARRIERS
	.align		4
        /*0040*/ 	.byte	0x02, 0x4c
        /*0042*/ 	.byte	0x01
	.zero		1


	//----- nvinfo : EIATTR_MERCURY_ISA_VERSION
	.align		4
        /*0044*/ 	.byte	0x03, 0x5f
        /*0046*/ 	.short	0x0101


	//----- nvinfo : EIATTR_VRC_CTA_INIT_COUNT
	.align		4
        /*0048*/ 	.byte	0x02, 0x4a
	.zero		1
	.zero		1


	//----- nvinfo : EIATTR_EXIT_INSTR_OFFSETS
	.align		4
        /*004c*/ 	.byte	0x04, 0x1c
        /*004e*/ 	.short	(.L_3537 - .L_3536)


	//   ....[0]....
.L_3536:
        /*0050*/ 	.word	0x000001f0


	//   ....[1]....
        /*0054*/ 	.word	0x000002a0


	//   ....[2]....
        /*0058*/ 	.word	0x000002f0


	//----- nvinfo : EIATTR_CRS_STACK_SIZE
	.align		4
.L_3537:
        /*005c*/ 	.byte	0x04, 0x1e
        /*005e*/ 	.short	(.L_3539 - .L_3538)
.L_3538:
        /*0060*/ 	.word	0x00000000


	//----- nvinfo : EIATTR_CBANK_PARAM_SIZE
	.align		4
.L_3539:
        /*0064*/ 	.byte	0x03, 0x19
        /*0066*/ 	.short	0x0014


	//----- nvinfo : EIATTR_PARAM_CBANK
	.align		4
        /*0068*/ 	.byte	0x04, 0x0a
        /*006a*/ 	.short	(.L_3541 - .L_3540)
	.align		4
.L_3540:
        /*006c*/ 	.word	index@(.nv.constant0._Z10sumreduce6IfLj8ELb1EEvPT_S1_j)
        /*0070*/ 	.short	0x0380
        /*0072*/ 	.short	0x0014


	//----- nvinfo : EIATTR_SW_WAR
	.align		4
.L_3541:
        /*0074*/ 	.byte	0x04, 0x36
        /*0076*/ 	.short	(.L_3543 - .L_3542)
.L_3542:
        /*0078*/ 	.word	0x00000008
.L_3543:


//--------------------- .nv.info._Z10sumreduce6IfLj16ELb1EEvPT_S1_j --------------------------
	.section	.nv.info._Z10sumreduce6IfLj16ELb1EEvPT_S1_j,"",@"SHT_CUDA_INFO"
	.sectionflags	@""
	.align	4


	//----- nvinfo : EIATTR_CUDA_API_VERSION
	.align		4
        /*0000*/ 	.byte	0x04, 0x37
        /*0002*/ 	.short	(.L_3545 - .L_3544)
.L_3544:
        /*0004*/ 	.word	0x00000082


	//----- nvinfo : EIATTR_KPARAM_INFO
	.align		4
.L_3545:
        /*0008*/ 	.byte	0x04, 0x17
        /*000a*/ 	.short	(.L_3547 - .L_3546)
.L_3546:
        /*000c*/ 	.word	0x00000000
        /*0010*/ 	.short	0x0002
        /*0012*/ 	.short	0x0010
        /*0014*/ 	.byte	0x00, 0xf0, 0x11, 0x00


	//----- nvinfo : EIATTR_KPARAM_INFO
	.align		4
.L_3547:
        /*0018*/ 	.byte	0x04, 0x17
        /*001a*/ 	.short	(.L_3549 - .L_3548)
.L_3548:
        /*001c*/ 	.word	0x00000000
        /*0020*/ 	.short	0x0001
        /*0022*/ 	.short	0x0008
        /*0024*/ 	.byte	0x00, 0xf5, 0x21, 0x00


	//----- nvinfo : EIATTR_KPARAM_INFO
	.align		4
.L_3549:
        /*0028*/ 	.byte	0x04, 0x17
        /*002a*/ 	.short	(.L_3551 - .L_3550)
.L_3550:
        /*002c*/ 	.word	0x00000000
        /*0030*/ 	.short	0x0000
        /*0032*/ 	.short	0x0000
        /*0034*/ 	.byte	0x00, 0xf5, 0x21, 0x00


	//----- nvinfo : EIATTR_SPARSE_MMA_MASK
	.align		4
.L_3551:
        /*0038*/ 	.byte	0x03, 0x50
        /*003a*/ 	.short	0x0000


	//----- nvinfo : EIATTR_MAXREG_COUNT
	.align		4
        /*003c*/ 	.byte	0x03, 0x1b
        /*003e*/ 	.short	0x00ff


	//----- nvinfo : EIATTR_NUM_BARRIERS
	.align		4
        /*0040*/ 	.byte	0x02, 0x4c
        /*0042*/ 	.byte	0x01
	.zero		1


	//----- nvinfo : EIATTR_MERCURY_ISA_VERSION
	.align		4
        /*0044*/ 	.byte	0x03, 0x5f
        /*0046*/ 	.short	0x0101


	//----- nvinfo : EIATTR_VRC_CTA_INIT_COUNT
	.align		4
        /*0048*/ 	.byte	0x02, 0x4a
	.zero		1
	.zero		1


	//----- nvinfo : EIATTR_EXIT_INSTR_OFFSETS
	.align		4
        /*004c*/ 	.byte	0x04, 0x1c
        /*004e*/ 	.short	(.L_3553 - .L_3552)


	//   ....[0]....
.L_3552:
        /*0050*/ 	.word	0x000001f0


	//   ....[1]....
        /*0054*/ 	.word	0x000002d0


	//   ....[2]....
        /*0058*/ 	.word	0x00000320


	//----- nvinfo : EIATTR_CRS_STACK_SIZE
	.align		4
.L_3553:
        /*005c*/ 	.byte	0x04, 0x1e
        /*005e*/ 	.short	(.L_3555 - .L_3554)
.L_3554:
        /*0060*/ 	.word	0x00000000


	//----- nvinfo : EIATTR_CBANK_PARAM_SIZE
	.align		4
.L_3555:
        /*0064*/ 	.byte	0x03, 0x19
        /*0066*/ 	.short	0x0014


	//----- nvinfo : EIATTR_PARAM_CBANK
	.align		4
        /*0068*/ 	.byte	0x04, 0x0a
        /*006a*/ 	.short	(.L_3557 - .L_3556)
	.align		4
.L_3556:
        /*006c*/ 	.word	index@(.nv.constant0._Z10sumreduce6IfLj16ELb1EEvPT_S1_j)
        /*0070*/ 	.short	0x0380
        /*0072*/ 	.short	0x0014


	//----- nvinfo : EIATTR_SW_WAR
	.align		4
.L_3557:
        /*0074*/ 	.byte	0x04, 0x36
        /*0076*/ 	.short	(.L_3559 - .L_3558)
.L_3558:
        /*0078*/ 	.word	0x00000008
.L_3559:


//--------------------- .nv.info._Z10sumreduce6IfLj32ELb1EEvPT_S1_j --------------------------
	.section	.nv.info._Z10sumreduce6IfLj32ELb1EEvPT_S1_j,"",@"SHT_CUDA_INFO"
	.sectionflags	@""
	.align	4


	//----- nvinfo : EIATTR_CUDA_API_VERSION
	.align		4
        /*0000*/ 	.byte	0x04, 0x37
        /*0002*/ 	.short	(.L_3561 - .L_3560)
.L_3560:
        /*0004*/ 	.word	0x00000082


	//----- nvinfo : EIATTR_KPARAM_INFO
	.align		4
.L_3561:
        /*0008*/ 	.byte	0x04, 0x17
        /*000a*/ 	.short	(.L_3563 - .L_3562)
.L_3562:
        /*000c*/ 	.word	0x00000000
        /*0010*/ 	.short	0x0002
        /*0012*/ 	.short	0x0010
        /*0014*/ 	.byte	0x00, 0xf0, 0x11, 0x00


	//----- nvinfo : EIATTR_KPARAM_INFO
	.align		4
.L_3563:
        /*0018*/ 	.byte	0x04, 0x17
        /*001a*/ 	.short	(.L_3565 - .L_3564)
.L_3564:
        /*001c*/ 	.word	0x00000000
        /*0020*/ 	.short	0x0001
        /*0022*/ 	.short	0x0008
        /*0024*/ 	.byte	0x00, 0xf5, 0x21, 0x00


	//----- nvinfo : EIATTR_KPARAM_INFO
	.align		4
.L_3565:
        /*0028*/ 	.byte	0x04, 0x17
        /*002a*/ 	.short	(.L_3567 - .L_3566)
.L_3566:
        /*002c*/ 	.word	0x00000000
        /*0030*/ 	.short	0x0000
        /*0032*/ 	.short	0x0000
        /*0034*/ 	.byte	0x00, 0xf5, 0x21, 0x00


	//----- nvinfo : EIATTR_SPARSE_MMA_MASK
	.align		4
.L_3567:
        /*0038*/ 	.byte	0x03, 0x50
        /*003a*/ 	.short	0x0000


	//----- nvinfo : EIATTR_MAXREG_COUNT
	.align		4
        /*003c*/ 	.byte	0x03, 0x1b
        /*003e*/ 	.short	0x00ff


	//----- nvinfo : EIATTR_NUM_BARRIERS
	.align		4
        /*0040*/ 	.byte	0x02, 0x4c
        /*0042*/ 	.byte	0x01
	.zero		1


	//----- nvinfo : EIATTR_MERCURY_ISA_VERSION
	.align		4
        /*0044*/ 	.byte	0x03, 0x5f
        /*0046*/ 	.short	0x0101


	//----- nvinfo : EIATTR_VRC_CTA_INIT_COUNT
	.align		4
        /*0048*/ 	.byte	0x02, 0x4a
	.zero		1
	.zero		1


	//----- nvinfo : EIATTR_EXIT_INSTR_OFFSETS
	.align		4
        /*004c*/ 	.byte	0x04, 0x1c
        /*004e*/ 	.short	(.L_3569 - .L_3568)


	//   ....[0]....
.L_3568:
        /*0050*/ 	.word	0x00000200


	//   ....[1]....
        /*0054*/ 	.word	0x00000310


	//   ....[2]....
        /*0058*/ 	.word	0x00000360


	//----- nvinfo : EIATTR_CRS_STACK_SIZE
	.align		4
.L_3569:
        /*005c*/ 	.byte	0x04, 0x1e
        /*005e*/ 	.short	(.L_3571 - .L_3570)
.L_3570:
        /*0060*/ 	.word	0x00000000


	//----- nvinfo : EIATTR_CBANK_PARAM_SIZE
	.align		4
.L_3571:
        /*0064*/ 	.byte	0x03, 0x19
        /*0066*/ 	.short	0x0014


	//----- nvinfo : EIATTR_PARAM_CBANK
	.align		4
        /*0068*/ 	.byte	0x04, 0x0a
        /*006a*/ 	.short	(.L_3573 - .L_3572)
	.align		4
.L_3572:
        /*006c*/ 	.word	index@(.nv.constant0._Z10sumreduce6IfLj32ELb1EEvPT_S1_j)
        /*0070*/ 	.short	0x0380
        /*0072*/ 	.short	0x0014


	//----- nvinfo : EIATTR_SW_WAR
	.align		4
.L_3573:
        /*0074*/ 	.byte	0x04, 0x36
        /*0076*/ 	.short	(.L_3575 - .L_3574)
.L_3574:
        /*0078*/ 	.word	0x00000008
.L_3575:


//--------------------- .nv.info._Z10sumreduce6IfLj64ELb1EEvPT_S1_j --------------------------
	.section	.nv.info._Z10sumreduce6IfLj64ELb1EEvPT_S1_j,"",@"SHT_CUDA_INFO"
	.sectionflags	@""
	.align	4


	//----- nvinfo : EIATTR_CUDA_API_VERSION
	.align		4
        /*0000*/ 	.byte	0x04, 0x37
        /*0002*/ 	.short	(.L_3577 - .L_3576)
.L_3576:
        /*0004*/ 	.word	0x00000082


	//----- nvinfo : EIATTR_KPARAM_INFO
	.align		4
.L_3577:
        /*0008*/ 	.byte	0x04, 0x17
        /*000a*/ 	.short	(.L_3579 - .L_3578)
.L_3578:
        /*000c*/ 	.word	0x00000000
        /*0010*/ 	.short	0x0002
        /*0012*/ 	.short	0x0010
        /*0014*/ 	.byte	0x00, 0xf0, 0x11, 0x00


	//----- nvinfo : EIATTR_KPARAM_INFO
	.align		4
.L_3579:
        /*0018*/ 	.byte	0x04, 0x17
        /*001a*/ 	.short	(.L_3581 - .L_3580)
.L_3580:
        /*001c*/ 	.word	0x00000000
        /*0020*/ 	.short	0x0001
        /*0022*/ 	.short	0x0008
        /*0024*/ 	.byte	0x00, 0xf5, 0x21, 0x00


	//----- nvinfo : EIATTR_KPARAM_INFO
	.align		4
.L_3581:
        /*0028*/ 	.byte	0x04, 0x17
        /*002a*/ 	.short	(.L_3583 - .L_3582)
.L_3582:
        /*002c*/ 	.word	0x00000000
        /*0030*/ 	.short	0x0000
        /*0032*/ 	.short	0x0000
        /*0034*/ 	.byte	0x00, 0xf5, 0x21, 0x00


	//----- nvinfo : EIATTR_SPARSE_MMA_MASK
	.align		4
.L_3583:
        /*0038*/ 	.byte	0x03, 0x50
        /*003a*/ 	.short	0x0000


	//----- nvinfo : EIATTR_MAXREG_COUNT
	.align		4
        /*003c*/ 	.byte	0x03, 0x1b
        /*003e*/ 	.short	0x00ff


	//----- nvinfo : EIATTR_NUM_BARRIERS
	.align		4
        /*0040*/ 	.byte	0x02, 0x4c
        /*0042*/ 	.byte	0x01
	.zero		1


	//----- nvinfo : EIATTR_MERCURY_ISA_VERSION
	.align		4
        /*0044*/ 	.byte	0x03, 0x5f
        /*0046*/ 	.short	0x0101


	//----- nvinfo : EIATTR_VRC_CTA_INIT_COUNT
	.align		4
        /*0048*/ 	.byte	0x02, 0x4a
	.zero		1
	.zero		1


	//----- nvinfo : EIATTR_EXIT_INSTR_OFFSETS
	.align		4
        /*004c*/ 	.byte	0x04, 0x1c
        /*004e*/ 	.short	(.L_3585 - .L_3584)


	//   ....[0]....
.L_3584:
        /*0050*/ 	.word	0x00000200


	//   ....[1]....
        /*0054*/ 	.word	0x00000340


	//   ....[2]....
        /*0058*/ 	.word	0x00000390


	//----- nvinfo : EIATTR_CRS_STACK_SIZE
	.align		4
.L_3585:
        /*005c*/ 	.byte	0x04, 0x1e
        /*005e*/ 	.short	(.L_3587 - .L_3586)
.L_3586:
        /*0060*/ 	.word	0x00000000


	//----- nvinfo : EIATTR_CBANK_PARAM_SIZE
	.align		4
.L_3587:
        /*0064*/ 	.byte	0x03, 0x19
        /*0066*/ 	.short	0x0014


	//----- nvinfo : EIATTR_PARAM_CBANK
	.align		4
        /*0068*/ 	.byte	0x04, 0x0a
        /*006a*/ 	.short	(.L_3589 - .L_3588)
	.align		4
.L_3588:
        /*006c*/ 	.word	index@(.nv.constant0._Z10sumreduce6IfLj64ELb1EEvPT_S1_j)
        /*0070*/ 	.short	0x0380
        /*0072*/ 	.short	0x0014


	//----- nvinfo : EIATTR_SW_WAR
	.align		4
.L_3589:
        /*0074*/ 	.byte	0x04, 0x36
        /*0076*/ 	.short	(.L_3591 - .L_3590)
.L_3590:
        /*0078*/ 	.word	0x00000008
.L_3591:


//--------------------- .nv.info._Z10sumreduce6IfLj128ELb1EEvPT_S1_j --------------------------
	.section	.nv.info._Z10sumreduce6IfLj128ELb1EEvPT_S1_j,"",@"SHT_CUDA_INFO"
	.sectionflags	@""
	.align	4


	//----- nvinfo : EIATTR_CUDA_API_VERSION
	.align		4
        /*0000*/ 	.byte	0x04, 0x37
        /*0002*/ 	.short	(.L_3593 - .L_3592)
.L_3592:
        /*0004*/ 	.word	0x00000082


	//----- nvinfo : EIATTR_KPARAM_INFO
	.align		4
.L_3593:
        /*0008*/ 	.byte	0x04, 0x17
        /*000a*/ 	.short	(.L_3595 - .L_3594)
.L_3594:
        /*000c*/ 	.word	0x00000000
        /*0010*/ 	.short	0x0002
        /*0012*/ 	.short	0x0010
        /*0014*/ 	.byte	0x00, 0xf0, 0x11, 0x00


	//----- nvinfo : EIATTR_KPARAM_INFO
	.align		4
.L_3595:
        /*0018*/ 	.byte	0x04, 0x17
        /*001a*/ 	.short	(.L_3597 - .L_3596)
.L_3596:
        /*001c*/ 	.word	0x00000000
        /*0020*/ 	.short	0x0001
        /*0022*/ 	.short	0x0008
        /*0024*/ 	.byte	0x00, 0xf5, 0x21, 0x00


	//----- nvinfo : EIATTR_KPARAM_INFO
	.align		4
.L_3597:
        /*0028*/ 	.byte	0x04, 0x17
        /*002a*/ 	.short	(.L_3599 - .L_3598)
.L_3598:
        /*002c*/ 	.word	0x00000000
        /*0030*/ 	.short	0x0000
        /*0032*/ 	.short	0x0000
        /*0034*/ 	.byte	0x00, 0xf5, 0x21, 0x00


	//----- nvinfo : EIATTR_SPARSE_MMA_MASK
	.align		4
.L_3599:
        /*0038*/ 	.byte	0x03, 0x50
        /*003a*/ 	.short	0x0000


	//----- nvinfo : EIATTR_MAXREG_COUNT
	.align		4
        /*003c*/ 	.byte	0x03, 0x1b
        /*003e*/ 	.short	0x00ff


	//----- nvinfo : EIATTR_NUM_BARRIERS
	.align		4
        /*0040*/ 	.byte	0x02, 0x4c
        /*0042*/ 	.byte	0x01
	.zero		1


	//----- nvinfo : EIATTR_MERCURY_ISA_VERSION
	.align		4
        /*0044*/ 	.byte	0x03, 0x5f
        /*0046*/ 	.short	0x0101


	//----- nvinfo : EIATTR_VRC_CTA_INIT_COUNT
	.align		4
        /*0048*/ 	.byte	0x02, 0x4a
	.zero		1
	.zero		1


	//----- nvinfo : EIATTR_EXIT_INSTR_OFFSETS
	.align		4
        /*004c*/ 	.byte	0x04, 0x1c
        /*004e*/ 	.short	(.L_3601 - .L_3600)


	//   ....[0]....
.L_3600:
        /*0050*/ 	.word	0x00000250


	//   ....[1]....
        /*0054*/ 	.word	0x00000390


	//   ....[2]....
        /*0058*/ 	.word	0x000003e0


	//----- nvinfo : EIATTR_CRS_STACK_SIZE
	.align		4
.L_3601:
        /*005c*/ 	.byte	0x04, 0x1e
        /*005e*/ 	.short	(.L_3603 - .L_3602)
.L_3602:
        /*0060*/ 	.word	0x00000000


	//----- nvinfo : EIATTR_CBANK_PARAM_SIZE
	.align		4
.L_3603:
        /*0064*/ 	.byte	0x03, 0x19
        /*0066*/ 	.short	0x0014


	//----- nvinfo : EIATTR_PARAM_CBANK
	.align		4
        /*0068*/ 	.byte	0x04, 0x0a
        /*006a*/ 	.short	(.L_3605 - .L_3604)
	.align		4
.L_3604:
        /*006c*/ 	.word	index@(.nv.constant0._Z10sumreduce6IfLj128ELb1EEvPT_S1_j)
        /*0070*/ 	.short	0x0380
        /*0072*/ 	.short	0x0014


	//----- nvinfo : EIATTR_SW_WAR
	.align		4
.L_3605:
        /*0074*/ 	.byte	0x04, 0x36
        /*0076*/ 	.short	(.L_3607 - .L_3606)
.L_3606:
        /*0078*/ 	.word	0x00000008
.L_3607:


//--------------------- .nv.info._Z10sumreduce6IfLj256ELb1EEvPT_S1_j --------------------------
	.section	.nv.info._Z10sumreduce6IfLj256ELb1EEvPT_S1_j,"",@"SHT_CUDA_INFO"
	.sectionflags	@""
	.align	4


	//----- nvinfo : EIATTR_CUDA_API_VERSION
	.align		4
        /*0000*/ 	.byte	0x04, 0x37
        /*0002*/ 	.short	(.L_3609 - .L_3608)
.L_3608:
        /*0004*/ 	.word	0x00000082


	//----- nvinfo : EIATTR_KPARAM_INFO
	.align		4
.L_3609:
        /*0008*/ 	.byte	0x04, 0x17
        /*000a*/ 	.short	(.L_3611 - .L_3610)
.L_3610:
        /*000c*/ 	.word	0x00000000
        /*0010*/ 	.short	0x0002
        /*0012*/ 	.short	0x0010
        /*0014*/ 	.byte	0x00, 0xf0, 0x11, 0x00


	//----- nvinfo : EIATTR_KPARAM_INFO
	.align		4
.L_3611:
        /*0018*/ 	.byte	0x04, 0x17
        /*001a*/ 	.short	(.L_3613 - .L_3612)
.L_3612:
        /*001c*/ 	.word	0x00000000
        /*0020*/ 	.short	0x0001
        /*0022*/ 	.short	0x0008
        /*0024*/ 	.byte	0x00, 0xf5, 0x21, 0x00


	//----- nvinfo : EIATTR_KPARAM_INFO
	.align		4
.L_3613:
        /*0028*/ 	.byte	0x04, 0x17
        /*002a*/ 	.short	(.L_3615 - .L_3614)
.L_3614:
        /*002c*/ 	.word	0x00000000
        /*0030*/ 	.short	0x0000
        /*0032*/ 	.short	0x0000
        /*0034*/ 	.byte	0x00, 0xf5, 0x21, 0x00


	//----- nvinfo : EIATTR_SPARSE_MMA_MASK
	.align		4
.L_3615:
        /*0038*/ 	.byte	0x03, 0x50
        /*003a*/ 	.short	0x0000


	//----- nvinfo : EIATTR_MAXREG_COUNT
	.align		4
        /*003c*/ 	.byte	0x03, 0x1b
        /*003e*/ 	.short	0x00ff


	//----- nvinfo : EIATTR_NUM_BARRIERS
	.align		4
        /*0040*/ 	.byte	0x02, 0x4c
        /*0042*/ 	.byte	0x01
	.zero		1


	//----- nvinfo : EIATTR_MERCURY_ISA_VERSION
	.align		4
        /*0044*/ 	.byte	0x03, 0x5f
        /*0046*/ 	.short	0x0101


	//----- nvinfo : EIATTR_VRC_CTA_INIT_COUNT
	.align		4
        /*0048*/ 	.byte	0x02, 0x4a
	.zero		1
	.zero		1


	//----- nvinfo : EIATTR_EXIT_INSTR_OFFSETS
	.align		4
        /*004c*/ 	.byte	0x04, 0x1c
        /*004e*/ 	.short	(.L_3617 - .L_3616)


	//   ....[0]....
.L_3616:
        /*0050*/ 	.word	0x00000290


	//   ....[1]....
        /*0054*/ 	.word	0x000003d0


	//   ....[2]....
        /*0058*/ 	.word	0x00000420


	//----- nvinfo : EIATTR_CRS_STACK_SIZE
	.align		4
.L_3617:
        /*005c*/ 	.byte	0x04, 0x1e
        /*005e*/ 	.short	(.L_3619 - .L_3618)
.L_3618:
        /*0060*/ 	.word	0x00000000


	//----- nvinfo : EIATTR_CBANK_PARAM_SIZE
	.align		4
.L_3619:
        /*0064*/ 	.byte	0x03, 0x19
        /*0066*/ 	.short	0x0014


	//----- nvinfo : EIATTR_PARAM_CBANK
	.align		4
        /*0068*/ 	.byte	0x04, 0x0a
        /*006a*/ 	.short	(.L_3621 - .L_3620)
	.align		4
.L_3620:
        /*006c*/ 	.word	index@(.nv.constant0._Z10sumreduce6IfLj256ELb1EEvPT_S1_j)
        /*0070*/ 	.short	0x0380
        /*0072*/ 	.short	0x0014


	//----- nvinfo : EIATTR_SW_WAR
	.align		4
.L_3621:
        /*0074*/ 	.byte	0x04, 0x36
        /*0076*/ 	.short	(.L_3623 - .L_3622)
.L_3622:
        /*0078*/ 	.word	0x00000008
.L_3623:


//--------------------- .nv.info._Z10sumreduce6IfLj512ELb1EEvPT_S1_j --------------------------
	.section	.nv.info._Z10sumreduce6IfLj512ELb1EEvPT_S1_j,"",@"SHT_CUDA_INFO"
	.sectionflags	@""
	.align	4


	//----- nvinfo : EIATTR_CUDA_API_VERSION
	.align		4
        /*0000*/ 	.byte	0x04, 0x37
        /*0002*/ 	.short	(.L_3625 - .L_3624)
.L_3624:
        /*0004*/ 	.word	0x00000082


	//----- nvinfo : EIATTR_KPARAM_INFO
	.align		4
.L_3625:
        /*0008*/ 	.byte	0x04, 0x17
        /*000a*/ 	.short	(.L_3627 - .L_3626)
.L_3626:
        /*000c*/ 	.word	0x00000000
        /*0010*/ 	.short	0x0002
        /*0012*/ 	.short	0x0010
        /*0014*/ 	.byte	0x00, 0xf0, 0x11, 0x00


	//----- nvinfo : EIATTR_KPARAM_INFO
	.align		4
.L_3627:
        /*0018*/ 	.byte	0x04, 0x17
        /*001a*/ 	.short	(.L_3629 - .L_3628)
.L_3628:
        /*001c*/ 	.word	0x00000000
        /*0020*/ 	.short	0x0001
        /*0022*/ 	.short	0x0008
        /*0024*/ 	.byte	0x00, 0xf5, 0x21, 0x00


	//----- nvinfo : EIATTR_KPARAM_INFO
	.align		4
.L_3629:
        /*0028*/ 	.byte	0x04, 0x17
        /*002a*/ 	.short	(.L_3631 - .L_3630)
.L_3630:
        /*002c*/ 	.word	0x00000000
        /*0030*/ 	.short	0x0000
        /*0032*/ 	.short	0x0000
        /*0034*/ 	.byte	0x00, 0xf5, 0x21, 0x00


	//----- nvinfo : EIATTR_SPARSE_MMA_MASK
	.align		4
.L_3631:
        /*0038*/ 	.byte	0x03, 0x50
        /*003a*/ 	.short	0x0000


	//----- nvinfo : EIATTR_MAXREG_COUNT
	.align		4
        /*003c*/ 	.byte	0x03, 0x1b
        /*003e*/ 	.short	0x00ff


	//----- nvinfo : EIATTR_NUM_BARRIERS
	.align		4
        /*0040*/ 	.byte	0x02, 0x4c
        /*0042*/ 	.byte	0x01
	.zero		1


	//----- nvinfo : EIATTR_MERCURY_ISA_VERSION
	.align		4
        /*0044*/ 	.byte	0x03, 0x5f
        /*0046*/ 	.short	0x0101


	//----- nvinfo : EIATTR_VRC_CTA_INIT_COUNT
	.align		4
        /*0048*/ 	.byte	0x02, 0x4a
	.zero		1
	.zero		1


	//----- nvinfo : EIATTR_EXIT_INSTR_OFFSETS
	.align		4
        /*004c*/ 	.byte	0x04, 0x1c
        /*004e*/ 	.short	(.L_3633 - .L_3632)


	//   ....[0]....
.L_3632:
        /*0050*/ 	.word	0x000002f0


	//   ....[1]....
        /*0054*/ 	.word	0x00000430


	//   ....[2]....
        /*0058*/ 	.word	0x00000480


	//----- nvinfo : EIATTR_CRS_STACK_SIZE
	.align		4
.L_3633:
        /*005c*/ 	.byte	0x04, 0x1e
        /*005e*/ 	.short	(.L_3635 - .L_3634)
.L_3634:
        /*0060*/ 	.word	0x00000000


	//----- nvinfo : EIATTR_CBANK_PARAM_SIZE
	.align		4
.L_3635:
        /*0064*/ 	.byte	0x03, 0x19
        /*0066*/ 	.short	0x0014


	//----- nvinfo : EIATTR_PARAM_CBANK
	.align		4
        /*0068*/ 	.byte	0x04, 0x0a
        /*006a*/ 	.short	(.L_3637 - .L_3636)
	.align		4
.L_3636:
        /*006c*/ 	.word	index@(.nv.constant0._Z10sumreduce6IfLj512ELb1EEvPT_S1_j)
        /*0070*/ 	.short	0x0380
        /*0072*/ 	.short	0x0014


	//----- nvinfo : EIATTR_SW_WAR
	.align		4
.L_3637:
        /*0074*/ 	.byte	0x04, 0x36
        /*0076*/ 	.short	(.L_3639 - .L_3638)
.L_3638:
        /*0078*/ 	.word	0x00000008
.L_3639:


//--------------------- .nv.info._Z10sumreduce6IiLj1ELb0EEvPT_S1_j --------------------------
	.section	.nv.info._Z10sumreduce6IiLj1ELb0EEvPT_S1_j,"",@"SHT_CUDA_INFO"
	.sectionflags	@""
	.align	4


	//----- nvinfo : EIATTR_CUDA_API_VERSION
	.align		4
        /*0000*/ 	.byte	0x04, 0x37
        /*0002*/ 	.short	(.L_3641 - .L_3640)
.L_3640:
        /*0004*/ 	.word	0x00000082


	//----- nvinfo : EIATTR_KPARAM_INFO
	.align		4
.L_3641:
        /*0008*/ 	.byte	0x04, 0x17
        /*000a*/ 	.short	(.L_3643 - .L_3642)
.L_3642:
        /*000c*/ 	.word	0x00000000
        /*0010*/ 	.short	0x0002
        /*0012*/ 	.short	0x0010
        /*0014*/ 	.byte	0x00, 0xf0, 0x11, 0x00


	//----- nvinfo : EIATTR_KPARAM_INFO
	.align		4
.L_3643:
        /*0018*/ 	.byte	0x04, 0x17
        /*001a*/ 	.short	(.L_3645 - .L_3644)
.L_3644:
        /*001c*/ 	.word	0x00000000
        /*0020*/ 	.short	0x0001
        /*0022*/ 	.short	0x0008
        /*0024*/ 	.byte	0x00, 0xf5, 0x21, 0x00


	//----- nvinfo : EIATTR_KPARAM_INFO
	.align		4
.L_3645:
        /*0028*/ 	.byte	0x04, 0x17
        /*002a*/ 	.short	(.L_3647 - .L_3646)
.L_3646:
        /*002c*/ 	.word	0x00000000
        /*0030*/ 	.short	0x0000
        /*0032*/ 	.short	0x0000
        /*0034*/ 	.byte	0x00, 0xf5, 0x21, 0x00


	//----- nvinfo : EIATTR_SPARSE_MMA_MASK
	.align		4
.L_3647:
        /*0038*/ 	.byte	0x03, 0x50
        /*003a*/ 	.short	0x0000


	//----- nvinfo : EIATTR_MAXREG_COUNT
	.align		4
        /*003c*/ 	.byte	0x03, 0x1b
        /*003e*/ 	.short	0x00ff


	//----- nvinfo : EIATTR_NUM_BARRIERS
	.align		4
        /*0040*/ 	.byte	0x02, 0x4c
        /*0042*/ 	.byte	0x01
	.zero		1


	//----- nvinfo : EIATTR_MERCURY_ISA_VERSION
	.align		4
        /*0044*/ 	.byte	0x03, 0x5f
        /*0046*/ 	.short	0x0101


	//----- nvinfo : EIATTR_VRC_CTA_INIT_COUNT
	.align		4
        /*0048*/ 	.byte	0x02, 0x4a
	.zero		1
	.zero		1


	//----- nvinfo : EIATTR_EXIT_INSTR_OFFSETS
	.align		4
        /*004c*/ 	.byte	0x04, 0x1c
        /*004e*/ 	.short	(.L_3649 - .L_3648)


	//   ....[0]....
.L_3648:
        /*0050*/ 	.word	0x00000200


	//   ....[1]....
        /*0054*/ 	.word	0x00000250


	//----- nvinfo : EIATTR_CRS_STACK_SIZE
	.align		4
.L_3649:
        /*0058*/ 	.byte	0x04, 0x1e
        /*005a*/ 	.short	(.L_3651 - .L_3650)
.L_3650:
        /*005c*/ 	.word	0x00000000


	//----- nvinfo : EIATTR_CBANK_PARAM_SIZE
	.align		4
.L_3651:
        /*0060*/ 	.byte	0x03, 0x19
        /*0062*/ 	.short	0x0014


	//----- nvinfo : EIATTR_PARAM_CBANK
	.align		4
        /*0064*/ 	.byte	0x04, 0x0a
        /*0066*/ 	.short	(.L_3653 - .L_3652)
	.align		4
.L_3652:
        /*0068*/ 	.word	index@(.nv.constant0._Z10sumreduce6IiLj1ELb0EEvPT_S1_j)
        /*006c*/ 	.short	0x0380
        /*006e*/ 	.short	0x0014


	//----- nvinfo : EIATTR_SW_WAR
	.align		4
.L_3653:
        /*0070*/ 	.byte	0x04, 0x36
        /*0072*/ 	.short	(.L_3655 - .L_3654)
.L_3654:
        /*0074*/ 	.word	0x00000008
.L_3655:


//--------------------- .nv.info._Z10sumreduce6IiLj2ELb0EEvPT_S1_j --------------------------
	.section	.nv.info._Z10sumreduce6IiLj2ELb0EEvPT_S1_j,"",@"SHT_CUDA_INFO"
	.sectionflags	@""
	.align	4


	//----- nvinfo : EIATTR_CUDA_API_VERSION
	.align		4
        /*0000*/ 	.byte	0x04, 0x37
        /*0002*/ 	.short	(.L_3657 - .L_3656)
.L_3656:
        /*0004*/ 	.word	0x00000082


	//----- nvinfo : EIATTR_KPARAM_INFO
	.align		4
.L_3657:
        /*0008*/ 	.byte	0x04, 0x17
        /*000a*/ 	.short	(.L_3659 - .L_3658)
.L_3658:
        /*000c*/ 	.word	0x00000000
        /*0010*/ 	.short	0x0002
        /*0012*/ 	.short	0x0010
        /*0014*/ 	.byte	0x00, 0xf0, 0x11, 0x00


	//----- nvinfo : EIATTR_KPARAM_INFO
	.align		4
.L_3659:
        /*0018*/ 	.byte	0x04, 0x17
        /*001a*/ 	.short	(.L_3661 - .L_3660)
.L_3660:
        /*001c*/ 	.word	0x00000000
        /*0020*/ 	.short	0x0001
        /*0022*/ 	.short	0x0008
        /*0024*/ 	.byte	0x00, 0xf5, 0x21, 0x00


	//----- nvinfo : EIATTR_KPARAM_INFO
	.align		4
.L_3661:
        /*0028*/ 	.byte	0x04, 0x17
        /*002a*/ 	.short	(.L_3663 - .L_3662)
.L_3662:
        /*002c*/ 	.word	0x00000000
        /*0030*/ 	.short	0x0000
        /*0032*/ 	.short	0x0000
        /*0034*/ 	.byte	0x00, 0xf5, 0x21, 0x00


	//----- nvinfo : EIATTR_SPARSE_MMA_MASK
	.align		4
.L_3663:
        /*0038*/ 	.byte	0x03, 0x50
        /*003a*/ 	.short	0x0000


	//----- nvinfo : EIATTR_MAXREG_COUNT
	.align		4
        /*003c*/ 	.byte	0x03, 0x1b
        /*003e*/ 	.short	0x00ff


	//----- nvinfo : EIATTR_NUM_BARRIERS
	.align		4
        /*0040*/ 	.byte	0x02, 0x4c
        /*0042*/ 	.byte	0x01
	.zero		1


	//----- nvinfo : EIATTR_MERCURY_ISA_VERSION
	.align		4
        /*0044*/ 	.byte	0x03, 0x5f
        /*0046*/ 	.short	0x0101


	//----- nvinfo : EIATTR_VRC_CTA_INIT_COUNT
	.align		4
        /*0048*/ 	.byte	0x02, 0x4a
	.zero		1
	.zero		1


	//----- nvinfo : EIATTR_EXIT_INSTR_OFFSETS
	.align		4
        /*004c*/ 	.byte	0x04, 0x1c
        /*004e*/ 	.short	(.L_3665 - .L_3664)


	//   ....[0]....
.L_3664:
        /*0050*/ 	.word	0x00000210


	//   ....[1]....
        /*0054*/ 	.word	0x00000260


	//   ....[2]....
        /*0058*/ 	.word	0x000002b0


	//----- nvinfo : EIATTR_CRS_STACK_SIZE
	.align		4
.L_3665:
        /*005c*/ 	.byte	0x04, 0x1e
        /*005e*/ 	.short	(.L_3667 - .L_3666)
.L_3666:
        /*0060*/ 	.word	0x00000000


	//----- nvinfo : EIATTR_CBANK_PARAM_SIZE
	.align		4
.L_3667:
        /*0064*/ 	.byte	0x03, 0x19
        /*0066*/ 	.short	0x0014


	//----- nvinfo : EIATTR_PARAM_CBANK
	.align		4
        /*0068*/ 	.byte	0x04, 0x0a
        /*006a*/ 	.short	(.L_3669 - .L_3668)
	.align		4
.L_3668:
        /*006c*/ 	.word	index@(.nv.constant0._Z10sumreduce6IiLj2ELb0EEvPT_S1_j)
        /*0070*/ 	.short	0x0380
        /*0072*/ 	.short	0x0014


	//----- nvinfo : EIATTR_SW_WAR
	.align		4
.L_3669:
        /*0074*/ 	.byte	0x04, 0x36
        /*0076*/ 	.short	(.L_3671 - .L_3670)
.L_3670:
        /*0078*/ 	.word	0x00000008
.L_3671:


//--------------------- .nv.info._Z10sumreduce6IiLj4ELb0EEvPT_S1_j --------------------------
	.section	.nv.info._Z10sumreduce6IiLj4ELb0EEvPT_S1_j,"",@"SHT_CUDA_INFO"
	.sectionflags	@""
	.align	4


	//----- nvinfo : EIATTR_CUDA_API_VERSION
	.align		4
        /*0000*/ 	.byte	0x04, 0x37
        /*0002*/ 	.short	(.L_3673 - .L_3672)
.L_3672:
        /*0004*/ 	.word	0x00000082


	//----- nvinfo : EIATTR_KPARAM_INFO
	.align		4
.L_3673:
        /*0008*/ 	.byte	0x04, 0x17
        /*000a*/ 	.short	(.L_3675 - .L_3674)
.L_3674:
        /*000c*/ 	.word	0x00000000
        /*0010*/ 	.short	0x0002
        /*0012*/ 	.short	0x0010
        /*0014*/ 	.byte	0x00, 0xf0, 0x11, 0x00


	//----- nvinfo : EIATTR_KPARAM_INFO
	.align		4
.L_3675:
        /*0018*/ 	.byte	0x04, 0x17
        /*001a*/ 	.short	(.L_3677 - .L_3676)
.L_3676:
        /*001c*/ 	.word	0x00000000
        /*0020*/ 	.short	0x0001
        /*0022*/ 	.short	0x0008
        /*0024*/ 	.byte	0x00, 0xf5, 0x21, 0x00


	//----- nvinfo : EIATTR_KPARAM_INFO
	.align		4
.L_3677:
        /*0028*/ 	.byte	0x04, 0x17
        /*002a*/ 	.short	(.L_3679 - .L_3678)
.L_3678:
        /*002c*/ 	.word	0x00000000
        /*0030*/ 	.short	0x0000
        /*0032*/ 	.short	0x0000
        /*0034*/ 	.byte	0x00, 0xf5, 0x21, 0x00


	//----- nvinfo : EIATTR_SPARSE_MMA_MASK
	.align		4
.L_3679:
        /*0038*/ 	.byte	0x03, 0x50
        /*003a*/ 	.short	0x0000


	//----- nvinfo : EIATTR_MAXREG_COUNT
	.align		4
        /*003c*/ 	.byte	0x03, 0x1b
        /*003e*/ 	.short	0x00ff


	//----- nvinfo : EIATTR_NUM_BARRIERS
	.align		4
        /*0040*/ 	.byte	0x02, 0x4c
        /*0042*/ 	.byte	0x01
	.zero		1


	//----- nvinfo : EIATTR_MERCURY_ISA_VERSION
	.align		4
        /*0044*/ 	.byte	0x03, 0x5f
        /*0046*/ 	.short	0x0101


	//----- nvinfo : EIATTR_VRC_CTA_INIT_COUNT
	.align		4
        /*0048*/ 	.byte	0x02, 0x4a
	.zero		1
	.zero		1


	//----- nvinfo : EIATTR_EXIT_INSTR_OFFSETS
	.align		4
        /*004c*/ 	.byte	0x04, 0x1c
        /*004e*/ 	.short	(.L_3681 - .L_3680)


	//   ....[0]....
.L_3680:
        /*0050*/ 	.word	0x00000210


	//   ....[1]....
        /*0054*/ 	.word	0x00000290


	//   ....[2]....
        /*0058*/ 	.word	0x000002e0


	//----- nvinfo : EIATTR_CRS_STACK_SIZE
	.align		4
.L_3681:
        /*005c*/ 	.byte	0x04, 0x1e
        /*005e*/ 	.short	(.L_3683 - .L_3682)
.L_3682:
        /*0060*/ 	.word	0x00000000


	//----- nvinfo : EIATTR_CBANK_PARAM_SIZE
	.align		4
.L_3683:
        /*0064*/ 	.byte	0x03, 0x19
        /*0066*/ 	.short	0x0014


	//----- nvinfo : EIATTR_PARAM_CBANK
	.align		4
        /*0068*/ 	.byte	0x04, 0x0a
        /*006a*/ 	.short	(.L_3685 - .L_3684)
	.align		4
.L_3684:
        /*006c*/ 	.word	index@(.nv.constant0._Z10sumreduce6IiLj4ELb0EEvPT_S1_j)
        /*0070*/ 	.short	0x0380
        /*0072*/ 	.short	0x0014


	//----- nvinfo : EIATTR_SW_WAR
	.align		4
.L_3685:
        /*0074*/ 	.byte	0x04, 0x36
        /*0076*/ 	.short	(.L_3687 - .L_3686)
.L_3686:
        /*0078*/ 	.word	0x00000008
.L_3687:


//--------------------- .nv.info._Z10sumreduce6IiLj8ELb0EEvPT_S1_j --------------------------
	.section	.nv.info._Z10sumreduce6IiLj8ELb0EEvPT_S1_j,"",@"SHT_CUDA_INFO"
	.sectionflags	@""
	.align	4


	//----- nvinfo : EIATTR_CUDA_API_VERSION
	.align		4
        /*0000*/ 	.byte	0x04, 0x37
        /*0002*/ 	.short	(.L_3689 - .L_3688)
.L_3688:
        /*0004*/ 	.word	0x00000082


	//----- nvinfo : EIATTR_KPARAM_INFO
	.align		4
.L_3689:
        /*0008*/ 	.byte	0x04, 0x17
        /*000a*/ 	.short	(.L_3691 - .L_3690)
.L_3690:
        /*000c*/ 	.word	0x00000000
        /*0010*/ 	.short	0x0002
        /*0012*/ 	.short	0x0010
        /*0014*/ 	.byte	0x00, 0xf0, 0x11, 0x00


	//----- nvinfo : EIATTR_KPARAM_INFO
	.align		4
.L_3691:
        /*0018*/ 	.byte	0x04, 0x17
        /*001a*/ 	.short	(.L_3693 - .L_3692)
.L_3692:
        /*001c*/ 	.word	0x00000000
        /*0020*/ 	.short	0x0001
        /*0022*/ 	.short	0x0008
        /*0024*/ 	.byte	0x00, 0xf5, 0x21, 0x00


	//----- nvinfo : EIATTR_KPARAM_INFO
	.align		4
.L_3693:
        /*0028*/ 	.byte	0x04, 0x17
        /*002a*/ 	.short	(.L_3695 - .L_3694)
.L_3694:
        /*002c*/ 	.word	0x00000000
        /*0030*/ 	.short	0x0000
        /*0032*/ 	.short	0x0000
        /*0034*/ 	.byte	0x00, 0xf5, 0x21, 0x00


	//----- nvinfo : EIATTR_SPARSE_MMA_MASK
	.align		4
.L_3695:
        /*0038*/ 	.byte	0x03, 0x50
        /*003a*/ 	.short	0x0000


	//----- nvinfo : EIATTR_MAXREG_COUNT
	.align		4
        /*003c*/ 	.byte	0x03, 0x1b
        /*003e*/ 	.short	0x00ff


	//----- nvinfo : EIATTR_NUM_BARRIERS
	.align		4
        /*0040*/ 	.byte	0x02, 0x4c
        /*0042*/ 	.byte	0x01
	.zero		1


	//----- nvinfo : EIATTR_MERCURY_ISA_VERSION
	.align		4
        /*0044*/ 	.byte	0x03, 0x5f
        /*0046*/ 	.short	0x0101


	//----- nvinfo : EIATTR_VRC_CTA_INIT_COUNT
	.align		4
        /*0048*/ 	.byte	0x02, 0x4a
	.zero		1
	.zero		1


	//----- nvinfo : EIATTR_EXIT_INSTR_OFFSETS
	.align		4
        /*004c*/ 	.byte	0x04, 0x1c
        /*004e*/ 	.short	(.L_3697 - .L_3696)


	//   ....[0]....
.L_3696:
        /*0050*/ 	.word	0x00000210


	//   ....[1]....
        /*0054*/ 	.word	0x000002c0


	//   ....[2]....
        /*0058*/ 	.word	0x00000310


	//----- nvinfo : EIATTR_CRS_STACK_SIZE
	.align		4
.L_3697:
        /*005c*/ 	.byte	0x04, 0x1e
        /*005e*/ 	.short	(.L_3699 - .L_3698)
.L_3698:
        /*0060*/ 	.word	0x00000000


	//----- nvinfo : EIATTR_CBANK_PARAM_SIZE
	.align		4
.L_3699:
        /*0064*/ 	.byte	0x03, 0x19
        /*0066*/ 	.short	0x0014


	//----- nvinfo : EIATTR_PARAM_CBANK
	.align		4
        /*0068*/ 	.byte	0x04, 0x0a
        /*006a*/ 	.short	(.L_3701 - .L_3700)
	.align		4
.L_3700:
        /*006c*/ 	.word	index@(.nv.constant0._Z10sumreduce6IiLj8ELb0EEvPT_S1_j)
        /*0070*/ 	.short	0x0380
        /*0072*/ 	.short	0x0014


	//----- nvinfo : EIATTR_SW_WAR
	.align		4
.L_3701:
        /*0074*/ 	.byte	0x04, 0x36
        /*0076*/ 	.short	(.L_3703 - .L_3702)
.L_3702:
        /*0078*/ 	.word	0x00000008
.L_3703:


//--------------------- .nv.info._Z10sumreduce6IiLj16ELb0EEvPT_S1_j --------------------------
	.section	.nv.info._Z10sumreduce6IiLj16ELb0EEvPT_S1_j,"",@"SHT_CUDA_INFO"
	.sectionflags	@""
	.align	4


	//----- nvinfo : EIATTR_CUDA_API_VERSION
	.align		4
        /*0000*/ 	.byte	0x04, 0x37
        /*0002*/ 	.short	(.L_3705 - .L_3704)
.L_3704:
        /*0004*/ 	.word	0x00000082


	//----- nvinfo : EIATTR_KPARAM_INFO
	.align		4
.L_3705:
        /*0008*/ 	.byte	0x04, 0x17
        /*000a*/ 	.short	(.L_3707 - .L_3706)
.L_3706:
        /*000c*/ 	.word	0x00000000
        /*0010*/ 	.short	0x0002
        /*0012*/ 	.short	0x0010
        /*0014*/ 	.byte	0x00, 0xf0, 0x11, 0x00


	//----- nvinfo : EIATTR_KPARAM_INFO
	.align		4
.L_3707:
        /*0018*/ 	.byte	0x04, 0x17
        /*001a*/ 	.short	(.L_3709 - .L_3708)
.L_3708:
        /*001c*/ 	.word	0x00000000
        /*0020*/ 	.short	0x0001
        /*0022*/ 	.short	0x0008
        /*0024*/ 	.byte	0x00, 0xf5, 0x21, 0x00


	//----- nvinfo : EIATTR_KPARAM_INFO
	.align		4
.L_3709:
        /*0028*/ 	.byte	0x04, 0x17
        /*002a*/ 	.short	(.L_3711 - .L_3710)
.L_3710:
        /*002c*/ 	.word	0x00000000
        /*0030*/ 	.short	0x0000
        /*0032*/ 	.short	0x0000
        /*0034*/ 	.byte	0x00, 0xf5, 0x21, 0x00


	//----- nvinfo : EIATTR_SPARSE_MMA_MASK
	.align		4
.L_3711:
        /*0038*/ 	.byte	0x03, 0x50
        /*003a*/ 	.short	0x0000


	//----- nvinfo : EIATTR_MAXREG_COUNT
	.align		4
        /*003c*/ 	.byte	0x03, 0x1b
        /*003e*/ 	.short	0x00ff


	//----- nvinfo : EIATTR_NUM_BARRIERS
	.align		4
        /*0040*/ 	.byte	0x02, 0x4c
        /*0042*/ 	.byte	0x01
	.zero		1


	//----- nvinfo : EIATTR_MERCURY_ISA_VERSION
	.align		4
        /*0044*/ 	.byte	0x03, 0x5f
        /*0046*/ 	.short	0x0101


	//----- nvinfo : EIATTR_VRC_CTA_INIT_COUNT
	.align		4
        /*0048*/ 	.byte	0x02, 0x4a
	.zero		1
	.zero		1


	//----- nvinfo : EIATTR_EXIT_INSTR_OFFSETS
	.align		4
        /*004c*/ 	.byte	0x04, 0x1c
        /*004e*/ 	.short	(.L_3713 - .L_3712)


	//   ....[0]....
.L_3712:
        /*0050*/ 	.word	0x00000210


	//   ....[1]....
        /*0054*/ 	.word	0x000002f0


	//   ....[2]....
        /*0058*/ 	.word	0x00000340


	//----- nvinfo : EIATTR_CRS_STACK_SIZE
	.align		4
.L_3713:
        /*005c*/ 	.byte	0x04, 0x1e
        /*005e*/ 	.short	(.L_3715 - .L_3714)
.L_3714:
        /*0060*/ 	.word	0x00000000


	//----- nvinfo : EIATTR_CBANK_PARAM_SIZE
	.align		4
.L_3715:
        /*0064*/ 	.byte	0x03, 0x19
        /*0066*/ 	.short	0x0014


	//----- nvinfo : EIATTR_PARAM_CBANK
	.align		4
        /*0068*/ 	.byte	0x04, 0x0a
        /*006a*/ 	.short	(.L_3717 - .L_3716)
	.align		4
.L_3716:
        /*006c*/ 	.word	index@(.nv.constant0._Z10sumreduce6IiLj16ELb0EEvPT_S1_j)
        /*0070*/ 	.short	0x0380
        /*0072*/ 	.short	0x0014


	//----- nvinfo : EIATTR_SW_WAR
	.align		4
.L_3717:
        /*0074*/ 	.byte	0x04, 0x36
        /*0076*/ 	.short	(.L_3719 - .L_3718)
.L_3718:
        /*0078*/ 	.word	0x00000008
.L_3719:


//--------------------- .nv.info._Z10sumreduce6IiLj32ELb0EEvPT_S1_j --------------------------
	.section	.nv.info._Z10sumreduce6IiLj32ELb0EEvPT_S1_j,"",@"SHT_CUDA_INFO"
	.sectionflags	@""
	.align	4


	//----- nvinfo : EIATTR_CUDA_API_VERSION
	.align		4
        /*0000*/ 	.byte	0x04, 0x37
        /*0002*/ 	.short	(.L_3721 - .L_3720)
.L_3720:
        /*0004*/ 	.word	0x00000082


	//----- nvinfo : EIATTR_KPARAM_INFO
	.align		4
.L_3721:
        /*0008*/ 	.byte	0x04, 0x17
        /*000a*/ 	.short	(.L_3723 - .L_3722)
.L_3722:
        /*000c*/ 	.word	0x00000000
        /*0010*/ 	.short	0x0002
        /*0012*/ 	.short	0x0010
        /*0014*/ 	.byte	0x00, 0xf0, 0x11, 0x00


	//----- nvinfo : EIATTR_KPARAM_INFO
	.align		4
.L_3723:
        /*0018*/ 	.byte	0x04, 0x17
        /*001a*/ 	.short	(.L_3725 - .L_3724)
.L_3724:
        /*001c*/ 	.word	0x00000000
        /*0020*/ 	.short	0x0001
        /*0022*/ 	.short	0x0008
        /*0024*/ 	.byte	0x00, 0xf5, 0x21, 0x00


	//----- nvinfo : EIATTR_KPARAM_INFO
	.align		4
.L_3725:
        /*0028*/ 	.byte	0x04, 0x17
        /*002a*/ 	.short	(.L_3727 - .L_3726)
.L_3726:
        /*002c*/ 	.word	0x00000000
        /*0030*/ 	.short	0x0000
        /*0032*/ 	.short	0x0000
        /*0034*/ 	.byte	0x00, 0xf5, 0x21, 0x00


	//----- nvinfo : EIATTR_SPARSE_MMA_MASK
	.align		4
.L_3727:
        /*0038*/ 	.byte	0x03, 0x50
        /*003a*/ 	.short	0x0000


	//----- nvinfo : EIATTR_MAXREG_COUNT
	.align		4
        /*003c*/ 	.byte	0x03, 0x1b
        /*003e*/ 	.short	0x00ff


	//----- nvinfo : EIATTR_NUM_BARRIERS
	.align		4
        /*0040*/ 	.byte	0x02, 0x4c
        /*0042*/ 	.byte	0x01
	.zero		1


	//----- nvinfo : EIATTR_MERCURY_ISA_VERSION
	.align		4
        /*0044*/ 	.byte	0x03, 0x5f
        /*0046*/ 	.short	0x0101


	//----- nvinfo : EIATTR_VRC_CTA_INIT_COUNT
	.align		4
        /*0048*/ 	.byte	0x02, 0x4a
	.zero		1
	.zero		1


	//----- nvinfo : EIATTR_EXIT_INSTR_OFFSETS
	.align		4
        /*004c*/ 	.byte	0x04, 0x1c
        /*004e*/ 	.short	(.L_3729 - .L_3728)


	//   ....[0]....
.L_3728:
        /*0050*/ 	.word	0x00000210


	//   ....[1]....
        /*0054*/ 	.word	0x00000320


	//   ....[2]....
        /*0058*/ 	.word	0x00000370


	//----- nvinfo : EIATTR_CRS_STACK_SIZE
	.align		4
.L_3729:
        /*005c*/ 	.byte	0x04, 0x1e
        /*005e*/ 	.short	(.L_3731 - .L_3730)
.L_3730:
        /*0060*/ 	.word	0x00000000


	//----- nvinfo : EIATTR_CBANK_PARAM_SIZE
	.align		4
.L_3731:
        /*0064*/ 	.byte	0x03, 0x19
        /*0066*/ 	.short	0x0014


	//----- nvinfo : EIATTR_PARAM_CBANK
	.align		4
        /*0068*/ 	.byte	0x04, 0x0a
        /*006a*/ 	.short	(.L_3733 - .L_3732)
	.align		4
.L_3732:
        /*006c*/ 	.word	index@(.nv.constant0._Z10sumreduce6IiLj32ELb0EEvPT_S1_j)
        /*0070*/ 	.short	0x0380
        /*0072*/ 	.short	0x0014


	//----- nvinfo : EIATTR_SW_WAR
	.align		4
.L_3733:
        /*0074*/ 	.byte	0x04, 0x36
        /*0076*/ 	.short	(.L_3735 - .L_3734)
.L_3734:
        /*0078*/ 	.word	0x00000008
.L_3735:


//--------------------- .nv.info._Z10sumreduce6IiLj64ELb0EEvPT_S1_j --------------------------
	.section	.nv.info._Z10sumreduce6IiLj64ELb0EEvPT_S1_j,"",@"SHT_CUDA_INFO"
	.sectionflags	@""
	.align	4


	//----- nvinfo : EIATTR_CUDA_API_VERSION
	.align		4
        /*0000*/ 	.byte	0x04, 0x37
        /*0002*/ 	.short	(.L_3737 - .L_3736)
.L_3736:
        /*0004*/ 	.word	0x00000082


	//----- nvinfo : EIATTR_KPARAM_INFO
	.align		4
.L_3737:
        /*0008*/ 	.byte	0x04, 0x17
        /*000a*/ 	.short	(.L_3739 - .L_3738)
.L_3738:
        /*000c*/ 	.word	0x00000000
        /*0010*/ 	.short	0x0002
        /*0012*/ 	.short	0x0010
        /*0014*/ 	.byte	0x00, 0xf0, 0x11, 0x00


	//----- nvinfo : EIATTR_KPARAM_INFO
	.align		4
.L_3739:
        /*0018*/ 	.byte	0x04, 0x17
        /*001a*/ 	.short	(.L_3741 - .L_3740)
.L_3740:
        /*001c*/ 	.word	0x00000000
        /*0020*/ 	.short	0x0001
        /*0022*/ 	.short	0x0008
        /*0024*/ 	.byte	0x00, 0xf5, 0x21, 0x00


	//----- nvinfo : EIATTR_KPARAM_INFO
	.align		4
.L_3741:
        /*0028*/ 	.byte	0x04, 0x17
        /*002a*/ 	.short	(.L_3743 - .L_3742)
.L_3742:
        /*002c*/ 	.word	0x00000000
        /*0030*/ 	.short	0x0000
        /*0032*/ 	.short	0x0000
        /*0034*/ 	.byte	0x00, 0xf5, 0x21, 0x00


	//----- nvinfo : EIATTR_SPARSE_MMA_MASK
	.align		4
.L_3743:
        /*0038*/ 	.byte	0x03, 0x50
        /*003a*/ 	.short	0x0000


	//----- nvinfo : EIATTR_MAXREG_COUNT
	.align		4
        /*003c*/ 	.byte	0x03, 0x1b
        /*003e*/ 	.short	0x00ff


	//----- nvinfo : EIATTR_NUM_BARRIERS
	.align		4
        /*0040*/ 	.byte	0x02, 0x4c
        /*0042*/ 	.byte	0x01
	.zero		1


	//----- nvinfo : EIATTR_MERCURY_ISA_VERSION
	.align		4
        /*0044*/ 	.byte	0x03, 0x5f
        /*0046*/ 	.short	0x0101


	//----- nvinfo : EIATTR_VRC_CTA_INIT_COUNT
	.align		4
        /*0048*/ 	.byte	0x02, 0x4a
	.zero		1
	.zero		1


	//----- nvinfo : EIATTR_EXIT_INSTR_OFFSETS
	.align		4
        /*004c*/ 	.byte	0x04, 0x1c
        /*004e*/ 	.short	(.L_3745 - .L_3744)


	//   ....[0]....
.L_3744:
        /*0050*/ 	.word	0x00000220


	//   ....[1]....
        /*0054*/ 	.word	0x00000360


	//   ....[2]....
        /*0058*/ 	.word	0x000003b0


	//----- nvinfo : EIATTR_CRS_STACK_SIZE
	.align		4
.L_3745:
        /*005c*/ 	.byte	0x04, 0x1e
        /*005e*/ 	.short	(.L_3747 - .L_3746)
.L_3746:
        /*0060*/ 	.word	0x00000000


	//----- nvinfo : EIATTR_CBANK_PARAM_SIZE
	.align		4
.L_3747:
        /*0064*/ 	.byte	0x03, 0x19
        /*0066*/ 	.short	0x0014


	//----- nvinfo : EIATTR_PARAM_CBANK
	.align		4
        /*0068*/ 	.byte	0x04, 0x0a
        /*006a*/ 	.short	(.L_3749 - .L_3748)
	.align		4
.L_3748:
        /*006c*/ 	.word	index@(.nv.constant0._Z10sumreduce6IiLj64ELb0EEvPT_S1_j)
        /*0070*/ 	.short	0x0380
        /*0072*/ 	.short	0x0014


	//----- nvinfo : EIATTR_SW_WAR
	.align		4
.L_3749:
        /*0074*/ 	.byte	0x04, 0x36
        /*0076*/ 	.short	(.L_3751 - .L_3750)
.L_3750:
        /*0078*/ 	.word	0x00000008
.L_3751:


//--------------------- .nv.info._Z10sumreduce6IiLj128ELb0EEvPT_S1_j --------------------------
	.section	.nv.info._Z10sumreduce6IiLj128ELb0EEvPT_S1_j,"",@"SHT_CUDA_INFO"
	.sectionflags	@""
	.align	4


	//----- nvinfo : EIATTR_CUDA_API_VERSION
	.align		4
        /*0000*/ 	.byte	0x04, 0x37
        /*0002*/ 	.short	(.L_3753 - .L_3752)
.L_3752:
        /*0004*/ 	.word	0x00000082


	//----- nvinfo : EIATTR_KPARAM_INFO
	.align		4
.L_3753:
        /*0008*/ 	.byte	0x04, 0x17
        /*000a*/ 	.short	(.L_3755 - .L_3754)
.L_3754:
        /*000c*/ 	.word	0x00000000
        /*0010*/ 	.short	0x0002
        /*0012*/ 	.short	0x0010
        /*0014*/ 	.byte	0x00, 0xf0, 0x11, 0x00


	//----- nvinfo : EIATTR_KPARAM_INFO
	.align		4
.L_3755:
        /*0018*/ 	.byte	0x04, 0x17
        /*001a*/ 	.short	(.L_3757 - .L_3756)
.L_3756:
        /*001c*/ 	.word	0x00000000
        /*0020*/ 	.short	0x0001
        /*0022*/ 	.short	0x0008
        /*0024*/ 	.byte	0x00, 0xf5, 0x21, 0x00


	//----- nvinfo : EIATTR_KPARAM_INFO
	.align		4
.L_3757:
        /*0028*/ 	.byte	0x04, 0x17
        /*002a*/ 	.short	(.L_3759 - .L_3758)
.L_3758:
        /*002c*/ 	.word	0x00000000
        /*0030*/ 	.short	0x0000
        /*0032*/ 	.short	0x0000
        /*0034*/ 	.byte	0x00, 0xf5, 0x21, 0x00


	//----- nvinfo : EIATTR_SPARSE_MMA_MASK
	.align		4
.L_3759:
        /*0038*/ 	.byte	0x03, 0x50
        /*003a*/ 	.short	0x0000


	//----- nvinfo : EIATTR_MAXREG_COUNT
	.align		4
        /*003c*/ 	.byte	0x03, 0x1b
        /*003e*/ 	.short	0x00ff


	//----- nvinfo : EIATTR_NUM_BARRIERS
	.align		4
        /*0040*/ 	.byte	0x02, 0x4c
        /*0042*/ 	.byte	0x01
	.zero		1


	//----- nvinfo : EIATTR_MERCURY_ISA_VERSION
	.align		4
        /*0044*/ 	.byte	0x03, 0x5f
        /*0046*/ 	.short	0x0101


	//----- nvinfo : EIATTR_VRC_CTA_INIT_COUNT
	.align		4
        /*0048*/ 	.byte	0x02, 0x4a
	.zero		1
	.zero		1


	//----- nvinfo : EIATTR_EXIT_INSTR_OFFSETS
	.align		4
        /*004c*/ 	.byte	0x04, 0x1c
        /*004e*/ 	.short	(.L_3761 - .L_3760)


	//   ....[0]....
.L_3760:
        /*0050*/ 	.word	0x00000280


	//   ....[1]....
        /*0054*/ 	.word	0x000003c0


	//   ....[2]....
        /*0058*/ 	.word	0x00000410


	//----- nvinfo : EIATTR_CRS_STACK_SIZE
	.align		4
.L_3761:
        /*005c*/ 	.byte	0x04, 0x1e
        /*005e*/ 	.short	(.L_3763 - .L_3762)
.L_3762:
        /*0060*/ 	.word	0x00000000


	//----- nvinfo : EIATTR_CBANK_PARAM_SIZE
	.align		4
.L_3763:
        /*0064*/ 	.byte	0x03, 0x19
        /*0066*/ 	.short	0x0014


	//----- nvinfo : EIATTR_PARAM_CBANK
	.align		4
        /*0068*/ 	.byte	0x04, 0x0a
        /*006a*/ 	.short	(.L_3765 - .L_3764)
	.align		4
.L_3764:
        /*006c*/ 	.word	index@(.nv.constant0._Z10sumreduce6IiLj128ELb0EEvPT_S1_j)
        /*0070*/ 	.short	0x0380
        /*0072*/ 	.short	0x0014


	//----- nvinfo : EIATTR_SW_WAR
	.align		4
.L_3765:
        /*0074*/ 	.byte	0x04, 0x36
        /*0076*/ 	.short	(.L_3767 - .L_3766)
.L_3766:
        /*0078*/ 	.word	0x00000008
.L_3767:


//--------------------- .nv.info._Z10sumreduce6IiLj256ELb0EEvPT_S1_j --------------------------
	.section	.nv.info._Z10sumreduce6IiLj256ELb0EEvPT_S1_j,"",@"SHT_CUDA_INFO"
	.sectionflags	@""
	.align	4


	//----- nvinfo : EIATTR_CUDA_API_VERSION
	.align		4
        /*0000*/ 	.byte	0x04, 0x37
        /*0002*/ 	.short	(.L_3769 - .L_3768)
.L_3768:
        /*0004*/ 	.word	0x00000082


	//----- nvinfo : EIATTR_KPARAM_INFO
	.align		4
.L_3769:
        /*0008*/ 	.byte	0x04, 0x17
        /*000a*/ 	.short	(.L_3771 - .L_3770)
.L_3770:
        /*000c*/ 	.word	0x00000000
        /*0010*/ 	.short	0x0002
        /*0012*/ 	.short	0x0010
        /*0014*/ 	.byte	0x00, 0xf0, 0x11, 0x00


	//----- nvinfo : EIATTR_KPARAM_INFO
	.align		4
.L_3771:
        /*0018*/ 	.byte	0x04, 0x17
        /*001a*/ 	.short	(.L_3773 - .L_3772)
.L_3772:
        /*001c*/ 	.word	0x00000000
        /*0020*/ 	.short	0x0001
        /*0022*/ 	.short	0x0008
        /*0024*/ 	.byte	0x00, 0xf5, 0x21, 0x00


	//----- nvinfo : EIATTR_KPARAM_INFO
	.align		4
.L_3773:
        /*0028*/ 	.byte	0x04, 0x17
        /*002a*/ 	.short	(.L_3775 - .L_3774)
.L_3774:
        /*002c*/ 	.word	0x00000000
        /*0030*/ 	.short	0x0000
        /*0032*/ 	.short	0x0000
        /*0034*/ 	.byte	0x00, 0xf5, 0x21, 0x00


	//----- nvinfo : EIATTR_SPARSE_MMA_MASK
	.align		4
.L_3775:
        /*0038*/ 	.byte	0x03, 0x50
        /*003a*/ 	.short	0x0000


	//----- nvinfo : EIATTR_MAXREG_COUNT
	.align		4
        /*003c*/ 	.byte	0x03, 0x1b
        /*003e*/ 	.short	0x00ff


	//----- nvinfo : EIATTR_NUM_BARRIERS
	.align		4
        /*0040*/ 	.byte	0x02, 0x4c
        /*0042*/ 	.byte	0x01
	.zero		1


	//----- nvinfo : EIATTR_MERCURY_ISA_VERSION
	.align		4
        /*0044*/ 	.byte	0x03, 0x5f
        /*0046*/ 	.short	0x0101


	//----- nvinfo : EIATTR_VRC_CTA_INIT_COUNT
	.align		4
        /*0048*/ 	.byte	0x02, 0x4a
	.zero		1
	.zero		1


	//----- nvinfo : EIATTR_EXIT_INSTR_OFFSETS
	.align		4
        /*004c*/ 	.byte	0x04, 0x1c
        /*004e*/ 	.short	(.L_3777 - .L_3776)


	//   ....[0]....
.L_3776:
        /*0050*/ 	.word	0x000002c0


	//   ....[1]....
        /*0054*/ 	.word	0x00000400


	//   ....[2]....
        /*0058*/ 	.word	0x00000450


	//----- nvinfo : EIATTR_CRS_STACK_SIZE
	.align		4
.L_3777:
        /*005c*/ 	.byte	0x04, 0x1e
        /*005e*/ 	.short	(.L_3779 - .L_3778)
.L_3778:
        /*0060*/ 	.word	0x00000000


	//----- nvinfo : EIATTR_CBANK_PARAM_SIZE
	.align		4
.L_3779:
        /*0064*/ 	.byte	0x03, 0x19
        /*0066*/ 	.short	0x0014


	//----- nvinfo : EIATTR_PARAM_CBANK
	.align		4
        /*0068*/ 	.byte	0x04, 0x0a
        /*006a*/ 	.short	(.L_3781 - .L_3780)
	.align		4
.L_3780:
        /*006c*/ 	.word	index@(.nv.constant0._Z10sumreduce6IiLj256ELb0EEvPT_S1_j)
        /*0070*/ 	.short	0x0380
        /*0072*/ 	.short	0x0014


	//----- nvinfo : EIATTR_SW_WAR
	.align		4
.L_3781:
        /*0074*/ 	.byte	0x04, 0x36
        /*0076*/ 	.short	(.L_3783 - .L_3782)
.L_3782:
        /*0078*/ 	.word	0x00000008
.L_3783:


//--------------------- .nv.info._Z10sumreduce6IiLj512ELb0EEvPT_S1_j --------------------------
	.section	.nv.info._Z10sumreduce6IiLj512ELb0EEvPT_S1_j,"",@"SHT_CUDA_INFO"
	.sectionflags	@""
	.align	4


	//----- nvinfo : EIATTR_CUDA_API_VERSION
	.align		4
        /*0000*/ 	.byte	0x04, 0x37
        /*0002*/ 	.short	(.L_3785 - .L_3784)
.L_3784:
        /*0004*/ 	.word	0x00000082


	//----- nvinfo : EIATTR_KPARAM_INFO
	.align		4
.L_3785:
        /*0008*/ 	.byte	0x04, 0x17
        /*000a*/ 	.short	(.L_3787 - .L_3786)
.L_3786:
        /*000c*/ 	.word	0x00000000
        /*0010*/ 	.short	0x0002
        /*0012*/ 	.short	0x0010
        /*0014*/ 	.byte	0x00, 0xf0, 0x11, 0x00


	//----- nvinfo : EIATTR_KPARAM_INFO
	.align		4
.L_3787:
        /*0018*/ 	.byte	0x04, 0x17
        /*001a*/ 	.short	(.L_3789 - .L_3788)
.L_3788:
        /*001c*/ 	.word	0x00000000
        /*0020*/ 	.short	0x0001
        /*0022*/ 	.short	0x0008
        /*0024*/ 	.byte	0x00, 0xf5, 0x21, 0x00


	//----- nvinfo : EIATTR_KPARAM_INFO
	.align		4
.L_3789:
        /*0028*/ 	.byte	0x04, 0x17
        /*002a*/ 	.short	(.L_3791 - .L_3790)
.L_3790:
        /*002c*/ 	.word	0x00000000
        /*0030*/ 	.short	0x0000
        /*0032*/ 	.short	0x0000
        /*0034*/ 	.byte	0x00, 0xf5, 0x21, 0x00


	//----- nvinfo : EIATTR_SPARSE_MMA_MASK
	.align		4
.L_3791:
        /*0038*/ 	.byte	0x03, 0x50
        /*003a*/ 	.short	0x0000


	//----- nvinfo : EIATTR_MAXREG_COUNT
	.align		4
        /*003c*/ 	.byte	0x03, 0x1b
        /*003e*/ 	.short	0x00ff


	//----- nvinfo : EIATTR_NUM_BARRIERS
	.align		4
        /*0040*/ 	.byte	0x02, 0x4c
        /*0042*/ 	.byte	0x01
	.zero		1


	//----- nvinfo : EIATTR_MERCURY_ISA_VERSION
	.align		4
        /*0044*/ 	.byte	0x03, 0x5f
        /*0046*/ 	.short	0x0101


	//----- nvinfo : EIATTR_VRC_CTA_INIT_COUNT
	.align		4
        /*0048*/ 	.byte	0x02, 0x4a
	.zero		1
	.zero		1


	//----- nvinfo : EIATTR_EXIT_INSTR_OFFSETS
	.align		4
        /*004c*/ 	.byte	0x04, 0x1c
        /*004e*/ 	.short	(.L_3793 - .L_3792)


	//   ....[0]....
.L_3792:
        /*0050*/ 	.word	0x00000320


	//   ....[1]....
        /*0054*/ 	.word	0x00000460


	//   ....[2]....
        /*0058*/ 	.word	0x000004b0


	//----- nvinfo : EIATTR_CRS_STACK_SIZE
	.align		4
.L_3793:
        /*005c*/ 	.byte	0x04, 0x1e
        /*005e*/ 	.short	(.L_3795 - .L_3794)
.L_3794:
        /*0060*/ 	.word	0x00000000


	//----- nvinfo : EIATTR_CBANK_PARAM_SIZE
	.align		4
.L_3795:
        /*0064*/ 	.byte	0x03, 0x19
        /*0066*/ 	.short	0x0014


	//----- nvinfo : EIATTR_PARAM_CBANK
	.align		4
        /*0068*/ 	.byte	0x04, 0x0a
        /*006a*/ 	.short	(.L_3797 - .L_3796)
	.align		4
.L_3796:
        /*006c*/ 	.word	index@(.nv.constant0._Z10sumreduce6IiLj512ELb0EEvPT_S1_j)
        /*0070*/ 	.short	0x0380
        /*0072*/ 	.short	0x0014


	//----- nvinfo : EIATTR_SW_WAR
	.align		4
.L_3797:
        /*0074*/ 	.byte	0x04, 0x36
        /*0076*/ 	.short	(.L_3799 - .L_3798)
.L_3798:
        /*0078*/ 	.word	0x00000008
.L_3799:


//--------------------- .nv.info._Z10sumreduce6IiLj1ELb1EEvPT_S1_j --------------------------
	.section	.nv.info._Z10sumreduce6IiLj1ELb1EEvPT_S1_j,"",@"SHT_CUDA_INFO"
	.sectionflags	@""
	.align	4


	//----- nvinfo : EIATTR_CUDA_API_VERSION
	.align		4
        /*0000*/ 	.byte	0x04, 0x37
        /*0002*/ 	.short	(.L_3801 - .L_3800)
.L_3800:
        /*0004*/ 	.word	0x00000082


	//----- nvinfo : EIATTR_KPARAM_INFO
	.align		4
.L_3801:
        /*0008*/ 	.byte	0x04, 0x17
        /*000a*/ 	.short	(.L_3803 - .L_3802)
.L_3802:
        /*000c*/ 	.word	0x00000000
        /*0010*/ 	.short	0x0002
        /*0012*/ 	.short	0x0010
        /*0014*/ 	.byte	0x00, 0xf0, 0x11, 0x00


	//----- nvinfo : EIATTR_KPARAM_INFO
	.align		4
.L_3803:
        /*0018*/ 	.byte	0x04, 0x17
        /*001a*/ 	.short	(.L_3805 - .L_3804)
.L_3804:
        /*001c*/ 	.word	0x00000000
        /*0020*/ 	.short	0x0001
        /*0022*/ 	.short	0x0008
        /*0024*/ 	.byte	0x00, 0xf5, 0x21, 0x00


	//----- nvinfo : EIATTR_KPARAM_INFO
	.align		4
.L_3805:
        /*0028*/ 	.byte	0x04, 0x17
        /*002a*/ 	.short	(.L_3807 - .L_3806)
.L_3806:
        /*002c*/ 	.word	0x00000000
        /*0030*/ 	.short	0x0000
        /*0032*/ 	.short	0x0000
        /*0034*/ 	.byte	0x00, 0xf5, 0x21, 0x00


	//----- nvinfo : EIATTR_SPARSE_MMA_MASK
	.align		4
.L_3807:
        /*0038*/ 	.byte	0x03, 0x50
        /*003a*/ 	.short	0x0000


	//----- nvinfo : EIATTR_MAXREG_COUNT
	.align		4
        /*003c*/ 	.byte	0x03, 0x1b
        /*003e*/ 	.short	0x00ff


	//----- nvinfo : EIATTR_NUM_BARRIERS
	.align		4
        /*0040*/ 	.byte	0x02, 0x4c
        /*0042*/ 	.byte	0x01
	.zero		1


	//----- nvinfo : EIATTR_MERCURY_ISA_VERSION
	.align		4
        /*0044*/ 	.byte	0x03, 0x5f
        /*0046*/ 	.short	0x0101


	//----- nvinfo : EIATTR_VRC_CTA_INIT_COUNT
	.align		4
        /*0048*/ 	.byte	0x02, 0x4a
	.zero		1
	.zero		1


	//----- nvinfo : EIATTR_EXIT_INSTR_OFFSETS
	.align		4
        /*004c*/ 	.byte	0x04, 0x1c
        /*004e*/ 	.short	(.L_3809 - .L_3808)


	//   ....[0]....
.L_3808:
        /*0050*/ 	.word	0x000001c0


	//   ....[1]....
        /*0054*/ 	.word	0x00000210


	//----- nvinfo : EIATTR_CRS_STACK_SIZE
	.align		4
.L_3809:
        /*0058*/ 	.byte	0x04, 0x1e
        /*005a*/ 	.short	(.L_3811 - .L_3810)
.L_3810:
        /*005c*/ 	.word	0x00000000


	//----- nvinfo : EIATTR_CBANK_PARAM_SIZE
	.align		4
.L_3811:
        /*0060*/ 	.byte	0x03, 0x19
        /*0062*/ 	.short	0x0014


	//----- nvinfo : EIATTR_PARAM_CBANK
	.align		4
        /*0064*/ 	.byte	0x04, 0x0a
        /*0066*/ 	.short	(.L_3813 - .L_3812)
	.align		4
.L_3812:
        /*0068*/ 	.word	index@(.nv.constant0._Z10sumreduce6IiLj1ELb1EEvPT_S1_j)
        /*006c*/ 	.short	0x0380
        /*006e*/ 	.short	0x0014


	//----- nvinfo : EIATTR_SW_WAR
	.align		4
.L_3813:
        /*0070*/ 	.byte	0x04, 0x36
        /*0072*/ 	.short	(.L_3815 - .L_3814)
.L_3814:
        /*0074*/ 	.word	0x00000008
.L_3815:


//--------------------- .nv.info._Z10sumreduce6IiLj2ELb1EEvPT_S1_j --------------------------
	.section	.nv.info._Z10sumreduce6IiLj2ELb1EEvPT_S1_j,"",@"SHT_CUDA_INFO"
	.sectionflags	@""
	.align	4


	//----- nvinfo : EIATTR_CUDA_API_VERSION
	.align		4
        /*0000*/ 	.byte	0x04, 0x37
        /*0002*/ 	.short	(.L_3817 - .L_3816)
.L_3816:
        /*0004*/ 	.word	0x00000082


	//----- nvinfo : EIATTR_KPARAM_INFO
	.align		4
.L_3817:
        /*0008*/ 	.byte	0x04, 0x17
        /*000a*/ 	.short	(.L_3819 - .L_3818)
.L_3818:
        /*000c*/ 	.word	0x00000000
        /*0010*/ 	.short	0x0002
        /*0012*/ 	.short	0x0010
        /*0014*/ 	.byte	0x00, 0xf0, 0x11, 0x00


	//----- nvinfo : EIATTR_KPARAM_INFO
	.align		4
.L_3819:
        /*0018*/ 	.byte	0x04, 0x17
        /*001a*/ 	.short	(.L_3821 - .L_3820)
.L_3820:
        /*001c*/ 	.word	0x00000000
        /*0020*/ 	.short	0x0001
        /*0022*/ 	.short	0x0008
        /*0024*/ 	.byte	0x00, 0xf5, 0x21, 0x00


	//----- nvinfo : EIATTR_KPARAM_INFO
	.align		4
.L_3821:
        /*0028*/ 	.byte	0x04, 0x17
        /*002a*/ 	.short	(.L_3823 - .L_3822)
.L_3822:
        /*002c*/ 	.word	0x00000000
        /*0030*/ 	.short	0x0000
        /*0032*/ 	.short	0x0000
        /*0034*/ 	.byte	0x00, 0xf5, 0x21, 0x00


	//----- nvinfo : EIATTR_SPARSE_MMA_MASK
	.align		4
.L_3823:
        /*0038*/ 	.byte	0x03, 0x50
        /*003a*/ 	.short	0x0000


	//----- nvinfo : EIATTR_MAXREG_COUNT
	.align		4
        /*003c*/ 	.byte	0x03, 0x1b
        /*003e*/ 	.short	0x00ff


	//----- nvinfo : EIATTR_NUM_BARRIERS
	.align		4
        /*0040*/ 	.byte	0x02, 0x4c
        /*0042*/ 	.byte	0x01
	.zero		1


	//----- nvinfo : EIATTR_MERCURY_ISA_VERSION
	.align		4
        /*0044*/ 	.byte	0x03, 0x5f
        /*0046*/ 	.short	0x0101


	//----- nvinfo : EIATTR_VRC_CTA_INIT_COUNT
	.align		4
        /*0048*/ 	.byte	0x02, 0x4a
	.zero		1
	.zero		1


	//----- nvinfo : EIATTR_EXIT_INSTR_OFFSETS
	.align		4
        /*004c*/ 	.byte	0x04, 0x1c
        /*004e*/ 	.short	(.L_3825 - .L_3824)


	//   ....[0]....
.L_3824:
        /*0050*/ 	.word	0x000001e0


	//   ....[1]....
        /*0054*/ 	.word	0x00000230


	//   ....[2]....
        /*0058*/ 	.word	0x00000280


	//----- nvinfo : EIATTR_CRS_STACK_SIZE
	.align		4
.L_3825:
        /*005c*/ 	.byte	0x04, 0x1e
        /*005e*/ 	.short	(.L_3827 - .L_3826)
.L_3826:
        /*0060*/ 	.word	0x00000000


	//----- nvinfo : EIATTR_CBANK_PARAM_SIZE
	.align		4
.L_3827:
        /*0064*/ 	.byte	0x03, 0x19
        /*0066*/ 	.short	0x0014


	//----- nvinfo : EIATTR_PARAM_CBANK
	.align		4
        /*0068*/ 	.byte	0x04, 0x0a
        /*006a*/ 	.short	(.L_3829 - .L_3828)
	.align		4
.L_3828:
        /*006c*/ 	.word	index@(.nv.constant0._Z10sumreduce6IiLj2ELb1EEvPT_S1_j)
        /*0070*/ 	.short	0x0380
        /*0072*/ 	.short	0x0014


	//----- nvinfo : EIATTR_SW_WAR
	.align		4
.L_3829:
        /*0074*/ 	.byte	0x04, 0x36
        /*0076*/ 	.short	(.L_3831 - .L_3830)
.L_3830:
        /*0078*/ 	.word	0x00000008
.L_3831:


//--------------------- .nv.info._Z10sumreduce6IiLj4ELb1EEvPT_S1_j --------------------------
	.section	.nv.info._Z10sumreduce6IiLj4ELb1EEvPT_S1_j,"",@"SHT_CUDA_INFO"
	.sectionflags	@""
	.align	4


	//----- nvinfo : EIATTR_CUDA_API_VERSION
	.align		4
        /*0000*/ 	.byte	0x04, 0x37
        /*0002*/ 	.short	(.L_3833 - .L_3832)
.L_3832:
        /*0004*/ 	.word	0x00000082


	//----- nvinfo : EIATTR_KPARAM_INFO
	.align		4
.L_3833:
        /*0008*/ 	.byte	0x04, 0x17
        /*000a*/ 	.short	(.L_3835 - .L_3834)
.L_3834:
        /*000c*/ 	.word	0x00000000
        /*0010*/ 	.short	0x0002
        /*0012*/ 	.short	0x0010
        /*0014*/ 	.byte	0x00, 0xf0, 0x11, 0x00


	//----- nvinfo : EIATTR_KPARAM_INFO
	.align		4
.L_3835:
        /*0018*/ 	.byte	0x04, 0x17
        /*001a*/ 	.short	(.L_3837 - .L_3836)
.L_3836:
        /*001c*/ 	.word	0x00000000
        /*0020*/ 	.short	0x0001
        /*0022*/ 	.short	0x0008
        /*0024*/ 	.byte	0x00, 0xf5, 0x21, 0x00


	//----- nvinfo : EIATTR_KPARAM_INFO
	.align		4
.L_3837:
        /*0028*/ 	.byte	0x04, 0x17
        /*002a*/ 	.short	(.L_3839 - .L_3838)
.L_3838:
        /*002c*/ 	.word	0x00000000
        /*0030*/ 	.short	0x0000
        /*0032*/ 	.short	0x0000
        /*0034*/ 	.byte	0x00, 0xf5, 0x21, 0x00


	//----- nvinfo : EIATTR_SPARSE_MMA_MASK
	.align		4
.L_3839:
        /*0038*/ 	.byte	0x03, 0x50
        /*003a*/ 	.short	0x0000


	//----- nvinfo : EIATTR_MAXREG_COUNT
	.align		4
        /*003c*/ 	.byte	0x03, 0x1b
        /*003e*/ 	.short	0x00ff


	//----- nvinfo : EIATTR_NUM_BARRIERS
	.align		4
        /*0040*/ 	.byte	0x02, 0x4c
        /*0042*/ 	.byte	0x01
	.zero		1


	//----- nvinfo : EIATTR_MERCURY_ISA_VERSION
	.align		4
        /*0044*/ 	.byte	0x03, 0x5f
        /*0046*/ 	.short	0x0101


	//----- nvinfo : EIATTR_VRC_CTA_INIT_COUNT
	.align		4
        /*0048*/ 	.byte	0x02, 0x4a
	.zero		1
	.zero		1


	//----- nvinfo : EIATTR_EXIT_INSTR_OFFSETS
	.align		4
        /*004c*/ 	.byte	0x04, 0x1c
        /*004e*/ 	.short	(.L_3841 - .L_3840)


	//   ....[0]....
.L_3840:
        /*0050*/ 	.word	0x000001e0


	//   ....[1]....
        /*0054*/ 	.word	0x00000260


	//   ....[2]....
        /*0058*/ 	.word	0x000002b0


	//----- nvinfo : EIATTR_CRS_STACK_SIZE
	.align		4
.L_3841:
        /*005c*/ 	.byte	0x04, 0x1e
        /*005e*/ 	.short	(.L_3843 - .L_3842)
.L_3842:
        /*0060*/ 	.word	0x00000000


	//----- nvinfo : EIATTR_CBANK_PARAM_SIZE
	.align		4
.L_3843:
        /*0064*/ 	.byte	0x03, 0x19
        /*0066*/ 	.short	0x0014


	//----- nvinfo : EIATTR_PARAM_CBANK
	.align		4
        /*0068*/ 	.byte	0x04, 0x0a
        /*006a*/ 	.short	(.L_3845 - .L_3844)
	.align		4
.L_3844:
        /*006c*/ 	.word	index@(.nv.constant0._Z10sumreduce6IiLj4ELb1EEvPT_S1_j)
        /*0070*/ 	.short	0x0380
        /*0072*/ 	.short	0x0014


	//----- nvinfo : EIATTR_SW_WAR
	.align		4
.L_3845:
        /*0074*/ 	.byte	0x04, 0x36
        /*0076*/ 	.short	(.L_3847 - .L_3846)
.L_3846:
        /*0078*/ 	.word	0x00000008
.L_3847:


//--------------------- .nv.info._Z10sumreduce6IiLj8ELb1EEvPT_S1_j --------------------------
	.section	.nv.info._Z10sumreduce6IiLj8ELb1EEvPT_S1_j,"",@"SHT_CUDA_INFO"
	.sectionflags	@""
	.align	4


	//----- nvinfo : EIATTR_CUDA_API_VERSION
	.align		4
        /*0000*/ 	.byte	0x04, 0x37
        /*0002*/ 	.short	(.L_3849 - .L_3848)
.L_3848:
        /*0004*/ 	.word	0x00000082


	//----- nvinfo : EIATTR_KPARAM_INFO
	.align		4
.L_3849:
        /*0008*/ 	.byte	0x04, 0x17
        /*000a*/ 	.short	(.L_3851 - .L_3850)
.L_3850:
        /*000c*/ 	.word	0x00000000
        /*0010*/ 	.short	0x0002
        /*0012*/ 	.short	0x0010
        /*0014*/ 	.byte	0x00, 0xf0, 0x11, 0x00


	//----- nvinfo : EIATTR_KPARAM_INFO
	.align		4
.L_3851:
        /*0018*/ 	.byte	0x04, 0x17
        /*001a*/ 	.short	(.L_3853 - .L_3852)
.L_3852:
        /*001c*/ 	.word	0x00000000
        /*0020*/ 	.short	0x0001
        /*0022*/ 	.short	0x0008
        /*0024*/ 	.byte	0x00, 0xf5, 0x21, 0x00


	//----- nvinfo : EIATTR_KPARAM_INFO
	.align		4
.L_3853:
        /*0028*/ 	.byte	0x04, 0x17
        /*002a*/ 	.short	(.L_3855 - .L_3854)
.L_3854:
        /*002c*/ 	.word	0x00000000
        /*0030*/ 	.short	0x0000
        /*0032*/ 	.short	0x0000
        /*0034*/ 	.byte	0x00, 0xf5, 0x21, 0x00


	//----- nvinfo : EIATTR_SPARSE_MMA_MASK
	.align		4
.L_3855:
        /*0038*/ 	.byte	0x03, 0x50
        /*003a*/ 	.short	0x0000


	//----- nvinfo : EIATTR_MAXREG_COUNT
	.align		4
        /*003c*/ 	.byte	0x03, 0x1b
        /*003e*/ 	.short	0x00ff


	//----- nvinfo : EIATTR_NUM_BARRIERS
	.align		4
        /*0040*/ 	.byte	0x02, 0x4c
        /*0042*/ 	.byte	0x01
	.zero		1


	//----- nvinfo : EIATTR_MERCURY_ISA_VERSION
	.align		4
        /*0044*/ 	.byte	0x03, 0x5f
        /*0046*/ 	.short	0x0101


	//----- nvinfo : EIATTR_VRC_CTA_INIT_COUNT
	.align		4
        /*0048*/ 	.byte	0x02, 0x4a
	.zero		1
	.zero		1


	//----- nvinfo : EIATTR_EXIT_INSTR_OFFSETS
	.align		4
        /*004c*/ 	.byte	0x04, 0x1c
        /*004e*/ 	.short	(.L_3857 - .L_3856)


	//   ....[0]....
.L_3856:
        /*0050*/ 	.word	0x000001e0


	//   ....[1]....
        /*0054*/ 	.word	0x00000290


	//   ....[2]....
        /*0058*/ 	.word	0x000002e0


	//----- nvinfo : EIATTR_CRS_STACK_SIZE
	.align		4
.L_3857:
        /*005c*/ 	.byte	0x04, 0x1e
        /*005e*/ 	.short	(.L_3859 - .L_3858)
.L_3858:
        /*0060*/ 	.word	0x00000000


	//----- nvinfo : EIATTR_CBANK_PARAM_SIZE
	.align		4
.L_3859:
        /*0064*/ 	.byte	0x03, 0x19
        /*0066*/ 	.short	0x0014


	//----- nvinfo : EIATTR_PARAM_CBANK
	.align		4
        /*0068*/ 	.byte	0x04, 0x0a
        /*006a*/ 	.short	(.L_3861 - .L_3860)
	.align		4
.L_3860:
        /*006c*/ 	.word	index@(.nv.constant0._Z10sumreduce6IiLj8ELb1EEvPT_S1_j)
        /*0070*/ 	.short	0x0380
        /*0072*/ 	.short	0x0014


	//----- nvinfo : EIATTR_SW_WAR
	.align		4
.L_3861:
        /*0074*/ 	.byte	0x04, 0x36
        /*0076*/ 	.short	(.L_3863 - .L_3862)
.L_3862:
        /*0078*/ 	.word	0x00000008
.L_3863:


//--------------------- .nv.info._Z10sumreduce6IiLj16ELb1EEvPT_S1_j --------------------------
	.section	.nv.info._Z10sumreduce6IiLj16ELb1EEvPT_S1_j,"",@"SHT_CUDA_INFO"
	.sectionflags	@""
	.align	4


	//----- nvinfo : EIATTR_CUDA_API_VERSION
	.align		4
        /*0000*/ 	.byte	0x04, 0x37
        /*0002*/ 	.short	(.L_3865 - .L_3864)
.L_3864:
        /*0004*/ 	.word	0x00000082


	//----- nvinfo : EIATTR_KPARAM_INFO
	.align		4
.L_3865:
        /*0008*/ 	.byte	0x04, 0x17
        /*000a*/ 	.short	(.L_3867 - .L_3866)
.L_3866:
        /*000c*/ 	.word	0x00000000
        /*0010*/ 	.short	0x0002
        /*0012*/ 	.short	0x0010
        /*0014*/ 	.byte	0x00, 0xf0, 0x11, 0x00


	//----- nvinfo : EIATTR_KPARAM_INFO
	.align		4
.L_3867:
        /*0018*/ 	.byte	0x04, 0x17
        /*001a*/ 	.short	(.L_3869 - .L_3868)
.L_3868:
        /*001c*/ 	.word	0x00000000
        /*0020*/ 	.short	0x0001
        /*0022*/ 	.short	0x0008
        /*0024*/ 	.byte	0x00, 0xf5, 0x21, 0x00


	//----- nvinfo : EIATTR_KPARAM_INFO
	.align		4
.L_3869:
        /*0028*/ 	.byte	0x04, 0x17
        /*002a*/ 	.short	(.L_3871 - .L_3870)
.L_3870:
        /*002c*/ 	.word	0x00000000
        /*0030*/ 	.short	0x0000
        /*0032*/ 	.short	0x0000
        /*0034*/ 	.byte	0x00, 0xf5, 0x21, 0x00


	//----- nvinfo : EIATTR_SPARSE_MMA_MASK
	.align		4
.L_3871:
        /*0038*/ 	.byte	0x03, 0x50
        /*003a*/ 	.short	0x0000


	//----- nvinfo : EIATTR_MAXREG_COUNT
	.align		4
        /*003c*/ 	.byte	0x03, 0x1b
        /*003e*/ 	.short	0x00ff


	//----- nvinfo : EIATTR_NUM_BARRIERS
	.align		4
        /*0040*/ 	.byte	0x02, 0x4c
        /*0042*/ 	.byte	0x01
	.zero		1


	//----- nvinfo : EIATTR_MERCURY_ISA_VERSION
	.align		4
        /*0044*/ 	.byte	0x03, 0x5f
        /*0046*/ 	.short	0x0101


	//----- nvinfo : EIATTR_VRC_CTA_INIT_COUNT
	.align		4
        /*0048*/ 	.byte	0x02, 0x4a
	.zero		1
	.zero		1


	//----- nvinfo : EIATTR_EXIT_INSTR_OFFSETS
	.align		4
        /*004c*/ 	.byte	0x04, 0x1c
        /*004e*/ 	.short	(.L_3873 - .L_3872)


	//   ....[0]....
.L_3872:
        /*0050*/ 	.word	0x000001e0


	//   ....[1]....
        /*0054*/ 	.word	0x000002c0


	//   ....[2]....
        /*0058*/ 	.word	0x00000310


	//----- nvinfo : EIATTR_CRS_STACK_SIZE
	.align		4
.L_3873:
        /*005c*/ 	.byte	0x04, 0x1e
        /*005e*/ 	.short	(.L_3875 - .L_3874)
.L_3874:
        /*0060*/ 	.word	0x00000000


	//----- nvinfo : EIATTR_CBANK_PARAM_SIZE
	.align		4
.L_3875:
        /*0064*/ 	.byte	0x03, 0x19
        /*0066*/ 	.short	0x0014


	//----- nvinfo : EIATTR_PARAM_CBANK
	.align		4
        /*0068*/ 	.byte	0x04, 0x0a
        /*006a*/ 	.short	(.L_3877 - .L_3876)
	.align		4
.L_3876:
        /*006c*/ 	.word	index@(.nv.constant0._Z10sumreduce6IiLj16ELb1EEvPT_S1_j)
        /*0070*/ 	.short	0x0380
        /*0072*/ 	.short	0x0014


	//----- nvinfo : EIATTR_SW_WAR
	.align		4
.L_3877:
        /*0074*/ 	.byte	0x04, 0x36
        /*0076*/ 	.short	(.L_3879 - .L_3878)
.L_3878:
        /*0078*/ 	.word	0x00000008
.L_3879:


//--------------------- .nv.info._Z10sumreduce6IiLj32ELb1EEvPT_S1_j --------------------------
	.section	.nv.info._Z10sumreduce6IiLj32ELb1EEvPT_S1_j,"",@"SHT_CUDA_INFO"
	.sectionflags	@""
	.align	4


	//----- nvinfo : EIATTR_CUDA_API_VERSION
	.align		4
        /*0000*/ 	.byte	0x04, 0x37
        /*0002*/ 	.short	(.L_3881 - .L_3880)
.L_3880:
        /*0004*/ 	.word	0x00000082


	//----- nvinfo : EIATTR_KPARAM_INFO
	.align		4
.L_3881:
        /*0008*/ 	.byte	0x04, 0x17
        /*000a*/ 	.short	(.L_3883 - .L_3882)
.L_3882:
        /*000c*/ 	.word	0x00000000
        /*0010*/ 	.short	0x0002
        /*0012*/ 	.short	0x0010
        /*0014*/ 	.byte	0x00, 0xf0, 0x11, 0x00


	//----- nvinfo : EIATTR_KPARAM_INFO
	.align		4
.L_3883:
        /*0018*/ 	.byte	0x04, 0x17
        /*001a*/ 	.short	(.L_3885 - .L_3884)
.L_3884:
        /*001c*/ 	.word	0x00000000
        /*0020*/ 	.short	0x0001
        /*0022*/ 	.short	0x0008
        /*0024*/ 	.byte	0x00, 0xf5, 0x21, 0x00


	//----- nvinfo : EIATTR_KPARAM_INFO
	.align		4
.L_3885:
        /*0028*/ 	.byte	0x04, 0x17
        /*002a*/ 	.short	(.L_3887 - .L_3886)
.L_3886:
        /*002c*/ 	.word	0x00000000
        /*0030*/ 	.short	0x0000
        /*0032*/ 	.short	0x0000
        /*0034*/ 	.byte	0x00, 0xf5, 0x21, 0x00


	//----- nvinfo : EIATTR_SPARSE_MMA_MASK
	.align		4
.L_3887:
        /*0038*/ 	.byte	0x03, 0x50
        /*003a*/ 	.short	0x0000


	//----- nvinfo : EIATTR_MAXREG_COUNT
	.align		4
        /*003c*/ 	.byte	0x03, 0x1b
        /*003e*/ 	.short	0x00ff


	//----- nvinfo : EIATTR_NUM_BARRIERS
	.align		4
        /*0040*/ 	.byte	0x02, 0x4c
        /*0042*/ 	.byte	0x01
	.zero		1


	//----- nvinfo : EIATTR_MERCURY_ISA_VERSION
	.align		4
        /*0044*/ 	.byte	0x03, 0x5f
        /*0046*/ 	.short	0x0101


	//----- nvinfo : EIATTR_VRC_CTA_INIT_COUNT
	.align		4
        /*0048*/ 	.byte	0x02, 0x4a
	.zero		1
	.zero		1


	//----- nvinfo : EIATTR_EXIT_INSTR_OFFSETS
	.align		4
        /*004c*/ 	.byte	0x04, 0x1c
        /*004e*/ 	.short	(.L_3889 - .L_3888)


	//   ....[0]....
.L_3888:
        /*0050*/ 	.word	0x000001e0


	//   ....[1]....
        /*0054*/ 	.word	0x000002f0


	//   ....[2]....
        /*0058*/ 	.word	0x00000340


	//----- nvinfo : EIATTR_CRS_STACK_SIZE
	.align		4
.L_3889:
        /*005c*/ 	.byte	0x04, 0x1e
        /*005e*/ 	.short	(.L_3891 - .L_3890)
.L_3890:
        /*0060*/ 	.word	0x00000000


	//----- nvinfo : EIATTR_CBANK_PARAM_SIZE
	.align		4
.L_3891:
        /*0064*/ 	.byte	0x03, 0x19
        /*0066*/ 	.short	0x0014


	//----- nvinfo : EIATTR_PARAM_CBANK
	.align		4
        /*0068*/ 	.byte	0x04, 0x0a
        /*006a*/ 	.short	(.L_3893 - .L_3892)
	.align		4
.L_3892:
        /*006c*/ 	.word	index@(.nv.constant0._Z10sumreduce6IiLj32ELb1EEvPT_S1_j)
        /*0070*/ 	.short	0x0380
        /*0072*/ 	.short	0x0014


	//----- nvinfo : EIATTR_SW_WAR
	.align		4
.L_3893:
        /*0074*/ 	.byte	0x04, 0x36
        /*0076*/ 	.short	(.L_3895 - .L_3894)
.L_3894:
        /*0078*/ 	.word	0x00000008
.L_3895:


//--------------------- .nv.info._Z10sumreduce6IiLj64ELb1EEvPT_S1_j --------------------------
	.section	.nv.info._Z10sumreduce6IiLj64ELb1EEvPT_S1_j,"",@"SHT_CUDA_INFO"
	.sectionflags	@""
	.align	4


	//----- nvinfo : EIATTR_CUDA_API_VERSION
	.align		4
        /*0000*/ 	.byte	0x04, 0x37
        /*0002*/ 	.short	(.L_3897 - .L_3896)
.L_3896:
        /*0004*/ 	.word	0x00000082


	//----- nvinfo : EIATTR_KPARAM_INFO
	.align		4
.L_3897:
        /*0008*/ 	.byte	0x04, 0x17
        /*000a*/ 	.short	(.L_3899 - .L_3898)
.L_3898:
        /*000c*/ 	.word	0x00000000
        /*0010*/ 	.short	0x0002
        /*0012*/ 	.short	0x0010
        /*0014*/ 	.byte	0x00, 0xf0, 0x11, 0x00


	//----- nvinfo : EIATTR_KPARAM_INFO
	.align		4
.L_3899:
        /*0018*/ 	.byte	0x04, 0x17
        /*001a*/ 	.short	(.L_3901 - .L_3900)
.L_3900:
        /*001c*/ 	.word	0x00000000
        /*0020*/ 	.short	0x0001
        /*0022*/ 	.short	0x0008
        /*0024*/ 	.byte	0x00, 0xf5, 0x21, 0x00


	//----- nvinfo : EIATTR_KPARAM_INFO
	.align		4
.L_3901:
        /*0028*/ 	.byte	0x04, 0x17
        /*002a*/ 	.short	(.L_3903 - .L_3902)
.L_3902:
        /*002c*/ 	.word	0x00000000
        /*0030*/ 	.short	0x0000
        /*0032*/ 	.short	0x0000
        /*0034*/ 	.byte	0x00, 0xf5, 0x21, 0x00


	//----- nvinfo : EIATTR_SPARSE_MMA_MASK
	.align		4
.L_3903:
        /*0038*/ 	.byte	0x03, 0x50
        /*003a*/ 	.short	0x0000


	//----- nvinfo : EIATTR_MAXREG_COUNT
	.align		4
        /*003c*/ 	.byte	0x03, 0x1b
        /*003e*/ 	.short	0x00ff


	//----- nvinfo : EIATTR_NUM_BARRIERS
	.align		4
        /*0040*/ 	.byte	0x02, 0x4c
        /*0042*/ 	.byte	0x01
	.zero		1


	//----- nvinfo : EIATTR_MERCURY_ISA_VERSION
	.align		4
        /*0044*/ 	.byte	0x03, 0x5f
        /*0046*/ 	.short	0x0101


	//----- nvinfo : EIATTR_VRC_CTA_INIT_COUNT
	.align		4
        /*0048*/ 	.byte	0x02, 0x4a
	.zero		1
	.zero		1


	//----- nvinfo : EIATTR_EXIT_INSTR_OFFSETS
	.align		4
        /*004c*/ 	.byte	0x04, 0x1c
        /*004e*/ 	.short	(.L_3905 - .L_3904)


	//   ....[0]....
.L_3904:
        /*0050*/ 	.word	0x000001f0


	//   ....[1]....
        /*0054*/ 	.word	0x00000330


	//   ....[2]....
        /*0058*/ 	.word	0x00000380


	//----- nvinfo : EIATTR_CRS_STACK_SIZE
	.align		4
.L_3905:
        /*005c*/ 	.byte	0x04, 0x1e
        /*005e*/ 	.short	(.L_3907 - .L_3906)
.L_3906:
        /*0060*/ 	.word	0x00000000


	//----- nvinfo : EIATTR_CBANK_PARAM_SIZE
	.align		4
.L_3907:
        /*0064*/ 	.byte	0x03, 0x19
        /*0066*/ 	.short	0x0014


	//----- nvinfo : EIATTR_PARAM_CBANK
	.align		4
        /*0068*/ 	.byte	0x04, 0x0a
        /*006a*/ 	.short	(.L_3909 - .L_3908)
	.align		4
.L_3908:
        /*006c*/ 	.word	index@(.nv.constant0._Z10sumreduce6IiLj64ELb1EEvPT_S1_j)
        /*0070*/ 	.short	0x0380
        /*0072*/ 	.short	0x0014


	//----- nvinfo : EIATTR_SW_WAR
	.align		4
.L_3909:
        /*0074*/ 	.byte	0x04, 0x36
        /*0076*/ 	.short	(.L_3911 - .L_3910)
.L_3910:
        /*0078*/ 	.word	0x00000008
.L_3911:


//--------------------- .nv.info._Z10sumreduce6IiLj128ELb1EEvPT_S1_j --------------------------
	.section	.nv.info._Z10sumreduce6IiLj128ELb1EEvPT_S1_j,"",@"SHT_CUDA_INFO"
	.sectionflags	@""
	.align	4


	//----- nvinfo : EIATTR_CUDA_API_VERSION
	.align		4
        /*0000*/ 	.byte	0x04, 0x37
        /*0002*/ 	.short	(.L_3913 - .L_3912)
.L_3912:
        /*0004*/ 	.word	0x00000082


	//----- nvinfo : EIATTR_KPARAM_INFO
	.align		4
.L_3913:
        /*0008*/ 	.byte	0x04, 0x17
        /*000a*/ 	.short	(.L_3915 - .L_3914)
.L_3914:
        /*000c*/ 	.word	0x00000000
        /*0010*/ 	.short	0x0002
        /*0012*/ 	.short	0x0010
        /*0014*/ 	.byte	0x00, 0xf0, 0x11, 0x00


	//----- nvinfo : EIATTR_KPARAM_INFO
	.align		4
.L_3915:
        /*0018*/ 	.byte	0x04, 0x17
        /*001a*/ 	.short	(.L_3917 - .L_3916)
.L_3916:
        /*001c*/ 	.word	0x00000000
        /*0020*/ 	.short	0x0001
        /*0022*/ 	.short	0x0008
        /*0024*/ 	.byte	0x00, 0xf5, 0x21, 0x00


	//----- nvinfo : EIATTR_KPARAM_INFO
	.align		4
.L_3917:
        /*0028*/ 	.byte	0x04, 0x17
        /*002a*/ 	.short	(.L_3919 - .L_3918)
.L_3918:
        /*002c*/ 	.word	0x00000000
        /*0030*/ 	.short	0x0000
        /*0032*/ 	.short	0x0000
        /*0034*/ 	.byte	0x00, 0xf5, 0x21, 0x00


	//----- nvinfo : EIATTR_SPARSE_MMA_MASK
	.align		4
.L_3919:
        /*0038*/ 	.byte	0x03, 0x50
        /*003a*/ 	.short	0x0000


	//----- nvinfo : EIATTR_MAXREG_COUNT
	.align		4
        /*003c*/ 	.byte	0x03, 0x1b
        /*003e*/ 	.short	0x00ff


	//----- nvinfo : EIATTR_NUM_BARRIERS
	.align		4
        /*0040*/ 	.byte	0x02, 0x4c
        /*0042*/ 	.byte	0x01
	.zero		1


	//----- nvinfo : EIATTR_MERCURY_ISA_VERSION
	.align		4
        /*0044*/ 	.byte	0x03, 0x5f
        /*0046*/ 	.short	0x0101


	//----- nvinfo : EIATTR_VRC_CTA_INIT_COUNT
	.align		4
        /*0048*/ 	.byte	0x02, 0x4a
	.zero		1
	.zero		1


	//----- nvinfo : EIATTR_EXIT_INSTR_OFFSETS
	.align		4
        /*004c*/ 	.byte	0x04, 0x1c
        /*004e*/ 	.short	(.L_3921 - .L_3920)


	//   ....[0]....
.L_3920:
        /*0050*/ 	.word	0x00000240


	//   ....[1]....
        /*0054*/ 	.word	0x00000380


	//   ....[2]....
        /*0058*/ 	.word	0x000003d0


	//----- nvinfo : EIATTR_CRS_STACK_SIZE
	.align		4
.L_3921:
        /*005c*/ 	.byte	0x04, 0x1e
        /*005e*/ 	.short	(.L_3923 - .L_3922)
.L_3922:
        /*0060*/ 	.word	0x00000000


	//----- nvinfo : EIATTR_CBANK_PARAM_SIZE
	.align		4
.L_3923:
        /*0064*/ 	.byte	0x03, 0x19
        /*0066*/ 	.short	0x0014


	//----- nvinfo : EIATTR_PARAM_CBANK
	.align		4
        /*0068*/ 	.byte	0x04, 0x0a
        /*006a*/ 	.short	(.L_3925 - .L_3924)
	.align		4
.L_3924:
        /*006c*/ 	.word	index@(.nv.constant0._Z10sumreduce6IiLj128ELb1EEvPT_S1_j)
        /*0070*/ 	.short	0x0380
        /*0072*/ 	.short	0x0014


	//----- nvinfo : EIATTR_SW_WAR
	.align		4
.L_3925:
        /*0074*/ 	.byte	0x04, 0x36
        /*0076*/ 	.short	(.L_3927 - .L_3926)
.L_3926:
        /*0078*/ 	.word	0x00000008
.L_3927:


//--------------------- .nv.info._Z10sumreduce6IiLj256ELb1EEvPT_S1_j --------------------------
	.section	.nv.info._Z10sumreduce6IiLj256ELb1EEvPT_S1_j,"",@"SHT_CUDA_INFO"
	.sectionflags	@""
	.align	4


	//----- nvinfo : EIATTR_CUDA_API_VERSION
	.align		4
        /*0000*/ 	.byte	0x04, 0x37
        /*0002*/ 	.short	(.L_3929 - .L_3928)
.L_3928:
        /*0004*/ 	.word	0x00000082


	//----- nvinfo : EIATTR_KPARAM_INFO
	.align		4
.L_3929:
        /*0008*/ 	.byte	0x04, 0x17
        /*000a*/ 	.short	(.L_3931 - .L_3930)
.L_3930:
        /*000c*/ 	.word	0x00000000
        /*0010*/ 	.short	0x0002
        /*0012*/ 	.short	0x0010
        /*0014*/ 	.byte	0x00, 0xf0, 0x11, 0x00


	//----- nvinfo : EIATTR_KPARAM_INFO
	.align		4
.L_3931:
        /*0018*/ 	.byte	0x04, 0x17
        /*001a*/ 	.short	(.L_3933 - .L_3932)
.L_3932:
        /*001c*/ 	.word	0x00000000
        /*0020*/ 	.short	0x0001
        /*0022*/ 	.short	0x0008
        /*0024*/ 	.byte	0x00, 0xf5, 0x21, 0x00


	//----- nvinfo : EIATTR_KPARAM_INFO
	.align		4
.L_3933:
        /*0028*/ 	.byte	0x04, 0x17
        /*002a*/ 	.short	(.L_3935 - .L_3934)
.L_3934:
        /*002c*/ 	.word	0x00000000
        /*0030*/ 	.short	0x0000
        /*0032*/ 	.short	0x0000
        /*0034*/ 	.byte	0x00, 0xf5, 0x21, 0x00


	//----- nvinfo : EIATTR_SPARSE_MMA_MASK
	.align		4
.L_3935:
        /*0038*/ 	.byte	0x03, 0x50
        /*003a*/ 	.short	0x0000


	//----- nvinfo : EIATTR_MAXREG_COUNT
	.align		4
        /*003c*/ 	.byte	0x03, 0x1b
        /*003e*/ 	.short	0x00ff


	//----- nvinfo : EIATTR_NUM_BARRIERS
	.align		4
        /*0040*/ 	.byte	0x02, 0x4c
        /*0042*/ 	.byte	0x01
	.zero		1


	//----- nvinfo : EIATTR_MERCURY_ISA_VERSION
	.align		4
        /*0044*/ 	.byte	0x03, 0x5f
        /*0046*/ 	.short	0x0101


	//----- nvinfo : EIATTR_VRC_CTA_INIT_COUNT
	.align		4
        /*0048*/ 	.byte	0x02, 0x4a
	.zero		1
	.zero		1


	//----- nvinfo : EIATTR_EXIT_INSTR_OFFSETS
	.align		4
        /*004c*/ 	.byte	0x04, 0x1c
        /*004e*/ 	.short	(.L_3937 - .L_3936)


	//   ....[0]....
.L_3936:
        /*0050*/ 	.word	0x00000290


	//   ....[1]....
        /*0054*/ 	.word	0x000003d0


	//   ....[2]....
        /*0058*/ 	.word	0x00000420


	//----- nvinfo : EIATTR_CRS_STACK_SIZE
	.align		4
.L_3937:
        /*005c*/ 	.byte	0x04, 0x1e
        /*005e*/ 	.short	(.L_3939 - .L_3938)
.L_3938:
        /*0060*/ 	.word	0x00000000


	//----- nvinfo : EIATTR_CBANK_PARAM_SIZE
	.align		4
.L_3939:
        /*0064*/ 	.byte	0x03, 0x19
        /*0066*/ 	.short	0x0014


	//----- nvinfo : EIATTR_PARAM_CBANK
	.align		4
        /*0068*/ 	.byte	0x04, 0x0a
        /*006a*/ 	.short	(.L_3941 - .L_3940)
	.align		4
.L_3940:
        /*006c*/ 	.word	index@(.nv.constant0._Z10sumreduce6IiLj256ELb1EEvPT_S1_j)
        /*0070*/ 	.short	0x0380
        /*0072*/ 	.short	0x0014


	//----- nvinfo : EIATTR_SW_WAR
	.align		4
.L_3941:
        /*0074*/ 	.byte	0x04, 0x36
        /*0076*/ 	.short	(.L_3943 - .L_3942)
.L_3942:
        /*0078*/ 	.word	0x00000008
.L_3943:


//--------------------- .nv.info._Z10sumreduce6IiLj512ELb1EEvPT_S1_j --------------------------
	.section	.nv.info._Z10sumreduce6IiLj512ELb1EEvPT_S1_j,"",@"SHT_CUDA_INFO"
	.sectionflags	@""
	.align	4


	//----- nvinfo : EIATTR_CUDA_API_VERSION
	.align		4
        /*0000*/ 	.byte	0x04, 0x37
        /*0002*/ 	.short	(.L_3945 - .L_3944)
.L_3944:
        /*0004*/ 	.word	0x00000082


	//----- nvinfo : EIATTR_KPARAM_INFO
	.align		4
.L_3945:
        /*0008*/ 	.byte	0x04, 0x17
        /*000a*/ 	.short	(.L_3947 - .L_3946)
.L_3946:
        /*000c*/ 	.word	0x00000000
        /*0010*/ 	.short	0x0002
        /*0012*/ 	.short	0x0010
        /*0014*/ 	.byte	0x00, 0xf0, 0x11, 0x00


	//----- nvinfo : EIATTR_KPARAM_INFO
	.align		4
.L_3947:
        /*0018*/ 	.byte	0x04, 0x17
        /*001a*/ 	.short	(.L_3949 - .L_3948)
.L_3948:
        /*001c*/ 	.word	0x00000000
        /*0020*/ 	.short	0x0001
        /*0022*/ 	.short	0x0008
        /*0024*/ 	.byte	0x00, 0xf5, 0x21, 0x00


	//----- nvinfo : EIATTR_KPARAM_INFO
	.align		4
.L_3949:
        /*0028*/ 	.byte	0x04, 0x17
        /*002a*/ 	.short	(.L_3951 - .L_3950)
.L_3950:
        /*002c*/ 	.word	0x00000000
        /*0030*/ 	.short	0x0000
        /*0032*/ 	.short	0x0000
        /*0034*/ 	.byte	0x00, 0xf5, 0x21, 0x00


	//----- nvinfo : EIATTR_SPARSE_MMA_MASK
	.align		4
.L_3951:
        /*0038*/ 	.byte	0x03, 0x50
        /*003a*/ 	.short	0x0000


	//----- nvinfo : EIATTR_MAXREG_COUNT
	.align		4
        /*003c*/ 	.byte	0x03, 0x1b
        /*003e*/ 	.short	0x00ff


	//----- nvinfo : EIATTR_NUM_BARRIERS
	.align		4
        /*0040*/ 	.byte	0x02, 0x4c
        /*0042*/ 	.byte	0x01
	.zero		1


	//----- nvinfo : EIATTR_MERCURY_ISA_VERSION
	.align		4
        /*0044*/ 	.byte	0x03, 0x5f
        /*0046*/ 	.short	0x0101


	//----- nvinfo : EIATTR_VRC_CTA_INIT_COUNT
	.align		4
        /*0048*/ 	.byte	0x02, 0x4a
	.zero		1
	.zero		1


	//----- nvinfo : EIATTR_EXIT_INSTR_OFFSETS
	.align		4
        /*004c*/ 	.byte	0x04, 0x1c
        /*004e*/ 	.short	(.L_3953 - .L_3952)


	//   ....[0]....
.L_3952:
        /*0050*/ 	.word	0x000002e0


	//   ....[1]....
        /*0054*/ 	.word	0x00000420


	//   ....[2]....
        /*0058*/ 	.word	0x00000470


	//----- nvinfo : EIATTR_CRS_STACK_SIZE
	.align		4
.L_3953:
        /*005c*/ 	.byte	0x04, 0x1e
        /*005e*/ 	.short	(.L_3955 - .L_3954)
.L_3954:
        /*0060*/ 	.word	0x00000000


	//----- nvinfo : EIATTR_CBANK_PARAM_SIZE
	.align		4
.L_3955:
        /*0064*/ 	.byte	0x03, 0x19
        /*0066*/ 	.short	0x0014


	//----- nvinfo : EIATTR_PARAM_CBANK
	.align		4
        /*0068*/ 	.byte	0x04, 0x0a
        /*006a*/ 	.short	(.L_3957 - .L_3956)
	.align		4
.L_3956:
        /*006c*/ 	.word	index@(.nv.constant0._Z10sumreduce6IiLj512ELb1EEvPT_S1_j)
        /*0070*/ 	.short	0x0380
        /*0072*/ 	.short	0x0014


	//----- nvinfo : EIATTR_SW_WAR
	.align		4
.L_3957:
        /*0074*/ 	.byte	0x04, 0x36
        /*0076*/ 	.short	(.L_3959 - .L_3958)
.L_3958:
        /*0078*/ 	.word	0x00000008
.L_3959:


//--------------------- .nv.callgraph             --------------------------
	.section	.nv.callgraph,"",@"SHT_CUDA_CALLGRAPH"
	.align	4
	.sectionentsize	8
	.align		4
        /*0000*/ 	.word	0x00000000
	.align		4
        /*0004*/ 	.word	0xffffffff
	.align		4
        /*0008*/ 	.word	0x00000000
	.align		4
        /*000c*/ 	.word	0xfffffffe
	.align		4
        /*0010*/ 	.word	0x00000000
	.align		4
        /*0014*/ 	.word	0xfffffffd
	.align		4
        /*0018*/ 	.word	0x00000000
	.align		4
        /*001c*/ 	.word	0xfffffffc


//--------------------- .text._Z10maxreduce6IdLj1ELb0EEvPT_S1_j --------------------------
	.section	.text._Z10maxreduce6IdLj1ELb0EEvPT_S1_j,"ax",@progbits
	.align	128
        .global         _Z10maxreduce6IdLj1ELb0EEvPT_S1_j
        .type           _Z10maxreduce6IdLj1ELb0EEvPT_S1_j,@function
        .size           _Z10maxreduce6IdLj1ELb0EEvPT_S1_j,(.L_x_720 - _Z10maxreduce6IdLj1ELb0EEvPT_S1_j)
        .other          _Z10maxreduce6IdLj1ELb0EEvPT_S1_j,@"STO_CUDA_ENTRY STV_DEFAULT"
_Z10maxreduce6IdLj1ELb0EEvPT_S1_j:
.text._Z10maxreduce6IdLj1ELb0EEvPT_S1_j:
[----:B------:R-:W-:Y:S01]  /*0000*/  LDC R1, c[0x0][0x37c] ;  /* 0x0000df00ff017b82 */ /* 0x000fe20000000800 */
[----:B------:R-:W0:Y:S01]  /*0010*/  S2R R12, SR_TID.X ;  /* 0x00000000000c7919 */ /* 0x000e220000002100 */
[----:B------:R-:W1:Y:S01]  /*0020*/  LDCU UR4, c[0x0][0x390] ;  /* 0x00007200ff0477ac */ /* 0x000e620008000800 */
[----:B------:R-:W-:Y:S01]  /*0030*/  BSSY.RECONVERGENT B0, `(.L_x_0) ;  /* 0x0000015000007945 */ /* 0x000fe20003800200 */
[----:B------:R-:W-:Y:S01]  /*0040*/  CS2R R2, SRZ ;  /* 0x0000000000027805 */ /* 0x000fe2000001ff00 */
[----:B------:R-:W0:Y:S01]  /*0050*/  S2R R13, SR_CTAID.X ;  /* 0x00000000000d7919 */ /* 0x000e220000002500 */
[----:B------:R-:W2:Y:S01]  /*0060*/  LDCU.64 UR6, c[0x0][0x358] ;  /* 0x00006b00ff0677ac */ /* 0x000ea20008000a00 */
[----:B------:R-:W3:Y:S01]  /*0070*/  LDCU UR8, c[0x0][0x390] ;  /* 0x00007200ff0877ac */ /* 0x000ee20008000800 */
[----:B0-----:R-:W-:-:S05]  /*0080*/  IMAD R0, R13, 0x2, R12 ;  /* 0x000000020d007824 */ /* 0x001fca00078e020c */
[----:B-1----:R-:W-:-:S13]  /*0090*/  ISETP.GE.U32.AND P0, PT, R0, UR4, PT ;  /* 0x0000000400007c0c */ /* 0x002fda000bf06070 */
[----:B--23--:R-:W-:Y:S05]  /*00a0*/  @P0 BRA `(.L_x_1) ;  /* 0x0000000000340947 */ /* 0x00cfea0003800000 */
[----:B------:R-:W0:Y:S01]  /*00b0*/  LDC R15, c[0x0][0x370] ;  /* 0x0000dc00ff0f7b82 */ /* 0x000e220000000800 */
[----:B------:R-:W-:-:S07]  /*00c0*/  CS2R R2, SRZ ;  /* 0x0000000000027805 */ /* 0x000fce000001ff00 */
[----:B------:R-:W1:Y:S02]  /*00d0*/  LDC.64 R8, c[0x0][0x380] ;  /* 0x0000e000ff087b82 */ /* 0x000e640000000a00 */
.L_x_2:
[C---:B------:R-:W-:Y:S02]  /*00e0*/  VIADD R4, R0.reuse, 0x1 ;  /* 0x0000000100047836 */ /* 0x040fe40000000000 */
[----:B-1----:R-:W-:-:S03]  /*00f0*/  IMAD.WIDE.U32 R10, R0, 0x8, R8 ;  /* 0x00000008000a7825 */ /* 0x002fc600078e0008 */
[----:B------:R-:W-:Y:S02]  /*0100*/  ISETP.GE.U32.AND P0, PT, R4, UR8, PT ;  /* 0x0000000804007c0c */ /* 0x000fe4000bf06070 */
[----:B------:R-:W2:Y:S11]  /*0110*/  LDG.E.64 R4, desc[UR6][R10.64] ;  /* 0x000000060a047981 */ /* 0x000eb6000c1e1b00 */
[----:B------:R-:W3:Y:S01]  /*0120*/  @!P0 LDG.E.64 R6, desc[UR6][R10.64+0x8] ;  /* 0x000008060a068981 */ /* 0x000ee2000c1e1b00 */
[----:B0-----:R-:W-:-:S05]  /*0130*/  IMAD R0, R15, 0x2, R0 ;  /* 0x000000020f007824 */ /* 0x001fca00078e0200 */
[----:B------:R-:W-:Y:S01]  /*0140*/  ISETP.GE.U32.AND P1, PT, R0, UR8, PT ;  /* 0x0000000800007c0c */ /* 0x000fe2000bf26070 */
[----:B--2---:R-:W-:-:S08]  /*0150*/  DADD R2, R4, R2 ;  /* 0x0000000004027229 */ /* 0x004fd00000000002 */
[----:B---3--:R-:W-:-:S04]  /*0160*/  @!P0 DADD R2, R2, R6 ;  /* 0x0000000002028229 */ /* 0x008fc80000000006 */
[----:B------:R-:W-:Y:S07]  /*0170*/  @!P1 BRA `(.L_x_2) ;  /* 0xfffffffc00d89947 */ /* 0x000fee000383ffff */
.L_x_1:
[----:B------:R-:W-:Y:S05]  /*0180*/  BSYNC.RECONVERGENT B0 ;  /* 0x0000000000007941 */ /* 0x000fea0003800200 */
.L_x_0:
[----:B------:R-:W0:Y:S01]  /*0190*/  S2UR UR5, SR_CgaCtaId ;  /* 0x00000000000579c3 */ /* 0x000e220000008800 */
[----:B------:R-:W-:Y:S01]  /*01a0*/  UMOV UR4, 0x400 ;  /* 0x0000040000047882 */ /* 0x000fe20000000000 */
[----:B------:R-:W-:Y:S01]  /*01b0*/  ISETP.NE.AND P0, PT, R12, RZ, PT ;  /* 0x000000ff0c00720c */ /* 0x000fe20003f05270 */
[----:B0-----:R-:W-:-:S06]  /*01c0*/  ULEA UR4, UR5, UR4, 0x18 ;  /* 0x0000000405047291 */ /* 0x001fcc000f8ec0ff */
[----:B------:R-:W-:-:S05]  /*01d0*/  LEA R5, R12, UR4, 0x3 ;  /* 0x000000040c057c11 */ /* 0x000fca000f8e18ff */
[----:B------:R0:W-:Y:S01]  /*01e0*/  STS.64 [R5], R2 ;  /* 0x0000000205007388 */ /* 0x0001e20000000a00 */
[----:B------:R-:W-:Y:S06]  /*01f0*/  BAR.SYNC.DEFER_BLOCKING 0x0 ;  /* 0x0000000000007b1d */ /* 0x000fec0000010000 */
[----:B------:R-:W-:Y:S05]  /*0200*/  @P0 EXIT ;  /* 0x000000000000094d */ /* 0x000fea0003800000 */
[----:B0-----:R-:W0:Y:S01]  /*0210*/  LDS.64 R2, [UR4] ;  /* 0x00000004ff027984 */ /* 0x001e220008000a00 */
[----:B------:R-:W1:Y:S02]  /*0220*/  LDC.64 R4, c[0x0][0x388] ;  /* 0x0000e200ff047b82 */ /* 0x000e640000000a00 */
[----:B-1----:R-:W-:-:S05]  /*0230*/  IMAD.WIDE.U32 R4, R13, 0x8, R4 ;  /* 0x000000080d047825 */ /* 0x002fca00078e0004 */
[----:B0-----:R-:W-:Y:S01]  /*0240*/  STG.E.64 desc[UR6][R4.64], R2 ;  /* 0x0000000204007986 */ /* 0x001fe2000c101b06 */
[----:B------:R-:W-:Y:S05]  /*0250*/  EXIT ;  /* 0x000000000000794d */ /* 0x000fea0003800000 */
.L_x_3:
[----:B------:R-:W-:-:S00]  /*0260*/  BRA `(.L_x_3) ;  /* 0xfffffffc00fc7947 */ /* 0x000fc0000383ffff */
[----:B------:R-:W-:-:S00]  /*0270*/  NOP ;  /* 0x0000000000007918 */ /* 0x000fc00000000000 */
        /* <DEDUP_REMOVED lines=8> */
.L_x_720:


//--------------------- .text._Z10maxreduce6IdLj2ELb0EEvPT_S1_j --------------------------
	.section	.text._Z10maxreduce6IdLj2ELb0EEvPT_S1_j,"ax",@progbits
	.align	128
        .global         _Z10maxreduce6IdLj2ELb0EEvPT_S1_j
        .type           _Z10maxreduce6IdLj2ELb0EEvPT_S1_j,@function
        .size           _Z10maxreduce6IdLj2ELb0EEvPT_S1_j,(.L_x_721 - _Z10maxreduce6IdLj2ELb0EEvPT_S1_j)
        .other          _Z10maxreduce6IdLj2ELb0EEvPT_S1_j,@"STO_CUDA_ENTRY STV_DEFAULT"
_Z10maxreduce6IdLj2ELb0EEvPT_S1_j:
.text._Z10maxreduce6IdLj2ELb0EEvPT_S1_j:
        /* <DEDUP_REMOVED lines=14> */
.L_x_6:
[C---:B------:R-:W-:Y:S02]  /*00e0*/  VIADD R7, R0.reuse, 0x2 ;  /* 0x0000000200077836 */ /* 0x040fe40000000000 */
[----:B-1----:R-:W-:-:S03]  /*00f0*/  IMAD.WIDE.U32 R4, R0, 0x8, R8 ;  /* 0x0000000800047825 */ /* 0x002fc600078e0008 */
[----:B------:R-:W-:-:S03]  /*0100*/  ISETP.GE.U32.AND P0, PT, R7, UR8, PT ;  /* 0x0000000807007c0c */ /* 0x000fc6000bf06070 */
[----:B------:R-:W2:Y:S10]  /*0110*/  LDG.E.64 R4, desc[UR6][R4.64] ;  /* 0x0000000604047981 */ /* 0x000eb4000c1e1b00 */
[----:B------:R-:W-:-:S06]  /*0120*/  @!P0 IMAD.WIDE.U32 R6, R7, 0x8, R8 ;  /* 0x0000000807068825 */ /* 0x000fcc00078e0008 */
[----:B------:R-:W3:Y:S01]  /*0130*/  @!P0 LDG.E.64 R6, desc[UR6][R6.64] ;  /* 0x0000000606068981 */ /* 0x000ee2000c1e1b00 */
[----:B0-----:R-:W-:-:S05]  /*0140*/  IMAD R0, R13, 0x4, R0 ;  /* 0x000000040d007824 */ /* 0x001fca00078e0200 */
[----:B------:R-:W-:Y:S01]  /*0150*/  ISETP.GE.U32.AND P1, PT, R0, UR8, PT ;  /* 0x0000000800007c0c */ /* 0x000fe2000bf26070 */
[----:B--2---:R-:W-:-:S08]  /*0160*/  DADD R2, R4, R2 ;  /* 0x0000000004027229 */ /* 0x004fd00000000002 */
[----:B---3--:R-:W-:-:S04]  /*0170*/  @!P0 DADD R2, R2, R6 ;  /* 0x0000000002028229 */ /* 0x008fc80000000006 */
[----:B------:R-:W-:Y:S07]  /*0180*/  @!P1 BRA `(.L_x_6) ;  /* 0xfffffffc00d49947 */ /* 0x000fee000383ffff */
.L_x_5:
[----:B------:R-:W-:Y:S05]  /*0190*/  BSYNC.RECONVERGENT B0 ;  /* 0x0000000000007941 */ /* 0x000fea0003800200 */
.L_x_4:
[----:B------:R-:W0:Y:S01]  /*01a0*/  S2UR UR5, SR_CgaCtaId ;  /* 0x00000000000579c3 */ /* 0x000e220000008800 */
[----:B------:R-:W-:Y:S01]  /*01b0*/  UMOV UR4, 0x400 ;  /* 0x0000040000047882 */ /* 0x000fe20000000000 */
[----:B------:R-:W-:Y:S01]  /*01c0*/  ISETP.GT.U32.AND P0, PT, R10, 0x1f, PT ;  /* 0x0000001f0a00780c */ /* 0x000fe20003f04070 */
[----:B0-----:R-:W-:-:S06]  /*01d0*/  ULEA UR4, UR5, UR4, 0x18 ;  /* 0x0000000405047291 */ /* 0x001fcc000f8ec0ff */
[----:B------:R-:W-:-:S05]  /*01e0*/  LEA R7, R10, UR4, 0x3 ;  /* 0x000000040a077c11 */ /* 0x000fca000f8e18ff */
[----:B------:R0:W-:Y:S01]  /*01f0*/  STS.64 [R7], R2 ;  /* 0x0000000207007388 */ /* 0x0001e20000000a00 */
[----:B------:R-:W-:Y:S06]  /*0200*/  BAR.SYNC.DEFER_BLOCKING 0x0 ;  /* 0x0000000000007b1d */ /* 0x000fec0000010000 */
[----:B------:R-:W-:Y:S05]  /*0210*/  @P0 EXIT ;  /* 0x000000000000094d */ /* 0x000fea0003800000 */
[----:B------:R-:W1:Y:S01]  /*0220*/  LDS.64 R4, [R7+0x8] ;  /* 0x0000080007047984 */ /* 0x000e620000000a00 */
[----:B------:R-:W-:Y:S01]  /*0230*/  ISETP.NE.AND P0, PT, R10, RZ, PT ;  /* 0x000000ff0a00720c */ /* 0x000fe20003f05270 */
[----:B-1----:R-:W-:-:S07]  /*0240*/  DADD R4, R4, R2 ;  /* 0x0000000004047229 */ /* 0x002fce0000000002 */
[----:B------:R1:W-:Y:S05]  /*0250*/  STS.64 [R7], R4 ;  /* 0x0000000407007388 */ /* 0x0003ea0000000a00 */
[----:B------:R-:W-:Y:S05]  /*0260*/  @P0 EXIT ;  /* 0x000000000000094d */ /* 0x000fea0003800000 */
[----:B0-----:R-:W0:Y:S01]  /*0270*/  LDS.64 R2, [UR4] ;  /* 0x00000004ff027984 */ /* 0x001e220008000a00 */
[----:B-1----:R-:W1:Y:S02]  /*0280*/  LDC.64 R4, c[0x0][0x388] ;  /* 0x0000e200ff047b82 */ /* 0x002e640000000a00 */
[----:B-1----:R-:W-:-:S05]  /*0290*/  IMAD.WIDE.U32 R4, R11, 0x8, R4 ;  /* 0x000000080b047825 */ /* 0x002fca00078e0004 */
[----:B0-----:R-:W-:Y:S01]  /*02a0*/  STG.E.64 desc[UR6][R4.64], R2 ;  /* 0x0000000204007986 */ /* 0x001fe2000c101b06 */
[----:B------:R-:W-:Y:S05]  /*02b0*/  EXIT ;  /* 0x000000000000794d */ /* 0x000fea0003800000 */
.L_x_7:
        /* <DEDUP_REMOVED lines=12> */
.L_x_721:


//--------------------- .text._Z10maxreduce6IdLj4ELb0EEvPT_S1_j --------------------------
	.section	.text._Z10maxreduce6IdLj4ELb0EEvPT_S1_j,"ax",@progbits
	.align	128
        .global         _Z10maxreduce6IdLj4ELb0EEvPT_S1_j
        .type           _Z10maxreduce6IdLj4ELb0EEvPT_S1_j,@function
        .size           _Z10maxreduce6IdLj4ELb0EEvPT_S1_j,(.L_x_722 - _Z10maxreduce6IdLj4ELb0EEvPT_S1_j)
        .other          _Z10maxreduce6IdLj4ELb0EEvPT_S1_j,@"STO_CUDA_ENTRY STV_DEFAULT"
_Z10maxreduce6IdLj4ELb0EEvPT_S1_j:
.text._Z10maxreduce6IdLj4ELb0EEvPT_S1_j:
        /* <DEDUP_REMOVED lines=12> */
[----:B------:R-:W-:Y:S01]  /*00c0*/  IMAD.MOV.U32 R11, RZ, RZ, R4 ;  /* 0x000000ffff0b7224 */ /* 0x000fe200078e0004 */
[----:B------:R-:W-:-:S06]  /*00d0*/  CS2R R2, SRZ ;  /* 0x0000000000027805 */ /* 0x000fcc000001ff00 */
[----:B------:R-:W1:Y:S02]  /*00e0*/  LDC.64 R8, c[0x0][0x380] ;  /* 0x0000e000ff087b82 */ /* 0x000e640000000a00 */
.L_x_10:
        /* <DEDUP_REMOVED lines=11> */
.L_x_9:
[----:B------:R-:W-:Y:S05]  /*01a0*/  BSYNC.RECONVERGENT B0 ;  /* 0x0000000000007941 */ /* 0x000fea0003800200 */
.L_x_8:
        /* <DEDUP_REMOVED lines=11> */
[----:B------:R-:W-:Y:S04]  /*0260*/  STS.64 [R7], R4 ;  /* 0x0000000407007388 */ /* 0x000fe80000000a00 */
[----:B0-----:R-:W0:Y:S02]  /*0270*/  LDS.64 R2, [R7+0x8] ;  /* 0x0000080007027984 */ /* 0x001e240000000a00 */
[----:B0-----:R-:W-:-:S07]  /*0280*/  DADD R2, R4, R2 ;  /* 0x0000000004027229 */ /* 0x001fce0000000002 */
[----:B------:R0:W-:Y:S01]  /*0290*/  STS.64 [R7], R2 ;  /* 0x0000000207007388 */ /* 0x0001e20000000a00 */
[----:B------:R-:W-:Y:S05]  /*02a0*/  @P0 EXIT ;  /* 0x000000000000094d */ /* 0x000fea0003800000 */
[----:B0-----:R-:W0:Y:S01]  /*02b0*/  LDS.64 R2, [UR4] ;  /* 0x00000004ff027984 */ /* 0x001e220008000a00 */
[----:B------:R-:W1:Y:S02]  /*02c0*/  LDC.64 R4, c[0x0][0x388] ;  /* 0x0000e200ff047b82 */ /* 0x000e640000000a00 */
[----:B-1----:R-:W-:-:S05]  /*02d0*/  IMAD.WIDE.U32 R4, R0, 0x8, R4 ;  /* 0x0000000800047825 */ /* 0x002fca00078e0004 */
[----:B0-----:R-:W-:Y:S01]  /*02e0*/  STG.E.64 desc[UR6][R4.64], R2 ;  /* 0x0000000204007986 */ /* 0x001fe2000c101b06 */
[----:B------:R-:W-:Y:S05]  /*02f0*/  EXIT ;  /* 0x000000000000794d */ /* 0x000fea0003800000 */
.L_x_11:
        /* <DEDUP_REMOVED lines=16> */
.L_x_722:


//--------------------- .text._Z10maxreduce6IdLj8ELb0EEvPT_S1_j --------------------------
	.section	.text._Z10maxreduce6IdLj8ELb0EEvPT_S1_j,"ax",@progbits
	.align	128
        .global         _Z10maxreduce6IdLj8ELb0EEvPT_S1_j
        .type           _Z10maxreduce6IdLj8ELb0EEvPT_S1_j,@function
        .size           _Z10maxreduce6IdLj8ELb0EEvPT_S1_j,(.L_x_723 - _Z10maxreduce6IdLj8ELb0EEvPT_S1_j)
        .other          _Z10maxreduce6IdLj8ELb0EEvPT_S1_j,@"STO_CUDA_ENTRY STV_DEFAULT"
_Z10maxreduce6IdLj8ELb0EEvPT_S1_j:
.text._Z10maxreduce6IdLj8ELb0EEvPT_S1_j:
        /* <DEDUP_REMOVED lines=14> */
.L_x_14:
        /* <DEDUP_REMOVED lines=11> */
.L_x_13:
[----:B------:R-:W-:Y:S05]  /*0190*/  BSYNC.RECONVERGENT B0 ;  /* 0x0000000000007941 */ /* 0x000fea0003800200 */
.L_x_12:
        /* <DEDUP_REMOVED lines=14> */
[----:B------:R-:W-:Y:S04]  /*0280*/  STS.64 [R11], R4 ;  /* 0x000000040b007388 */ /* 0x000fe80000000a00 */
[----:B------:R-:W0:Y:S02]  /*0290*/  LDS.64 R8, [R11+0x8] ;  /* 0x000008000b087984 */ /* 0x000e240000000a00 */
[----:B0-----:R-:W-:-:S07]  /*02a0*/  DADD R8, R4, R8 ;  /* 0x0000000004087229 */ /* 0x001fce0000000008 */
[----:B------:R0:W-:Y:S01]  /*02b0*/  STS.64 [R11], R8 ;  /* 0x000000080b007388 */ /* 0x0001e20000000a00 */
[----:B------:R-:W-:Y:S05]  /*02c0*/  @P0 EXIT ;  /* 0x000000000000094d */ /* 0x000fea0003800000 */
[----:B------:R-:W1:Y:S01]  /*02d0*/  LDS.64 R2, [UR4] ;  /* 0x00000004ff027984 */ /* 0x000e620008000a00 */
[----:B------:R-:W2:Y:S02]  /*02e0*/  LDC.64 R4, c[0x0][0x388] ;  /* 0x0000e200ff047b82 */ /* 0x000ea40000000a00 */
[----:B--2---:R-:W-:-:S05]  /*02f0*/  IMAD.WIDE.U32 R4, R0, 0x8, R4 ;  /* 0x0000000800047825 */ /* 0x004fca00078e0004 */
[----:B-1----:R-:W-:Y:S01]  /*0300*/  STG.E.64 desc[UR6][R4.64], R2 ;  /* 0x0000000204007986 */ /* 0x002fe2000c101b06 */
[----:B------:R-:W-:Y:S05]  /*0310*/  EXIT ;  /* 0x000000000000794d */ /* 0x000fea0003800000 */
.L_x_15:
        /* <DEDUP_REMOVED lines=14> */
.L_x_723:


//--------------------- .text._Z10maxreduce6IdLj16ELb0EEvPT_S1_j --------------------------
	.section	.text._Z10maxreduce6IdLj16ELb0EEvPT_S1_j,"ax",@progbits
	.align	128
        .global         _Z10maxreduce6IdLj16ELb0EEvPT_S1_j
        .type           _Z10maxreduce6IdLj16ELb0EEvPT_S1_j,@function
        .size           _Z10maxreduce6IdLj16ELb0EEvPT_S1_j,(.L_x_724 - _Z10maxreduce6IdLj16ELb0EEvPT_S1_j)
        .other          _Z10maxreduce6IdLj16ELb0EEvPT_S1_j,@"STO_CUDA_ENTRY STV_DEFAULT"
_Z10maxreduce6IdLj16ELb0EEvPT_S1_j:
.text._Z10maxreduce6IdLj16ELb0EEvPT_S1_j:
        /* <DEDUP_REMOVED lines=14> */
.L_x_18:
        /* <DEDUP_REMOVED lines=11> */
.L_x_17:
[----:B------:R-:W-:Y:S05]  /*0190*/  BSYNC.RECONVERGENT B0 ;  /* 0x0000000000007941 */ /* 0x000fea0003800200 */
.L_x_16:
        /* <DEDUP_REMOVED lines=27> */
.L_x_19:
        /* <DEDUP_REMOVED lines=11> */
.L_x_724:


//--------------------- .text._Z10maxreduce6IdLj32ELb0EEvPT_S1_j --------------------------
	.section	.text._Z10maxreduce6IdLj32ELb0EEvPT_S1_j,"ax",@progbits
	.align	128
        .global         _Z10maxreduce6IdLj32ELb0EEvPT_S1_j
        .type           _Z10maxreduce6IdLj32ELb0EEvPT_S1_j,@function
        .size           _Z10maxreduce6IdLj32ELb0EEvPT_S1_j,(.L_x_725 - _Z10maxreduce6IdLj32ELb0EEvPT_S1_j)
        .other          _Z10maxreduce6IdLj32ELb0EEvPT_S1_j,@"STO_CUDA_ENTRY STV_DEFAULT"
_Z10maxreduce6IdLj32ELb0EEvPT_S1_j:
.text._Z10maxreduce6IdLj32ELb0EEvPT_S1_j:
        /* <DEDUP_REMOVED lines=14> */
.L_x_22:
        /* <DEDUP_REMOVED lines=11> */
.L_x_21:
[----:B------:R-:W-:Y:S05]  /*0190*/  BSYNC.RECONVERGENT B0 ;  /* 0x0000000000007941 */ /* 0x000fea0003800200 */
.L_x_20:
        /* <DEDUP_REMOVED lines=30> */
.L_x_23:
        /* <DEDUP_REMOVED lines=16> */
.L_x_725:


//--------------------- .text._Z10maxreduce6IdLj64ELb0EEvPT_S1_j --------------------------
	.section	.text._Z10maxreduce6IdLj64ELb0EEvPT_S1_j,"ax",@progbits
	.align	128
        .global         _Z10maxreduce6IdLj64ELb0EEvPT_S1_j
        .type           _Z10maxreduce6IdLj64ELb0EEvPT_S1_j,@function
        .size           _Z10maxreduce6IdLj64ELb0EEvPT_S1_j,(.L_x_726 - _Z10maxreduce6IdLj64ELb0EEvPT_S1_j)
        .other          _Z10maxreduce6IdLj64ELb0EEvPT_S1_j,@"STO_CUDA_ENTRY STV_DEFAULT"
_Z10maxreduce6IdLj64ELb0EEvPT_S1_j:
.text._Z10maxreduce6IdLj64ELb0EEvPT_S1_j:
        /* <DEDUP_REMOVED lines=14> */
.L_x_26:
        /* <DEDUP_REMOVED lines=11> */
.L_x_25:
[----:B------:R-:W-:Y:S05]  /*0190*/  BSYNC.RECONVERGENT B0 ;  /* 0x0000000000007941 */ /* 0x000fea0003800200 */
.L_x_24:
        /* <DEDUP_REMOVED lines=33> */
.L_x_27:
        /* <DEDUP_REMOVED lines=13> */
.L_x_726:


//--------------------- .text._Z10maxreduce6IdLj128ELb0EEvPT_S1_j --------------------------
	.section	.text._Z10maxreduce6IdLj128ELb0EEvPT_S1_j,"ax",@progbits
	.align	128
        .global         _Z10maxreduce6IdLj128ELb0EEvPT_S1_j
        .type           _Z10maxreduce6IdLj128ELb0EEvPT_S1_j,@function
        .size           _Z10maxreduce6IdLj128ELb0EEvPT_S1_j,(.L_x_727 - _Z10maxreduce6IdLj128ELb0EEvPT_S1_j)
        .other          _Z10maxreduce6IdLj128ELb0EEvPT_S1_j,@"STO_CUDA_ENTRY STV_DEFAULT"
_Z10maxreduce6IdLj128ELb0EEvPT_S1_j:
.text._Z10maxreduce6IdLj128ELb0EEvPT_S1_j:
        /* <DEDUP_REMOVED lines=14> */
.L_x_30:
        /* <DEDUP_REMOVED lines=11> */
.L_x_29:
[----:B------:R-:W-:Y:S05]  /*0190*/  BSYNC.RECONVERGENT B0 ;  /* 0x0000000000007941 */ /* 0x000fea0003800200 */
.L_x_28:
[----:B------:R-:W0:Y:S01]  /*01a0*/  S2UR UR5, SR_CgaCtaId ;  /* 0x00000000000579c3 */ /* 0x000e220000008800 */
[----:B------:R-:W-:Y:S01]  /*01b0*/  UMOV UR4, 0x400 ;  /* 0x0000040000047882 */ /* 0x000fe20000000000 */
[C---:B------:R-:W-:Y:S01]  /*01c0*/  ISETP.GT.U32.AND P0, PT, R3.reuse, 0x3f, PT ;  /* 0x0000003f0300780c */ /* 0x040fe20003f04070 */
[----:B------:R-:W-:Y:S01]  /*01d0*/  IMAD.MOV.U32 R8, RZ, RZ, R4 ;  /* 0x000000ffff087224 */ /* 0x000fe200078e0004 */
[----:B------:R-:W-:Y:S01]  /*01e0*/  ISETP.GT.U32.AND P1, PT, R3, 0x1f, PT ;  /* 0x0000001f0300780c */ /* 0x000fe20003f24070 */
[----:B------:R-:W-:Y:S01]  /*01f0*/  IMAD.MOV.U32 R9, RZ, RZ, R5 ;  /* 0x000000ffff097224 */ /* 0x000fe200078e0005 */
[----:B0-----:R-:W-:-:S06]  /*0200*/  ULEA UR4, UR5, UR4, 0x18 ;  /* 0x0000000405047291 */ /* 0x001fcc000f8ec0ff */
[----:B------:R-:W-:-:S05]  /*0210*/  LEA R2, R3, UR4, 0x3 ;  /* 0x0000000403027c11 */ /* 0x000fca000f8e18ff */
[----:B------:R-:W-:Y:S01]  /*0220*/  STS.64 [R2], R4 ;  /* 0x0000000402007388 */ /* 0x000fe20000000a00 */
[----:B------:R-:W-:Y:S06]  /*0230*/  BAR.SYNC.DEFER_BLOCKING 0x0 ;  /* 0x0000000000007b1d */ /* 0x000fec0000010000 */
[----:B------:R-:W0:Y:S02]  /*0240*/  @!P0 LDS.64 R6, [R2+0x200] ;  /* 0x0002000002068984 */ /* 0x000e240000000a00 */
[----:B0-----:R-:W-:-:S07]  /*0250*/  @!P0 DADD R8, R6, R8 ;  /* 0x0000000006088229 */ /* 0x001fce0000000008 */
[----:B------:R0:W-:Y:S01]  /*0260*/  @!P0 STS.64 [R2], R8 ;  /* 0x0000000802008388 */ /* 0x0001e20000000a00 */
[----:B------:R-:W-:Y:S06]  /*0270*/  BAR.SYNC.DEFER_BLOCKING 0x0 ;  /* 0x0000000000007b1d */ /* 0x000fec0000010000 */
[----:B------:R-:W-:Y:S05]  /*0280*/  @P1 EXIT ;  /* 0x000000000000194d */ /* 0x000fea0003800000 */
[----:B------:R-:W1:Y:S01]  /*0290*/  LDS.64 R4, [R2+0x100] ;  /* 0x0001000002047984 */ /* 0x000e620000000a00 */
[----:B------:R-:W-:Y:S01]  /*02a0*/  ISETP.NE.AND P0, PT, R3, RZ, PT ;  /* 0x000000ff0300720c */ /* 0x000fe20003f05270 */
[----:B-1----:R-:W-:-:S07]  /*02b0*/  DADD R4, R4, R8 ;  /* 0x0000000004047229 */ /* 0x002fce0000000008 */
[----:B------:R-:W-:Y:S04]  /*02c0*/  STS.64 [R2], R4 ;  /* 0x0000000402007388 */ /* 0x000fe80000000a00 */
[----:B------:R-:W1:Y:S02]  /*02d0*/  LDS.64 R6, [R2+0x80] ;  /* 0x0000800002067984 */ /* 0x000e640000000a00 */
        /* <DEDUP_REMOVED lines=20> */
.L_x_31:
        /* <DEDUP_REMOVED lines=14> */
.L_x_727:


//--------------------- .text._Z10maxreduce6IdLj256ELb0EEvPT_S1_j --------------------------
	.section	.text._Z10maxreduce6IdLj256ELb0EEvPT_S1_j,"ax",@progbits
	.align	128
        .global         _Z10maxreduce6IdLj256ELb0EEvPT_S1_j
        .type           _Z10maxreduce6IdLj256ELb0EEvPT_S1_j,@function
        .size           _Z10maxreduce6IdLj256ELb0EEvPT_S1_j,(.L_x_728 - _Z10maxreduce6IdLj256ELb0EEvPT_S1_j)
        .other          _Z10maxreduce6IdLj256ELb0EEvPT_S1_j,@"STO_CUDA_ENTRY STV_DEFAULT"
_Z10maxreduce6IdLj256ELb0EEvPT_S1_j:
.text._Z10maxreduce6IdLj256ELb0EEvPT_S1_j:
        /* <DEDUP_REMOVED lines=14> */
.L_x_34:
        /* <DEDUP_REMOVED lines=11> */
.L_x_33:
[----:B------:R-:W-:Y:S05]  /*0190*/  BSYNC.RECONVERGENT B0 ;  /* 0x0000000000007941 */ /* 0x000fea0003800200 */
.L_x_32:
        /* <DEDUP_REMOVED lines=12> */
[----:B------:R-:W-:Y:S01]  /*0260*/  @!P1 STS.64 [R2], R8 ;  /* 0x0000000802009388 */ /* 0x000fe20000000a00 */
[----:B------:R-:W-:Y:S01]  /*0270*/  BAR.SYNC.DEFER_BLOCKING 0x0 ;  /* 0x0000000000007b1d */ /* 0x000fe20000010000 */
[----:B------:R-:W-:-:S05]  /*0280*/  ISETP.GT.U32.AND P1, PT, R3, 0x1f, PT ;  /* 0x0000001f0300780c */ /* 0x000fca0003f24070 */
        /* <DEDUP_REMOVED lines=30> */
.L_x_35:
        /* <DEDUP_REMOVED lines=9> */
.L_x_728:


//--------------------- .text._Z10maxreduce6IdLj512ELb0EEvPT_S1_j --------------------------
	.section	.text._Z10maxreduce6IdLj512ELb0EEvPT_S1_j,"ax",@progbits
	.align	128
        .global         _Z10maxreduce6IdLj512ELb0EEvPT_S1_j
        .type           _Z10maxreduce6IdLj512ELb0EEvPT_S1_j,@function
        .size           _Z10maxreduce6IdLj512ELb0EEvPT_S1_j,(.L_x_729 - _Z10maxreduce6IdLj512ELb0EEvPT_S1_j)
        .other          _Z10maxreduce6IdLj512ELb0EEvPT_S1_j,@"STO_CUDA_ENTRY STV_DEFAULT"
_Z10maxreduce6IdLj512ELb0EEvPT_S1_j:
.text._Z10maxreduce6IdLj512ELb0EEvPT_S1_j:
[----:B------:R-:W-:Y:S01]  /*0000*/  LDC R1, c[0x0][0x37c] ;  /* 0x0000df00ff017b82 */ /* 0x000fe20000000800 */
[----:B------:R-:W0:Y:S01]  /*0010*/  S2R R0, SR_CTAID.X ;  /* 0x0000000000007919 */ /* 0x000e220000002500 */
[----:B------:R-:W1:Y:S01]  /*0020*/  LDCU UR4, c[0x0][0x390] ;  /* 0x00007200ff0477ac */ /* 0x000e620008000800 */
[----:B------:R-:W-:Y:S01]  /*0030*/  BSSY.RECONVERGENT B0, `(.L_x_36) ;  /* 0x0000017000007945 */ /* 0x000fe20003800200 */
[----:B------:R-:W-:Y:S01]  /*0040*/  CS2R R4, SRZ ;  /* 0x0000000000047805 */ /* 0x000fe2000001ff00 */
[----:B------:R-:W2:Y:S01]  /*0050*/  S2R R2, SR_TID.X ;  /* 0x0000000000027919 */ /* 0x000ea20000002100 */
[----:B------:R-:W3:Y:S01]  /*0060*/  LDCU.64 UR6, c[0x0][0x358] ;  /* 0x00006b00ff0677ac */ /* 0x000ee20008000a00 */
[----:B------:R-:W4:Y:S01]  /*0070*/  LDCU UR8, c[0x0][0x390] ;  /* 0x00007200ff0877ac */ /* 0x000f220008000800 */
[----:B0-----:R-:W-:-:S05]  /*0080*/  IMAD.SHL.U32 R3, R0, 0x400, RZ ;  /* 0x0000040000037824 */ /* 0x001fca00078e00ff */
[----:B--2---:R-:W-:-:S04]  /*0090*/  LOP3.LUT R3, R3, R2, RZ, 0xfc, !PT ;  /* 0x0000000203037212 */ /* 0x004fc800078efcff */
[----:B-1----:R-:W-:-:S13]  /*00a0*/  ISETP.GE.U32.AND P0, PT, R3, UR4, PT ;  /* 0x0000000403007c0c */ /* 0x002fda000bf06070 */
[----:B---34-:R-:W-:Y:S05]  /*00b0*/  @P0 BRA `(.L_x_37) ;  /* 0x0000000000380947 */ /* 0x018fea0003800000 */
[----:B------:R-:W0:Y:S01]  /*00c0*/  LDC R12, c[0x0][0x370] ;  /* 0x0000dc00ff0c7b82 */ /* 0x000e220000000800 */
[----:B------:R-:W-:-:S07]  /*00d0*/  CS2R R4, SRZ ;  /* 0x0000000000047805 */ /* 0x000fce000001ff00 */
[----:B------:R-:W1:Y:S02]  /*00e0*/  LDC.64 R10, c[0x0][0x380] ;  /* 0x0000e000ff0a7b82 */ /* 0x000e640000000a00 */
.L_x_38:
        /* <DEDUP_REMOVED lines=11> */
.L_x_37:
[----:B------:R-:W-:Y:S05]  /*01a0*/  BSYNC.RECONVERGENT B0 ;  /* 0x0000000000007941 */ /* 0x000fea0003800200 */
.L_x_36:
        /* <DEDUP_REMOVED lines=50> */
.L_x_39:
        /* <DEDUP_REMOVED lines=11> */
.L_x_729:


//--------------------- .text._Z10maxreduce6IdLj1ELb1EEvPT_S1_j --------------------------
	.section	.text._Z10maxreduce6IdLj1ELb1EEvPT_S1_j,"ax",@progbits
	.align	128
        .global         _Z10maxreduce6IdLj1ELb1EEvPT_S1_j
        .type           _Z10maxreduce6IdLj1ELb1EEvPT_S1_j,@function
        .size           _Z10maxreduce6IdLj1ELb1EEvPT_S1_j,(.L_x_730 - _Z10maxreduce6IdLj1ELb1EEvPT_S1_j)
        .other          _Z10maxreduce6IdLj1ELb1EEvPT_S1_j,@"STO_CUDA_ENTRY STV_DEFAULT"
_Z10maxreduce6IdLj1ELb1EEvPT_S1_j:
.text._Z10maxreduce6IdLj1ELb1EEvPT_S1_j:
[----:B------:R-:W-:Y:S01]  /*0000*/  LDC R1, c[0x0][0x37c] ;  /* 0x0000df00ff017b82 */ /* 0x000fe20000000800 */
[----:B------:R-:W0:Y:S01]  /*0010*/  S2R R12, SR_TID.X ;  /* 0x00000000000c7919 */ /* 0x000e220000002100 */
[----:B------:R-:W1:Y:S01]  /*0020*/  LDCU UR8, c[0x0][0x390] ;  /* 0x00007200ff0877ac */ /* 0x000e620008000800 */
[----:B------:R-:W-:Y:S01]  /*0030*/  BSSY.RECONVERGENT B0, `(.L_x_40) ;  /* 0x0000012000007945 */ /* 0x000fe20003800200 */
[----:B------:R-:W-:Y:S01]  /*0040*/  CS2R R2, SRZ ;  /* 0x0000000000027805 */ /* 0x000fe2000001ff00 */
[----:B------:R-:W0:Y:S01]  /*0050*/  S2R R13, SR_CTAID.X ;  /* 0x00000000000d7919 */ /* 0x000e220000002500 */
[----:B------:R-:W2:Y:S01]  /*0060*/  LDCU.64 UR6, c[0x0][0x358] ;  /* 0x00006b00ff0677ac */ /* 0x000ea20008000a00 */
[----:B0-----:R-:W-:-:S05]  /*0070*/  IMAD R0, R13, 0x2, R12 ;  /* 0x000000020d007824 */ /* 0x001fca00078e020c */
[----:B-1----:R-:W-:-:S13]  /*0080*/  ISETP.GE.U32.AND P0, PT, R0, UR8, PT ;  /* 0x0000000800007c0c */ /* 0x002fda000bf06070 */
[----:B--2---:R-:W-:Y:S05]  /*0090*/  @P0 BRA `(.L_x_41) ;  /* 0x00000000002c0947 */ /* 0x004fea0003800000 */
[----:B------:R-:W0:Y:S01]  /*00a0*/  LDC R15, c[0x0][0x370] ;  /* 0x0000dc00ff0f7b82 */ /* 0x000e220000000800 */
[----:B------:R-:W-:-:S07]  /*00b0*/  CS2R R2, SRZ ;  /* 0x0000000000027805 */ /* 0x000fce000001ff00 */
[----:B------:R-:W1:Y:S02]  /*00c0*/  LDC.64 R10, c[0x0][0x380] ;  /* 0x0000e000ff0a7b82 */ /* 0x000e640000000a00 */
.L_x_42:
[----:B-1----:R-:W-:-:S05]  /*00d0*/  IMAD.WIDE.U32 R4, R0, 0x8, R10 ;  /* 0x0000000800047825 */ /* 0x002fca00078e000a */
[----:B------:R-:W2:Y:S04]  /*00e0*/  LDG.E.64 R6, desc[UR6][R4.64] ;  /* 0x0000000604067981 */ /* 0x000ea8000c1e1b00 */
[----:B------:R-:W3:Y:S01]  /*00f0*/  LDG.E.64 R8, desc[UR6][R4.64+0x8] ;  /* 0x0000080604087981 */ /* 0x000ee2000c1e1b00 */
[----:B0-----:R-:W-:-:S05]  /*0100*/  IMAD R0, R15, 0x2, R0 ;  /* 0x000000020f007824 */ /* 0x001fca00078e0200 */
[----:B------:R-:W-:Y:S01]  /*0110*/  ISETP.GE.U32.AND P0, PT, R0, UR8, PT ;  /* 0x0000000800007c0c */ /* 0x000fe2000bf06070 */
[----:B--2---:R-:W-:-:S08]  /*0120*/  DADD R2, R6, R2 ;  /* 0x0000000006027229 */ /* 0x004fd00000000002 */
[----:B---3--:R-:W-:-:S04]  /*0130*/  DADD R2, R2, R8 ;  /* 0x0000000002027229 */ /* 0x008fc80000000008 */
[----:B------:R-:W-:Y:S07]  /*0140*/  @!P0 BRA `(.L_x_42) ;  /* 0xfffffffc00e08947 */ /* 0x000fee000383ffff */
.L_x_41:
[----:B------:R-:W-:Y:S05]  /*0150*/  BSYNC.RECONVERGENT B0 ;  /* 0x0000000000007941 */ /* 0x000fea0003800200 */
.L_x_40:
        /* <DEDUP_REMOVED lines=13> */
.L_x_43:
        /* <DEDUP_REMOVED lines=13> */
.L_x_730:


//--------------------- .text._Z10maxreduce6IdLj2ELb1EEvPT_S1_j --------------------------
	.section	.text._Z10maxreduce6IdLj2ELb1EEvPT_S1_j,"ax",@progbits
	.align	128
        .global         _Z10maxreduce6IdLj2ELb1EEvPT_S1_j
        .type           _Z10maxreduce6IdLj2ELb1EEvPT_S1_j,@function
        .size           _Z10maxreduce6IdLj2ELb1EEvPT_S1_j,(.L_x_731 - _Z10maxreduce6IdLj2ELb1EEvPT_S1_j)
        .other          _Z10maxreduce6IdLj2ELb1EEvPT_S1_j,@"STO_CUDA_ENTRY STV_DEFAULT"
_Z10maxreduce6IdLj2ELb1EEvPT_S1_j:
.text._Z10maxreduce6IdLj2ELb1EEvPT_S1_j:
        /* <DEDUP_REMOVED lines=13> */
.L_x_46:
[----:B-1----:R-:W-:-:S04]  /*00d0*/  IMAD.WIDE.U32 R4, R0, 0x8, R8 ;  /* 0x0000000800047825 */ /* 0x002fc800078e0008 */
[----:B------:R-:W-:Y:S02]  /*00e0*/  VIADD R7, R0, 0x2 ;  /* 0x0000000200077836 */ /* 0x000fe40000000000 */
[----:B------:R-:W2:Y:S02]  /*00f0*/  LDG.E.64 R4, desc[UR6][R4.64] ;  /* 0x0000000604047981 */ /* 0x000ea4000c1e1b00 */
[----:B------:R-:W-:-:S06]  /*0100*/  IMAD.WIDE.U32 R6, R7, 0x8, R8 ;  /* 0x0000000807067825 */ /* 0x000fcc00078e0008 */
[----:B------:R-:W3:Y:S01]  /*0110*/  LDG.E.64 R6, desc[UR6][R6.64] ;  /* 0x0000000606067981 */ /* 0x000ee2000c1e1b00 */
[----:B0-----:R-:W-:-:S05]  /*0120*/  IMAD R0, R13, 0x4, R0 ;  /* 0x000000040d007824 */ /* 0x001fca00078e0200 */
[----:B------:R-:W-:Y:S01]  /*0130*/  ISETP.GE.U32.AND P0, PT, R0, UR8, PT ;  /* 0x0000000800007c0c */ /* 0x000fe2000bf06070 */
[----:B--2---:R-:W-:-:S08]  /*0140*/  DADD R2, R4, R2 ;  /* 0x0000000004027229 */ /* 0x004fd00000000002 */
[----:B---3--:R-:W-:-:S04]  /*0150*/  DADD R2, R2, R6 ;  /* 0x0000000002027229 */ /* 0x008fc80000000006 */
[----:B------:R-:W-:Y:S07]  /*0160*/  @!P0 BRA `(.L_x_46) ;  /* 0xfffffffc00d88947 */ /* 0x000fee000383ffff */
.L_x_45:
[----:B------:R-:W-:Y:S05]  /*0170*/  BSYNC.RECONVERGENT B0 ;  /* 0x0000000000007941 */ /* 0x000fea0003800200 */
.L_x_44:
        /* <DEDUP_REMOVED lines=18> */
.L_x_47:
        /* <DEDUP_REMOVED lines=14> */
.L_x_731:


//--------------------- .text._Z10maxreduce6IdLj4ELb1EEvPT_S1_j --------------------------
	.section	.text._Z10maxreduce6IdLj4ELb1EEvPT_S1_j,"ax",@progbits
	.align	128
        .global         _Z10maxreduce6IdLj4ELb1EEvPT_S1_j
        .type           _Z10maxreduce6IdLj4ELb1EEvPT_S1_j,@function
        .size           _Z10maxreduce6IdLj4ELb1EEvPT_S1_j,(.L_x_732 - _Z10maxreduce6IdLj4ELb1EEvPT_S1_j)
        .other          _Z10maxreduce6IdLj4ELb1EEvPT_S1_j,@"STO_CUDA_ENTRY STV_DEFAULT"
_Z10maxreduce6IdLj4ELb1EEvPT_S1_j:
.text._Z10maxreduce6IdLj4ELb1EEvPT_S1_j:
        /* <DEDUP_REMOVED lines=11> */
[----:B------:R-:W-:Y:S01]  /*00b0*/  IMAD.MOV.U32 R11, RZ, RZ, R4 ;  /* 0x000000ffff0b7224 */ /* 0x000fe200078e0004 */
[----:B------:R-:W-:-:S06]  /*00c0*/  CS2R R2, SRZ ;  /* 0x0000000000027805 */ /* 0x000fcc000001ff00 */
[----:B------:R-:W1:Y:S02]  /*00d0*/  LDC.64 R8, c[0x0][0x380] ;  /* 0x0000e000ff087b82 */ /* 0x000e640000000a00 */
.L_x_50:
        /* <DEDUP_REMOVED lines=10> */
.L_x_49:
[----:B------:R-:W-:Y:S05]  /*0180*/  BSYNC.RECONVERGENT B0 ;  /* 0x0000000000007941 */ /* 0x000fea0003800200 */
.L_x_48:
        /* <DEDUP_REMOVED lines=21> */
.L_x_51:
        /* <DEDUP_REMOVED lines=10> */
.L_x_732:


//--------------------- .text._Z10maxreduce6IdLj8ELb1EEvPT_S1_j --------------------------
	.section	.text._Z10maxreduce6IdLj8ELb1EEvPT_S1_j,"ax",@progbits
	.align	128
        .global         _Z10maxreduce6IdLj8ELb1EEvPT_S1_j
        .type           _Z10maxreduce6IdLj8ELb1EEvPT_S1_j,@function
        .size           _Z10maxreduce6IdLj8ELb1EEvPT_S1_j,(.L_x_733 - _Z10maxreduce6IdLj8ELb1EEvPT_S1_j)
        .other          _Z10maxreduce6IdLj8ELb1EEvPT_S1_j,@"STO_CUDA_ENTRY STV_DEFAULT"
_Z10maxreduce6IdLj8ELb1EEvPT_S1_j:
.text._Z10maxreduce6IdLj8ELb1EEvPT_S1_j:
        /* <DEDUP_REMOVED lines=13> */
.L_x_54:
        /* <DEDUP_REMOVED lines=10> */
.L_x_53:
[----:B------:R-:W-:Y:S05]  /*0170*/  BSYNC.RECONVERGENT B0 ;  /* 0x0000000000007941 */ /* 0x000fea0003800200 */
.L_x_52:
        /* <DEDUP_REMOVED lines=24> */
.L_x_55:
        /* <DEDUP_REMOVED lines=16> */
.L_x_733:


//--------------------- .text._Z10maxreduce6IdLj16ELb1EEvPT_S1_j --------------------------
	.section	.text._Z10maxreduce6IdLj16ELb1EEvPT_S1_j,"ax",@progbits
	.align	128
        .global         _Z10maxreduce6IdLj16ELb1EEvPT_S1_j
        .type           _Z10maxreduce6IdLj16ELb1EEvPT_S1_j,@function
        .size           _Z10maxreduce6IdLj16ELb1EEvPT_S1_j,(.L_x_734 - _Z10maxreduce6IdLj16ELb1EEvPT_S1_j)
        .other          _Z10maxreduce6IdLj16ELb1EEvPT_S1_j,@"STO_CUDA_ENTRY STV_DEFAULT"
_Z10maxreduce6IdLj16ELb1EEvPT_S1_j:
.text._Z10maxreduce6IdLj16ELb1EEvPT_S1_j:
        /* <DEDUP_REMOVED lines=13> */
.L_x_58:
        /* <DEDUP_REMOVED lines=10> */
.L_x_57:
[----:B------:R-:W-:Y:S05]  /*0170*/  BSYNC.RECONVERGENT B0 ;  /* 0x0000000000007941 */ /* 0x000fea0003800200 */
.L_x_56:
        /* <DEDUP_REMOVED lines=27> */
.L_x_59:
        /* <DEDUP_REMOVED lines=13> */
.L_x_734:


//--------------------- .text._Z10maxreduce6IdLj32ELb1EEvPT_S1_j --------------------------
	.section	.text._Z10maxreduce6IdLj32ELb1EEvPT_S1_j,"ax",@progbits
	.align	128
        .global         _Z10maxreduce6IdLj32ELb1EEvPT_S1_j
        .type           _Z10maxreduce6IdLj32ELb1EEvPT_S1_j,@function
        .size           _Z10maxreduce6IdLj32ELb1EEvPT_S1_j,(.L_x_735 - _Z10maxreduce6IdLj32ELb1EEvPT_S1_j)
        .other          _Z10maxreduce6IdLj32ELb1EEvPT_S1_j,@"STO_CUDA_ENTRY STV_DEFAULT"
_Z10maxreduce6IdLj32ELb1EEvPT_S1_j:
.text._Z10maxreduce6IdLj32ELb1EEvPT_S1_j:
        /* <DEDUP_REMOVED lines=13> */
.L_x_62:
        /* <DEDUP_REMOVED lines=10> */
.L_x_61:
[----:B------:R-:W-:Y:S05]  /*0170*/  BSYNC.RECONVERGENT B0 ;  /* 0x0000000000007941 */ /* 0x000fea0003800200 */
.L_x_60:
        /* <DEDUP_REMOVED lines=30> */
.L_x_63:
        /* <DEDUP_REMOVED lines=10> */
.L_x_735:


//--------------------- .text._Z10maxreduce6IdLj64ELb1EEvPT_S1_j --------------------------
	.section	.text._Z10maxreduce6IdLj64ELb1EEvPT_S1_j,"ax",@progbits
	.align	128
        .global         _Z10maxreduce6IdLj64ELb1EEvPT_S1_j
        .type           _Z10maxreduce6IdLj64ELb1EEvPT_S1_j,@function
        .size           _Z10maxreduce6IdLj64ELb1EEvPT_S1_j,(.L_x_736 - _Z10maxreduce6IdLj64ELb1EEvPT_S1_j)
        .other          _Z10maxreduce6IdLj64ELb1EEvPT_S1_j,@"STO_CUDA_ENTRY STV_DEFAULT"
_Z10maxreduce6IdLj64ELb1EEvPT_S1_j:
.text._Z10maxreduce6IdLj64ELb1EEvPT_S1_j:
        /* <DEDUP_REMOVED lines=13> */
.L_x_66:
        /* <DEDUP_REMOVED lines=10> */
.L_x_65:
[----:B------:R-:W-:Y:S05]  /*0170*/  BSYNC.RECONVERGENT B0 ;  /* 0x0000000000007941 */ /* 0x000fea0003800200 */
.L_x_64:
        /* <DEDUP_REMOVED lines=33> */
.L_x_67:
        /* <DEDUP_REMOVED lines=15> */
.L_x_736:


//--------------------- .text._Z10maxreduce6IdLj128ELb1EEvPT_S1_j --------------------------
	.section	.text._Z10maxreduce6IdLj128ELb1EEvPT_S1_j,"ax",@progbits
	.align	128
        .global         _Z10maxreduce6IdLj128ELb1EEvPT_S1_j
        .type           _Z10maxreduce6IdLj128ELb1EEvPT_S1_j,@function
        .size           _Z10maxreduce6IdLj128ELb1EEvPT_S1_j,(.L_x_737 - _Z10maxreduce6IdLj128ELb1EEvPT_S1_j)
        .other          _Z10maxreduce6IdLj128ELb1EEvPT_S1_j,@"STO_CUDA_ENTRY STV_DEFAULT"
_Z10maxreduce6IdLj128ELb1EEvPT_S1_j:
.text._Z10maxreduce6IdLj128ELb1EEvPT_S1_j:
        /* <DEDUP_REMOVED lines=13> */
.L_x_70:
        /* <DEDUP_REMOVED lines=10> */
.L_x_69:
[----:B------:R-:W-:Y:S05]  /*0170*/  BSYNC.RECONVERGENT B0 ;  /* 0x0000000000007941 */ /* 0x000fea0003800200 */
.L_x_68:
[----:B------:R-:W0:Y:S01]  /*0180*/  S2UR UR5, SR_CgaCtaId ;  /* 0x00000000000579c3 */ /* 0x000e220000008800 */
[----:B------:R-:W-:Y:S01]  /*0190*/  UMOV UR4, 0x400 ;  /* 0x0000040000047882 */ /* 0x000fe20000000000 */
[C---:B------:R-:W-:Y:S02]  /*01a0*/  ISETP.GT.U32.AND P0, PT, R3.reuse, 0x3f, PT ;  /* 0x0000003f0300780c */ /* 0x040fe40003f04070 */
[----:B------:R-:W-:Y:S01]  /*01b0*/  ISETP.GT.U32.AND P1, PT, R3, 0x1f, PT ;  /* 0x0000001f0300780c */ /* 0x000fe20003f24070 */
        /* <DEDUP_REMOVED lines=34> */
.L_x_71:
        /* <DEDUP_REMOVED lines=10> */
.L_x_737:


//--------------------- .text._Z10maxreduce6IdLj256ELb1EEvPT_S1_j --------------------------
	.section	.text._Z10maxreduce6IdLj256ELb1EEvPT_S1_j,"ax",@progbits
	.align	128
        .global         _Z10maxreduce6IdLj256ELb1EEvPT_S1_j
        .type           _Z10maxreduce6IdLj256ELb1EEvPT_S1_j,@function
        .size           _Z10maxreduce6IdLj256ELb1EEvPT_S1_j,(.L_x_738 - _Z10maxreduce6IdLj256ELb1EEvPT_S1_j)
        .other          _Z10maxreduce6IdLj256ELb1EEvPT_S1_j,@"STO_CUDA_ENTRY STV_DEFAULT"
_Z10maxreduce6IdLj256ELb1EEvPT_S1_j:
.text._Z10maxreduce6IdLj256ELb1EEvPT_S1_j:
        /* <DEDUP_REMOVED lines=13> */
.L_x_74:
        /* <DEDUP_REMOVED lines=10> */
.L_x_73:
[----:B------:R-:W-:Y:S05]  /*0170*/  BSYNC.RECONVERGENT B0 ;  /* 0x0000000000007941 */ /* 0x000fea0003800200 */
.L_x_72:
        /* <DEDUP_REMOVED lines=43> */
.L_x_75:
        /* <DEDUP_REMOVED lines=13> */
.L_x_738:


//--------------------- .text._Z10maxreduce6IdLj512ELb1EEvPT_S1_j --------------------------
	.section	.text._Z10maxreduce6IdLj512ELb1EEvPT_S1_j,"ax",@progbits
	.align	128
        .global         _Z10maxreduce6IdLj512ELb1EEvPT_S1_j
        .type           _Z10maxreduce6IdLj512ELb1EEvPT_S1_j,@function
        .size           _Z10maxreduce6IdLj512ELb1EEvPT_S1_j,(.L_x_739 - _Z10maxreduce6IdLj512ELb1EEvPT_S1_j)
        .other          _Z10maxreduce6IdLj512ELb1EEvPT_S1_j,@"STO_CUDA_ENTRY STV_DEFAULT"
_Z10maxreduce6IdLj512ELb1EEvPT_S1_j:
.text._Z10maxreduce6IdLj512ELb1EEvPT_S1_j:
[----:B------:R-:W-:Y:S01]  /*0000*/  LDC R1, c[0x0][0x37c] ;  /* 0x0000df00ff017b82 */ /* 0x000fe20000000800 */
[----:B------:R-:W0:Y:S01]  /*0010*/  S2R R0, SR_CTAID.X ;  /* 0x0000000000007919 */ /* 0x000e220000002500 */
[----:B------:R-:W1:Y:S01]  /*0020*/  LDCU UR8, c[0x0][0x390] ;  /* 0x00007200ff0877ac */ /* 0x000e620008000800 */
[----:B------:R-:W-:Y:S01]  /*0030*/  BSSY.RECONVERGENT B0, `(.L_x_76) ;  /* 0x0000015000007945 */ /* 0x000fe20003800200 */
[----:B------:R-:W-:Y:S01]  /*0040*/  CS2R R4, SRZ ;  /* 0x0000000000047805 */ /* 0x000fe2000001ff00 */
[----:B------:R-:W2:Y:S01]  /*0050*/  S2R R2, SR_TID.X ;  /* 0x0000000000027919 */ /* 0x000ea20000002100 */
[----:B------:R-:W3:Y:S01]  /*0060*/  LDCU.64 UR6, c[0x0][0x358] ;  /* 0x00006b00ff0677ac */ /* 0x000ee20008000a00 */
[----:B0-----:R-:W-:-:S05]  /*0070*/  IMAD.SHL.U32 R3, R0, 0x400, RZ ;  /* 0x0000040000037824 */ /* 0x001fca00078e00ff */
[----:B--2---:R-:W-:-:S04]  /*0080*/  LOP3.LUT R3, R3, R2, RZ, 0xfc, !PT ;  /* 0x0000000203037212 */ /* 0x004fc800078efcff */
[----:B-1----:R-:W-:-:S13]  /*0090*/  ISETP.GE.U32.AND P0, PT, R3, UR8, PT ;  /* 0x0000000803007c0c */ /* 0x002fda000bf06070 */
[----:B---3--:R-:W-:Y:S05]  /*00a0*/  @P0 BRA `(.L_x_77) ;  /* 0x0000000000340947 */ /* 0x008fea0003800000 */
[----:B------:R-:W0:Y:S01]  /*00b0*/  LDC R12, c[0x0][0x370] ;  /* 0x0000dc00ff0c7b82 */ /* 0x000e220000000800 */
[----:B------:R-:W-:-:S07]  /*00c0*/  CS2R R4, SRZ ;  /* 0x0000000000047805 */ /* 0x000fce000001ff00 */
[----:B------:R-:W1:Y:S02]  /*00d0*/  LDC.64 R10, c[0x0][0x380] ;  /* 0x0000e000ff0a7b82 */ /* 0x000e640000000a00 */
.L_x_78:
        /* <DEDUP_REMOVED lines=10> */
.L_x_77:
[----:B------:R-:W-:Y:S05]  /*0180*/  BSYNC.RECONVERGENT B0 ;  /* 0x0000000000007941 */ /* 0x000fea0003800200 */
.L_x_76:
        /* <DEDUP_REMOVED lines=48> */
.L_x_79:
        /* <DEDUP_REMOVED lines=15> */
.L_x_739:


//--------------------- .text._Z10maxreduce6IfLj1ELb0EEvPT_S1_j --------------------------
	.section	.text._Z10maxreduce6IfLj1ELb0EEvPT_S1_j,"ax",@progbits
	.align	128
        .global         _Z10maxreduce6IfLj1ELb0EEvPT_S1_j
        .type           _Z10maxreduce6IfLj1ELb0EEvPT_S1_j,@function
        .size           _Z10maxreduce6IfLj1ELb0EEvPT_S1_j,(.L_x_740 - _Z10maxreduce6IfLj1ELb0EEvPT_S1_j)
        .other          _Z10maxreduce6IfLj1ELb0EEvPT_S1_j,@"STO_CUDA_ENTRY STV_DEFAULT"
_Z10maxreduce6IfLj1ELb0EEvPT_S1_j:
.text._Z10maxreduce6IfLj1ELb0EEvPT_S1_j:
[----:B------:R-:W-:Y:S01]  /*0000*/  LDC R1, c[0x0][0x37c] ;  /* 0x0000df00ff017b82 */ /* 0x000fe20000000800 */
[----:B------:R-:W0:Y:S01]  /*0010*/  S2R R8, SR_TID.X ;  /* 0x0000000000087919 */ /* 0x000e220000002100 */
[----:B------:R-:W1:Y:S01]  /*0020*/  LDCU UR4, c[0x0][0x390] ;  /* 0x00007200ff0477ac */ /* 0x000e620008000800 */
[----:B------:R-:W-:Y:S01]  /*0030*/  BSSY.RECONVERGENT B0, `(.L_x_80) ;  /* 0x0000015000007945 */ /* 0x000fe20003800200 */
[----:B------:R-:W-:Y:S01]  /*0040*/  HFMA2 R6, -RZ, RZ, 0, 0 ;  /* 0x00000000ff067431 */ /* 0x000fe200000001ff */
[----:B------:R-:W0:Y:S01]  /*0050*/  S2R R11, SR_CTAID.X ;  /* 0x00000000000b7919 */ /* 0x000e220000002500 */
[----:B------:R-:W2:Y:S01]  /*0060*/  LDCU.64 UR6, c[0x0][0x358] ;  /* 0x00006b00ff0677ac */ /* 0x000ea20008000a00 */
[----:B------:R-:W3:Y:S01]  /*0070*/  LDCU UR8, c[0x0][0x390] ;  /* 0x00007200ff0877ac */ /* 0x000ee20008000800 */
[----:B0-----:R-:W-:-:S05]  /*0080*/  IMAD R0, R11, 0x2, R8 ;  /* 0x000000020b007824 */ /* 0x001fca00078e0208 */
[----:B-1----:R-:W-:-:S13]  /*0090*/  ISETP.GE.U32.AND P0, PT, R0, UR4, PT ;  /* 0x0000000400007c0c */ /* 0x002fda000bf06070 */
[----:B--23--:R-:W-:Y:S05]  /*00a0*/  @P0 BRA `(.L_x_81) ;  /* 0x0000000000340947 */ /* 0x00cfea0003800000 */
[----:B------:R-:W0:Y:S01]  /*00b0*/  LDC R13, c[0x0][0x370] ;  /* 0x0000dc00ff0d7b82 */ /* 0x000e220000000800 */
[----:B------:R-:W-:-:S07]  /*00c0*/  IMAD.MOV.U32 R6, RZ, RZ, RZ ;  /* 0x000000ffff067224 */ /* 0x000fce00078e00ff */
[----:B------:R-:W1:Y:S02]  /*00d0*/  LDC.64 R2, c[0x0][0x380] ;  /* 0x0000e000ff027b82 */ /* 0x000e640000000a00 */
.L_x_82:
[----:B------:R-:W-:-:S04]  /*00e0*/  IADD3 R4, PT, PT, R0, 0x1, RZ ;  /* 0x0000000100047810 */ /* 0x000fc80007ffe0ff */
[----:B------:R-:W-:Y:S01]  /*00f0*/  ISETP.GE.U32.AND P0, PT, R4, UR8, PT ;  /* 0x0000000804007c0c */ /* 0x000fe2000bf06070 */
[----:B-1----:R-:W-:-:S05]  /*0100*/  IMAD.WIDE.U32 R4, R0, 0x4, R2 ;  /* 0x0000000400047825 */ /* 0x002fca00078e0002 */
[----:B------:R-:W2:Y:S07]  /*0110*/  LDG.E R7, desc[UR6][R4.64] ;  /* 0x0000000604077981 */ /* 0x000eae000c1e1900 */
[----:B------:R-:W3:Y:S01]  /*0120*/  @!P0 LDG.E R9, desc[UR6][R4.64+0x4] ;  /* 0x0000040604098981 */ /* 0x000ee2000c1e1900 */
[----:B0-----:R-:W-:-:S05]  /*0130*/  IMAD R0, R13, 0x2, R0 ;  /* 0x000000020d007824 */ /* 0x001fca00078e0200 */
[----:B------:R-:W-:Y:S01]  /*0140*/  ISETP.GE.U32.AND P1, PT, R0, UR8, PT ;  /* 0x0000000800007c0c */ /* 0x000fe2000bf26070 */
[----:B--2---:R-:W-:-:S04]  /*0150*/  FADD R6, R7, R6 ;  /* 0x0000000607067221 */ /* 0x004fc80000000000 */
[----:B---3--:R-:W-:-:S08]  /*0160*/  @!P0 FADD R6, R6, R9 ;  /* 0x0000000906068221 */ /* 0x008fd00000000000 */
[----:B------:R-:W-:Y:S05]  /*0170*/  @!P1 BRA `(.L_x_82) ;  /* 0xfffffffc00d89947 */ /* 0x000fea000383ffff */
.L_x_81:
[----:B------:R-:W-:Y:S05]  /*0180*/  BSYNC.RECONVERGENT B0 ;  /* 0x0000000000007941 */ /* 0x000fea0003800200 */
.L_x_80:
[----:B------:R-:W0:Y:S01]  /*0190*/  S2UR UR5, SR_CgaCtaId ;  /* 0x00000000000579c3 */ /* 0x000e220000008800 */
[----:B------:R-:W-:Y:S01]  /*01a0*/  UMOV UR4, 0x400 ;  /* 0x0000040000047882 */ /* 0x000fe20000000000 */
[----:B------:R-:W-:Y:S01]  /*01b0*/  ISETP.NE.AND P0, PT, R8, RZ, PT ;  /* 0x000000ff0800720c */ /* 0x000fe20003f05270 */
[----:B0-----:R-:W-:-:S06]  /*01c0*/  ULEA UR4, UR5, UR4, 0x18 ;  /* 0x0000000405047291 */ /* 0x001fcc000f8ec0ff */
[----:B------:R-:W-:-:S05]  /*01d0*/  LEA R3, R8, UR4, 0x2 ;  /* 0x0000000408037c11 */ /* 0x000fca000f8e10ff */
[----:B------:R0:W-:Y:S01]  /*01e0*/  STS [R3], R6 ;  /* 0x0000000603007388 */ /* 0x0001e20000000800 */
[----:B------:R-:W-:Y:S06]  /*01f0*/  BAR.SYNC.DEFER_BLOCKING 0x0 ;  /* 0x0000000000007b1d */ /* 0x000fec0000010000 */
[----:B------:R-:W-:Y:S05]  /*0200*/  @P0 EXIT ;  /* 0x000000000000094d */ /* 0x000fea0003800000 */
[----:B------:R-:W1:Y:S01]  /*0210*/  LDS R5, [UR4] ;  /* 0x00000004ff057984 */ /* 0x000e620008000800 */
[----:B0-----:R-:W0:Y:S02]  /*0220*/  LDC.64 R2, c[0x0][0x388] ;  /* 0x0000e200ff027b82 */ /* 0x001e240000000a00 */
[----:B0-----:R-:W-:-:S05]  /*0230*/  IMAD.WIDE.U32 R2, R11, 0x4, R2 ;  /* 0x000000040b027825 */ /* 0x001fca00078e0002 */
[----:B-1----:R-:W-:Y:S01]  /*0240*/  STG.E desc[UR6][R2.64], R5 ;  /* 0x0000000502007986 */ /* 0x002fe2000c101906 */
[----:B------:R-:W-:Y:S05]  /*0250*/  EXIT ;  /* 0x000000000000794d */ /* 0x000fea0003800000 */
.L_x_83:
        /* <DEDUP_REMOVED lines=10> */
.L_x_740:


//--------------------- .text._Z10maxreduce6IfLj2ELb0EEvPT_S1_j --------------------------
	.section	.text._Z10maxreduce6IfLj2ELb0EEvPT_S1_j,"ax",@progbits
	.align	128
        .global         _Z10maxreduce6IfLj2ELb0EEvPT_S1_j
        .type           _Z10maxreduce6IfLj2ELb0EEvPT_S1_j,@function
        .size           _Z10maxreduce6IfLj2ELb0EEvPT_S1_j,(.L_x_741 - _Z10maxreduce6IfLj2ELb0EEvPT_S1_j)
        .other          _Z10maxreduce6IfLj2ELb0EEvPT_S1_j,@"STO_CUDA_ENTRY STV_DEFAULT"
_Z10maxreduce6IfLj2ELb0EEvPT_S1_j:
.text._Z10maxreduce6IfLj2ELb0EEvPT_S1_j:
        /* <DEDUP_REMOVED lines=8> */
[----:B0-----:R-:W-:-:S04]  /*0080*/  LEA R0, R10, R9, 0x2 ;  /* 0x000000090a007211 */ /* 0x001fc800078e10ff */
[----:B-1----:R-:W-:-:S13]  /*0090*/  ISETP.GE.U32.AND P0, PT, R0, UR4, PT ;  /* 0x0000000400007c0c */ /* 0x002fda000bf06070 */
[----:B--23--:R-:W-:Y:S05]  /*00a0*/  @P0 BRA `(.L_x_85) ;  /* 0x0000000000380947 */ /* 0x00cfea0003800000 */
[----:B------:R-:W0:Y:S01]  /*00b0*/  LDC R11, c[0x0][0x370] ;  /* 0x0000dc00ff0b7b82 */ /* 0x000e220000000800 */
[----:B------:R-:W-:-:S07]  /*00c0*/  IMAD.MOV.U32 R8, RZ, RZ, RZ ;  /* 0x000000ffff087224 */ /* 0x000fce00078e00ff */
[----:B------:R-:W1:Y:S02]  /*00d0*/  LDC.64 R6, c[0x0][0x380] ;  /* 0x0000e000ff067b82 */ /* 0x000e640000000a00 */
.L_x_86:
[C---:B------:R-:W-:Y:S01]  /*00e0*/  IADD3 R5, PT, PT, R0.reuse, 0x2, RZ ;  /* 0x0000000200057810 */ /* 0x040fe20007ffe0ff */
[----:B-1----:R-:W-:-:S03]  /*00f0*/  IMAD.WIDE.U32 R2, R0, 0x4, R6 ;  /* 0x0000000400027825 */ /* 0x002fc600078e0006 */
[----:B------:R-:W-:-:S03]  /*0100*/  ISETP.GE.U32.AND P0, PT, R5, UR8, PT ;  /* 0x0000000805007c0c */ /* 0x000fc6000bf06070 */
[----:B------:R-:W2:Y:S10]  /*0110*/  LDG.E R3, desc[UR6][R2.64] ;  /* 0x0000000602037981 */ /* 0x000eb4000c1e1900 */
[----:B------:R-:W-:-:S06]  /*0120*/  @!P0 IMAD.WIDE.U32 R4, R5, 0x4, R6 ;  /* 0x0000000405048825 */ /* 0x000fcc00078e0006 */
[----:B------:R-:W3:Y:S01]  /*0130*/  @!P0 LDG.E R5, desc[UR6][R4.64] ;  /* 0x0000000604058981 */ /* 0x000ee2000c1e1900 */
[----:B0-----:R-:W-:-:S05]  /*0140*/  IMAD R0, R11, 0x4, R0 ;  /* 0x000000040b007824 */ /* 0x001fca00078e0200 */
[----:B------:R-:W-:Y:S01]  /*0150*/  ISETP.GE.U32.AND P1, PT, R0, UR8, PT ;  /* 0x0000000800007c0c */ /* 0x000fe2000bf26070 */
[----:B--2---:R-:W-:-:S04]  /*0160*/  FADD R8, R3, R8 ;  /* 0x0000000803087221 */ /* 0x004fc80000000000 */
[----:B---3--:R-:W-:-:S08]  /*0170*/  @!P0 FADD R8, R8, R5 ;  /* 0x0000000508088221 */ /* 0x008fd00000000000 */
[----:B------:R-:W-:Y:S05]  /*0180*/  @!P1 BRA `(.L_x_86) ;  /* 0xfffffffc00d49947 */ /* 0x000fea000383ffff */
.L_x_85:
[----:B------:R-:W-:Y:S05]  /*0190*/  BSYNC.RECONVERGENT B0 ;  /* 0x0000000000007941 */ /* 0x000fea0003800200 */
.L_x_84:
[----:B------:R-:W0:Y:S01]  /*01a0*/  S2UR UR5, SR_CgaCtaId ;  /* 0x00000000000579c3 */ /* 0x000e220000008800 */
[----:B------:R-:W-:Y:S01]  /*01b0*/  UMOV UR4, 0x400 ;  /* 0x0000040000047882 */ /* 0x000fe20000000000 */
[----:B------:R-:W-:Y:S01]  /*01c0*/  ISETP.GT.U32.AND P0, PT, R9, 0x1f, PT ;  /* 0x0000001f0900780c */ /* 0x000fe20003f04070 */
[----:B0-----:R-:W-:-:S06]  /*01d0*/  ULEA UR4, UR5, UR4, 0x18 ;  /* 0x0000000405047291 */ /* 0x001fcc000f8ec0ff */
[----:B------:R-:W-:-:S05]  /*01e0*/  LEA R3, R9, UR4, 0x2 ;  /* 0x0000000409037c11 */ /* 0x000fca000f8e10ff */
[----:B------:R0:W-:Y:S01]  /*01f0*/  STS [R3], R8 ;  /* 0x0000000803007388 */ /* 0x0001e20000000800 */
[----:B------:R-:W-:Y:S06]  /*0200*/  BAR.SYNC.DEFER_BLOCKING 0x0 ;  /* 0x0000000000007b1d */ /* 0x000fec0000010000 */
[----:B------:R-:W-:Y:S05]  /*0210*/  @P0 EXIT ;  /* 0x000000000000094d */ /* 0x000fea0003800000 */
[----:B------:R-:W0:Y:S01]  /*0220*/  LDS R5, [R3+0x4] ;  /* 0x0000040003057984 */ /* 0x000e220000000800 */
[----:B------:R-:W-:Y:S01]  /*0230*/  ISETP.NE.AND P0, PT, R9, RZ, PT ;  /* 0x000000ff0900720c */ /* 0x000fe20003f05270 */
[----:B0-----:R-:W-:-:S05]  /*0240*/  FADD R8, R5, R8 ;  /* 0x0000000805087221 */ /* 0x001fca0000000000 */
[----:B------:R0:W-:Y:S07]  /*0250*/  STS [R3], R8 ;  /* 0x0000000803007388 */ /* 0x0001ee0000000800 */
[----:B------:R-:W-:Y:S05]  /*0260*/  @P0 EXIT ;  /* 0x000000000000094d */ /* 0x000fea0003800000 */
[----:B------:R-:W1:Y:S01]  /*0270*/  LDS R5, [UR4] ;  /* 0x00000004ff057984 */ /* 0x000e620008000800 */
[----:B0-----:R-:W0:Y:S02]  /*0280*/  LDC.64 R2, c[0x0][0x388] ;  /* 0x0000e200ff027b82 */ /* 0x001e240000000a00 */
[----:B0-----:R-:W-:-:S05]  /*0290*/  IMAD.WIDE.U32 R2, R10, 0x4, R2 ;  /* 0x000000040a027825 */ /* 0x001fca00078e0002 */
[----:B-1----:R-:W-:Y:S01]  /*02a0*/  STG.E desc[UR6][R2.64], R5 ;  /* 0x0000000502007986 */ /* 0x002fe2000c101906 */
[----:B------:R-:W-:Y:S05]  /*02b0*/  EXIT ;  /* 0x000000000000794d */ /* 0x000fea0003800000 */
.L_x_87:
        /* <DEDUP_REMOVED lines=12> */
.L_x_741:


//--------------------- .text._Z10maxreduce6IfLj4ELb0EEvPT_S1_j --------------------------
	.section	.text._Z10maxreduce6IfLj4ELb0EEvPT_S1_j,"ax",@progbits
	.align	128
        .global         _Z10maxreduce6IfLj4ELb0EEvPT_S1_j
        .type           _Z10maxreduce6IfLj4ELb0EEvPT_S1_j,@function
        .size           _Z10maxreduce6IfLj4ELb0EEvPT_S1_j,(.L_x_742 - _Z10maxreduce6IfLj4ELb0EEvPT_S1_j)
        .other          _Z10maxreduce6IfLj4ELb0EEvPT_S1_j,@"STO_CUDA_ENTRY STV_DEFAULT"
_Z10maxreduce6IfLj4ELb0EEvPT_S1_j:
.text._Z10maxreduce6IfLj4ELb0EEvPT_S1_j:
        /* <DEDUP_REMOVED lines=14> */
.L_x_90:
        /* <DEDUP_REMOVED lines=11> */
.L_x_89:
[----:B------:R-:W-:Y:S05]  /*0190*/  BSYNC.RECONVERGENT B0 ;  /* 0x0000000000007941 */ /* 0x000fea0003800200 */
.L_x_88:
        /* <DEDUP_REMOVED lines=11> */
[----:B------:R-:W-:Y:S04]  /*0250*/  STS [R3], R8 ;  /* 0x0000000803007388 */ /* 0x000fe80000000800 */
[----:B------:R-:W0:Y:S02]  /*0260*/  LDS R5, [R3+0x4] ;  /* 0x0000040003057984 */ /* 0x000e240000000800 */
[----:B0-----:R-:W-:-:S05]  /*0270*/  FADD R0, R8, R5 ;  /* 0x0000000508007221 */ /* 0x001fca0000000000 */
[----:B------:R0:W-:Y:S01]  /*0280*/  STS [R3], R0 ;  /* 0x0000000003007388 */ /* 0x0001e20000000800 */
[----:B------:R-:W-:Y:S05]  /*0290*/  @P0 EXIT ;  /* 0x000000000000094d */ /* 0x000fea0003800000 */
[----:B------:R-:W1:Y:S01]  /*02a0*/  LDS R5, [UR4] ;  /* 0x00000004ff057984 */ /* 0x000e620008000800 */
[----:B0-----:R-:W0:Y:S02]  /*02b0*/  LDC.64 R2, c[0x0][0x388] ;  /* 0x0000e200ff027b82 */ /* 0x001e240000000a00 */
[----:B0-----:R-:W-:-:S05]  /*02c0*/  IMAD.WIDE.U32 R2, R10, 0x4, R2 ;  /* 0x000000040a027825 */ /* 0x001fca00078e0002 */
[----:B-1----:R-:W-:Y:S01]  /*02d0*/  STG.E desc[UR6][R2.64], R5 ;  /* 0x0000000502007986 */ /* 0x002fe2000c101906 */
[----:B------:R-:W-:Y:S05]  /*02e0*/  EXIT ;  /* 0x000000000000794d */ /* 0x000fea0003800000 */
.L_x_91:
        /* <DEDUP_REMOVED lines=9> */
.L_x_742:


//--------------------- .text._Z10maxreduce6IfLj8ELb0EEvPT_S1_j --------------------------
	.section	.text._Z10maxreduce6IfLj8ELb0EEvPT_S1_j,"ax",@progbits
	.align	128
        .global         _Z10maxreduce6IfLj8ELb0EEvPT_S1_j
        .type           _Z10maxreduce6IfLj8ELb0EEvPT_S1_j,@function
        .size           _Z10maxreduce6IfLj8ELb0EEvPT_S1_j,(.L_x_743 - _Z10maxreduce6IfLj8ELb0EEvPT_S1_j)
        .other          _Z10maxreduce6IfLj8ELb0EEvPT_S1_j,@"STO_CUDA_ENTRY STV_DEFAULT"
_Z10maxreduce6IfLj8ELb0EEvPT_S1_j:
.text._Z10maxreduce6IfLj8ELb0EEvPT_S1_j:
        /* <DEDUP_REMOVED lines=12> */
[----:B------:R-:W-:-:S07]  /*00c0*/  MOV R8, RZ ;  /* 0x000000ff00087202 */ /* 0x000fce0000000f00 */
[----:B------:R-:W1:Y:S02]  /*00d0*/  LDC.64 R6, c[0x0][0x380] ;  /* 0x0000e000ff067b82 */ /* 0x000e640000000a00 */
.L_x_94:
[C---:B------:R-:W-:Y:S01]  /*00e0*/  IADD3 R5, PT, PT, R0.reuse, 0x8, RZ ;  /* 0x0000000800057810 */ /* 0x040fe20007ffe0ff */
[----:B-1----:R-:W-:-:S03]  /*00f0*/  IMAD.WIDE.U32 R2, R0, 0x4, R6 ;  /* 0x0000000400027825 */ /* 0x002fc600078e0006 */
[----:B------:R-:W-:-:S03]  /*0100*/  ISETP.GE.U32.AND P0, PT, R5, UR8, PT ;  /* 0x0000000805007c0c */ /* 0x000fc6000bf06070 */
[----:B------:R-:W2:Y:S10]  /*0110*/  LDG.E R3, desc[UR6][R2.64] ;  /* 0x0000000602037981 */ /* 0x000eb4000c1e1900 */
[----:B------:R-:W-:-:S06]  /*0120*/  @!P0 IMAD.WIDE.U32 R4, R5, 0x4, R6 ;  /* 0x0000000405048825 */ /* 0x000fcc00078e0006 */
[----:B------:R-:W3:Y:S01]  /*0130*/  @!P0 LDG.E R5, desc[UR6][R4.64] ;  /* 0x0000000604058981 */ /* 0x000ee2000c1e1900 */
[----:B0-----:R-:W-:-:S04]  /*0140*/  LEA R0, R11, R0, 0x4 ;  /* 0x000000000b007211 */ /* 0x001fc800078e20ff */
[----:B------:R-:W-:Y:S01]  /*0150*/  ISETP.GE.U32.AND P1, PT, R0, UR8, PT ;  /* 0x0000000800007c0c */ /* 0x000fe2000bf26070 */
[----:B--2---:R-:W-:-:S04]  /*0160*/  FADD R8, R3, R8 ;  /* 0x0000000803087221 */ /* 0x004fc80000000000 */
[----:B---3--:R-:W-:-:S08]  /*0170*/  @!P0 FADD R8, R8, R5 ;  /* 0x0000000508088221 */ /* 0x008fd00000000000 */
[----:B------:R-:W-:Y:S05]  /*0180*/  @!P1 BRA `(.L_x_94) ;  /* 0xfffffffc00d49947 */ /* 0x000fea000383ffff */
.L_x_93:
[----:B------:R-:W-:Y:S05]  /*0190*/  BSYNC.RECONVERGENT B0 ;  /* 0x0000000000007941 */ /* 0x000fea0003800200 */
.L_x_92:
        /* <DEDUP_REMOVED lines=24> */
.L_x_95:
        /* <DEDUP_REMOVED lines=14> */
.L_x_743:


//--------------------- .text._Z10maxreduce6IfLj16ELb0EEvPT_S1_j --------------------------
	.section	.text._Z10maxreduce6IfLj16ELb0EEvPT_S1_j,"ax",@progbits
	.align	128
        .global         _Z10maxreduce6IfLj16ELb0EEvPT_S1_j
        .type           _Z10maxreduce6IfLj16ELb0EEvPT_S1_j,@function
        .size           _Z10maxreduce6IfLj16ELb0EEvPT_S1_j,(.L_x_744 - _Z10maxreduce6IfLj16ELb0EEvPT_S1_j)
        .other          _Z10maxreduce6IfLj16ELb0EEvPT_S1_j,@"STO_CUDA_ENTRY STV_DEFAULT"
_Z10maxreduce6IfLj16ELb0EEvPT_S1_j:
.text._Z10maxreduce6IfLj16ELb0EEvPT_S1_j:
        /* <DEDUP_REMOVED lines=14> */
.L_x_98:
        /* <DEDUP_REMOVED lines=11> */
.L_x_97:
[----:B------:R-:W-:Y:S05]  /*0190*/  BSYNC.RECONVERGENT B0 ;  /* 0x0000000000007941 */ /* 0x000fea0003800200 */
.L_x_96:
        /* <DEDUP_REMOVED lines=27> */
.L_x_99:
        /* <DEDUP_REMOVED lines=11> */
.L_x_744:


//--------------------- .text._Z10maxreduce6IfLj32ELb0EEvPT_S1_j --------------------------
	.section	.text._Z10maxreduce6IfLj32ELb0EEvPT_S1_j,"ax",@progbits
	.align	128
        .global         _Z10maxreduce6IfLj32ELb0EEvPT_S1_j
        .type           _Z10maxreduce6IfLj32ELb0EEvPT_S1_j,@function
        .size           _Z10maxreduce6IfLj32ELb0EEvPT_S1_j,(.L_x_745 - _Z10maxreduce6IfLj32ELb0EEvPT_S1_j)
        .other          _Z10maxreduce6IfLj32ELb0EEvPT_S1_j,@"STO_CUDA_ENTRY STV_DEFAULT"
_Z10maxreduce6IfLj32ELb0EEvPT_S1_j:
.text._Z10maxreduce6IfLj32ELb0EEvPT_S1_j:
        /* <DEDUP_REMOVED lines=14> */
.L_x_102:
        /* <DEDUP_REMOVED lines=11> */
.L_x_101:
[----:B------:R-:W-:Y:S05]  /*0190*/  BSYNC.RECONVERGENT B0 ;  /* 0x0000000000007941 */ /* 0x000fea0003800200 */
.L_x_100:
        /* <DEDUP_REMOVED lines=30> */
.L_x_103:
        /* <DEDUP_REMOVED lines=16> */
.L_x_745:


//--------------------- .text._Z10maxreduce6IfLj64ELb0EEvPT_S1_j --------------------------
	.section	.text._Z10maxreduce6IfLj64ELb0EEvPT_S1_j,"ax",@progbits
	.align	128
        .global         _Z10maxreduce6IfLj64ELb0EEvPT_S1_j
        .type           _Z10maxreduce6IfLj64ELb0EEvPT_S1_j,@function
        .size           _Z10maxreduce6IfLj64ELb0EEvPT_S1_j,(.L_x_746 - _Z10maxreduce6IfLj64ELb0EEvPT_S1_j)
        .other          _Z10maxreduce6IfLj64ELb0EEvPT_S1_j,@"STO_CUDA_ENTRY STV_DEFAULT"
_Z10maxreduce6IfLj64ELb0EEvPT_S1_j:
.text._Z10maxreduce6IfLj64ELb0EEvPT_S1_j:
        /* <DEDUP_REMOVED lines=12> */
[----:B------:R-:W-:Y:S02]  /*00c0*/  MOV R9, R2 ;  /* 0x0000000200097202 */ /* 0x000fe40000000f00 */
[----:B------:R-:W-:-:S05]  /*00d0*/  MOV R8, RZ ;  /* 0x000000ff00087202 */ /* 0x000fca0000000f00 */
[----:B------:R-:W1:Y:S02]  /*00e0*/  LDC.64 R6, c[0x0][0x380] ;  /* 0x0000e000ff067b82 */ /* 0x000e640000000a00 */
.L_x_106:
        /* <DEDUP_REMOVED lines=11> */
.L_x_105:
[----:B------:R-:W-:Y:S05]  /*01a0*/  BSYNC.RECONVERGENT B0 ;  /* 0x0000000000007941 */ /* 0x000fea0003800200 */
.L_x_104:
        /* <DEDUP_REMOVED lines=33> */
.L_x_107:
        /* <DEDUP_REMOVED lines=12> */
.L_x_746:


//--------------------- .text._Z10maxreduce6IfLj128ELb0EEvPT_S1_j --------------------------
	.section	.text._Z10maxreduce6IfLj128ELb0EEvPT_S1_j,"ax",@progbits
	.align	128
        .global         _Z10maxreduce6IfLj128ELb0EEvPT_S1_j
        .type           _Z10maxreduce6IfLj128ELb0EEvPT_S1_j,@function
        .size           _Z10maxreduce6IfLj128ELb0EEvPT_S1_j,(.L_x_747 - _Z10maxreduce6IfLj128ELb0EEvPT_S1_j)
        .other          _Z10maxreduce6IfLj128ELb0EEvPT_S1_j,@"STO_CUDA_ENTRY STV_DEFAULT"
_Z10maxreduce6IfLj128ELb0EEvPT_S1_j:
.text._Z10maxreduce6IfLj128ELb0EEvPT_S1_j:
        /* <DEDUP_REMOVED lines=15> */
.L_x_110:
        /* <DEDUP_REMOVED lines=11> */
.L_x_109:
[----:B------:R-:W-:Y:S05]  /*01a0*/  BSYNC.RECONVERGENT B0 ;  /* 0x0000000000007941 */ /* 0x000fea0003800200 */
.L_x_108:
[----:B------:R-:W0:Y:S01]  /*01b0*/  S2UR UR5, SR_CgaCtaId ;  /* 0x00000000000579c3 */ /* 0x000e220000008800 */
[----:B------:R-:W-:Y:S01]  /*01c0*/  UMOV UR4, 0x400 ;  /* 0x0000040000047882 */ /* 0x000fe20000000000 */
[C---:B------:R-:W-:Y:S02]  /*01d0*/  ISETP.GT.U32.AND P0, PT, R11.reuse, 0x3f, PT ;  /* 0x0000003f0b00780c */ /* 0x040fe40003f04070 */
[----:B------:R-:W-:Y:S02]  /*01e0*/  MOV R5, R8 ;  /* 0x0000000800057202 */ /* 0x000fe40000000f00 */
[----:B------:R-:W-:Y:S01]  /*01f0*/  ISETP.GT.U32.AND P1, PT, R11, 0x1f, PT ;  /* 0x0000001f0b00780c */ /* 0x000fe20003f24070 */
[----:B0-----:R-:W-:-:S06]  /*0200*/  ULEA UR4, UR5, UR4, 0x18 ;  /* 0x0000000405047291 */ /* 0x001fcc000f8ec0ff */
[----:B------:R-:W-:-:S05]  /*0210*/  LEA R3, R11, UR4, 0x2 ;  /* 0x000000040b037c11 */ /* 0x000fca000f8e10ff */
[----:B------:R-:W-:Y:S01]  /*0220*/  STS [R3], R8 ;  /* 0x0000000803007388 */ /* 0x000fe20000000800 */
[----:B------:R-:W-:Y:S06]  /*0230*/  BAR.SYNC.DEFER_BLOCKING 0x0 ;  /* 0x0000000000007b1d */ /* 0x000fec0000010000 */
[----:B------:R-:W0:Y:S02]  /*0240*/  @!P0 LDS R2, [R3+0x100] ;  /* 0x0001000003028984 */ /* 0x000e240000000800 */
[----:B0-----:R-:W-:-:S05]  /*0250*/  @!P0 FADD R5, R2, R5 ;  /* 0x0000000502058221 */ /* 0x001fca0000000000 */
[----:B------:R0:W-:Y:S01]  /*0260*/  @!P0 STS [R3], R5 ;  /* 0x0000000503008388 */ /* 0x0001e20000000800 */
[----:B------:R-:W-:Y:S06]  /*0270*/  BAR.SYNC.DEFER_BLOCKING 0x0 ;  /* 0x0000000000007b1d */ /* 0x000fec0000010000 */
[----:B------:R-:W-:Y:S05]  /*0280*/  @P1 EXIT ;  /* 0x000000000000194d */ /* 0x000fea0003800000 */
[----:B------:R-:W1:Y:S01]  /*0290*/  LDS R2, [R3+0x80] ;  /* 0x0000800003027984 */ /* 0x000e620000000800 */
[----:B------:R-:W-:Y:S01]  /*02a0*/  ISETP.NE.AND P0, PT, R11, RZ, PT ;  /* 0x000000ff0b00720c */ /* 0x000fe20003f05270 */
[----:B-1----:R-:W-:-:S05]  /*02b0*/  FADD R2, R2, R5 ;  /* 0x0000000502027221 */ /* 0x002fca0000000000 */
[----:B------:R-:W-:Y:S04]  /*02c0*/  STS [R3], R2 ;  /* 0x0000000203007388 */ /* 0x000fe80000000800 */
[----:B0-----:R-:W0:Y:S02]  /*02d0*/  LDS R5, [R3+0x40] ;  /* 0x0000400003057984 */ /* 0x001e240000000800 */
        /* <DEDUP_REMOVED lines=20> */
.L_x_111:
        /* <DEDUP_REMOVED lines=14> */
.L_x_747:


//--------------------- .text._Z10maxreduce6IfLj256ELb0EEvPT_S1_j --------------------------
	.section	.text._Z10maxreduce6IfLj256ELb0EEvPT_S1_j,"ax",@progbits
	.align	128
        .global         _Z10maxreduce6IfLj256ELb0EEvPT_S1_j
        .type           _Z10maxreduce6IfLj256ELb0EEvPT_S1_j,@function
        .size           _Z10maxreduce6IfLj256ELb0EEvPT_S1_j,(.L_x_748 - _Z10maxreduce6IfLj256ELb0EEvPT_S1_j)
        .other          _Z10maxreduce6IfLj256ELb0EEvPT_S1_j,@"STO_CUDA_ENTRY STV_DEFAULT"
_Z10maxreduce6IfLj256ELb0EEvPT_S1_j:
.text._Z10maxreduce6IfLj256ELb0EEvPT_S1_j:
        /* <DEDUP_REMOVED lines=14> */
.L_x_114:
        /* <DEDUP_REMOVED lines=11> */
.L_x_113:
[----:B------:R-:W-:Y:S05]  /*0190*/  BSYNC.RECONVERGENT B0 ;  /* 0x0000000000007941 */ /* 0x000fea0003800200 */
.L_x_112:
        /* <DEDUP_REMOVED lines=11> */
[----:B------:R-:W-:Y:S01]  /*0250*/  @!P1 STS [R5], R7 ;  /* 0x0000000705009388 */ /* 0x000fe20000000800 */
[----:B------:R-:W-:Y:S01]  /*0260*/  BAR.SYNC.DEFER_BLOCKING 0x0 ;  /* 0x0000000000007b1d */ /* 0x000fe20000010000 */
[----:B------:R-:W-:-:S05]  /*0270*/  ISETP.GT.U32.AND P1, PT, R3, 0x1f, PT ;  /* 0x0000001f0300780c */ /* 0x000fca0003f24070 */
        /* <DEDUP_REMOVED lines=25> */
[----:B0-----:R-:W0:Y:S01]  /*0410*/  LDS R5, [UR4] ;  /* 0x00000004ff057984 */ /* 0x001e220008000800 */
[----:B------:R-:W1:Y:S02]  /*0420*/  LDC.64 R2, c[0x0][0x388] ;  /* 0x0000e200ff027b82 */ /* 0x000e640000000a00 */
[----:B-1----:R-:W-:-:S05]  /*0430*/  IMAD.WIDE.U32 R2, R0, 0x4, R2 ;  /* 0x0000000400027825 */ /* 0x002fca00078e0002 */
[----:B0-----:R-:W-:Y:S01]  /*0440*/  STG.E desc[UR6][R2.64], R5 ;  /* 0x0000000502007986 */ /* 0x001fe2000c101906 */
[----:B------:R-:W-:Y:S05]  /*0450*/  EXIT ;  /* 0x000000000000794d */ /* 0x000fea0003800000 */
.L_x_115:
        /* <DEDUP_REMOVED lines=10> */
.L_x_748:


//--------------------- .text._Z10maxreduce6IfLj512ELb0EEvPT_S1_j --------------------------
	.section	.text._Z10maxreduce6IfLj512ELb0EEvPT_S1_j,"ax",@progbits
	.align	128
        .global         _Z10maxreduce6IfLj512ELb0EEvPT_S1_j
        .type           _Z10maxreduce6IfLj512ELb0EEvPT_S1_j,@function
        .size           _Z10maxreduce6IfLj512ELb0EEvPT_S1_j,(.L_x_749 - _Z10maxreduce6IfLj512ELb0EEvPT_S1_j)
        .other          _Z10maxreduce6IfLj512ELb0EEvPT_S1_j,@"STO_CUDA_ENTRY STV_DEFAULT"
_Z10maxreduce6IfLj512ELb0EEvPT_S1_j:
.text._Z10maxreduce6IfLj512ELb0EEvPT_S1_j:
[----:B------:R-:W-:Y:S01]  /*0000*/  LDC R1, c[0x0][0x37c] ;  /* 0x0000df00ff017b82 */ /* 0x000fe20000000800 */
[----:B------:R-:W0:Y:S01]  /*0010*/  S2R R0, SR_CTAID.X ;  /* 0x0000000000007919 */ /* 0x000e220000002500 */
[----:B------:R-:W1:Y:S01]  /*0020*/  LDCU UR4, c[0x0][0x390] ;  /* 0x00007200ff0477ac */ /* 0x000e620008000800 */
[----:B------:R-:W-:Y:S01]  /*0030*/  BSSY.RECONVERGENT B0, `(.L_x_116) ;  /* 0x0000017000007945 */ /* 0x000fe20003800200 */
[----:B------:R-:W-:Y:S01]  /*0040*/  HFMA2 R10, -RZ, RZ, 0, 0 ;  /* 0x00000000ff0a7431 */ /* 0x000fe200000001ff */
[----:B------:R-:W2:Y:S01]  /*0050*/  S2R R2, SR_TID.X ;  /* 0x0000000000027919 */ /* 0x000ea20000002100 */
[----:B------:R-:W3:Y:S01]  /*0060*/  LDCU.64 UR6, c[0x0][0x358] ;  /* 0x00006b00ff0677ac */ /* 0x000ee20008000a00 */
[----:B------:R-:W4:Y:S01]  /*0070*/  LDCU UR8, c[0x0][0x390] ;  /* 0x00007200ff0877ac */ /* 0x000f220008000800 */
[----:B0-----:R-:W-:-:S04]  /*0080*/  SHF.L.U32 R3, R0, 0xa, RZ ;  /* 0x0000000a00037819 */ /* 0x001fc800000006ff */
[----:B--2---:R-:W-:-:S04]  /*0090*/  LOP3.LUT R3, R3, R2, RZ, 0xfc, !PT ;  /* 0x0000000203037212 */ /* 0x004fc800078efcff */
[----:B-1----:R-:W-:-:S13]  /*00a0*/  ISETP.GE.U32.AND P0, PT, R3, UR4, PT ;  /* 0x0000000403007c0c */ /* 0x002fda000bf06070 */
[----:B---34-:R-:W-:Y:S05]  /*00b0*/  @P0 BRA `(.L_x_117) ;  /* 0x0000000000380947 */ /* 0x018fea0003800000 */
[----:B------:R-:W0:Y:S01]  /*00c0*/  LDC R12, c[0x0][0x370] ;  /* 0x0000dc00ff0c7b82 */ /* 0x000e220000000800 */
[----:B------:R-:W-:-:S07]  /*00d0*/  MOV R10, RZ ;  /* 0x000000ff000a7202 */ /* 0x000fce0000000f00 */
[----:B------:R-:W1:Y:S02]  /*00e0*/  LDC.64 R8, c[0x0][0x380] ;  /* 0x0000e000ff087b82 */ /* 0x000e640000000a00 */
.L_x_118:
        /* <DEDUP_REMOVED lines=11> */
.L_x_117:
[----:B------:R-:W-:Y:S05]  /*01a0*/  BSYNC.RECONVERGENT B0 ;  /* 0x0000000000007941 */ /* 0x000fea0003800200 */
.L_x_116:
        /* <DEDUP_REMOVED lines=49> */
.L_x_119:
        /* <DEDUP_REMOVED lines=12> */
.L_x_749:


//--------------------- .text._Z10maxreduce6IfLj1ELb1EEvPT_S1_j --------------------------
	.section	.text._Z10maxreduce6IfLj1ELb1EEvPT_S1_j,"ax",@progbits
	.align	128
        .global         _Z10maxreduce6IfLj1ELb1EEvPT_S1_j
        .type           _Z10maxreduce6IfLj1ELb1EEvPT_S1_j,@function
        .size           _Z10maxreduce6IfLj1ELb1EEvPT_S1_j,(.L_x_750 - _Z10maxreduce6IfLj1ELb1EEvPT_S1_j)
        .other          _Z10maxreduce6IfLj1ELb1EEvPT_S1_j,@"STO_CUDA_ENTRY STV_DEFAULT"
_Z10maxreduce6IfLj1ELb1EEvPT_S1_j:
.text._Z10maxreduce6IfLj1ELb1EEvPT_S1_j:
[----:B------:R-:W-:Y:S01]  /*0000*/  LDC R1, c[0x0][0x37c] ;  /* 0x0000df00ff017b82 */ /* 0x000fe20000000800 */
[----:B------:R-:W0:Y:S01]  /*0010*/  S2R R8, SR_TID.X ;  /* 0x0000000000087919 */ /* 0x000e220000002100 */
[----:B------:R-:W1:Y:S01]  /*0020*/  LDCU UR8, c[0x0][0x390] ;  /* 0x00007200ff0877ac */ /* 0x000e620008000800 */
[----:B------:R-:W-:Y:S01]  /*0030*/  BSSY.RECONVERGENT B0, `(.L_x_120) ;  /* 0x0000012000007945 */ /* 0x000fe20003800200 */
[----:B------:R-:W-:Y:S01]  /*0040*/  IMAD.MOV.U32 R6, RZ, RZ, RZ ;  /* 0x000000ffff067224 */ /* 0x000fe200078e00ff */
[----:B------:R-:W0:Y:S01]  /*0050*/  S2R R11, SR_CTAID.X ;  /* 0x00000000000b7919 */ /* 0x000e220000002500 */
[----:B------:R-:W2:Y:S01]  /*0060*/  LDCU.64 UR6, c[0x0][0x358] ;  /* 0x00006b00ff0677ac */ /* 0x000ea20008000a00 */
[----:B0-----:R-:W-:-:S05]  /*0070*/  IMAD R0, R11, 0x2, R8 ;  /* 0x000000020b007824 */ /* 0x001fca00078e0208 */
[----:B-1----:R-:W-:-:S13]  /*0080*/  ISETP.GE.U32.AND P0, PT, R0, UR8, PT ;  /* 0x0000000800007c0c */ /* 0x002fda000bf06070 */
[----:B--2---:R-:W-:Y:S05]  /*0090*/  @P0 BRA `(.L_x_121) ;  /* 0x00000000002c0947 */ /* 0x004fea0003800000 */
[----:B------:R-:W0:Y:S01]  /*00a0*/  LDC R13, c[0x0][0x370] ;  /* 0x0000dc00ff0d7b82 */ /* 0x000e220000000800 */
[----:B------:R-:W-:-:S07]  /*00b0*/  HFMA2 R6, -RZ, RZ, 0, 0 ;  /* 0x00000000ff067431 */ /* 0x000fce00000001ff */
[----:B------:R-:W1:Y:S02]  /*00c0*/  LDC.64 R4, c[0x0][0x380] ;  /* 0x0000e000ff047b82 */ /* 0x000e640000000a00 */
.L_x_122:
[----:B-1----:R-:W-:-:S05]  /*00d0*/  IMAD.WIDE.U32 R2, R0, 0x4, R4 ;  /* 0x0000000400027825 */ /* 0x002fca00078e0004 */
[----:B------:R-:W2:Y:S04]  /*00e0*/  LDG.E R7, desc[UR6][R2.64] ;  /* 0x0000000602077981 */ /* 0x000ea8000c1e1900 */
[----:B------:R-:W3:Y:S01]  /*00f0*/  LDG.E R9, desc[UR6][R2.64+0x4] ;  /* 0x0000040602097981 */ /* 0x000ee2000c1e1900 */
[----:B0-----:R-:W-:-:S04]  /*0100*/  LEA R0, R13, R0, 0x1 ;  /* 0x000000000d007211 */ /* 0x001fc800078e08ff */
[----:B------:R-:W-:Y:S01]  /*0110*/  ISETP.GE.U32.AND P0, PT, R0, UR8, PT ;  /* 0x0000000800007c0c */ /* 0x000fe2000bf06070 */
[----:B--2---:R-:W-:-:S04]  /*0120*/  FADD R6, R7, R6 ;  /* 0x0000000607067221 */ /* 0x004fc80000000000 */
[----:B---3--:R-:W-:-:S08]  /*0130*/  FADD R6, R6, R9 ;  /* 0x0000000906067221 */ /* 0x008fd00000000000 */
[----:B------:R-:W-:Y:S05]  /*0140*/  @!P0 BRA `(.L_x_122) ;  /* 0xfffffffc00e08947 */ /* 0x000fea000383ffff */
.L_x_121:
[----:B------:R-:W-:Y:S05]  /*0150*/  BSYNC.RECONVERGENT B0 ;  /* 0x0000000000007941 */ /* 0x000fea0003800200 */
.L_x_120:
        /* <DEDUP_REMOVED lines=13> */
.L_x_123:
        /* <DEDUP_REMOVED lines=13> */
.L_x_750:


//--------------------- .text._Z10maxreduce6IfLj2ELb1EEvPT_S1_j --------------------------
	.section	.text._Z10maxreduce6IfLj2ELb1EEvPT_S1_j,"ax",@progbits
	.align	128
        .global         _Z10maxreduce6IfLj2ELb1EEvPT_S1_j
        .type           _Z10maxreduce6IfLj2ELb1EEvPT_S1_j,@function
        .size           _Z10maxreduce6IfLj2ELb1EEvPT_S1_j,(.L_x_751 - _Z10maxreduce6IfLj2ELb1EEvPT_S1_j)
        .other          _Z10maxreduce6IfLj2ELb1EEvPT_S1_j,@"STO_CUDA_ENTRY STV_DEFAULT"
_Z10maxreduce6IfLj2ELb1EEvPT_S1_j:
.text._Z10maxreduce6IfLj2ELb1EEvPT_S1_j:
[----:B------:R-:W-:Y:S01]  /*0000*/  LDC R1, c[0x0][0x37c] ;  /* 0x0000df00ff017b82 */ /* 0x000fe20000000800 */
[----:B------:R-:W0:Y:S01]  /*0010*/  S2R R9, SR_TID.X ;  /* 0x0000000000097919 */ /* 0x000e220000002100 */
[----:B------:R-:W1:Y:S01]  /*0020*/  LDCU UR8, c[0x0][0x390] ;  /* 0x00007200ff0877ac */ /* 0x000e620008000800 */
[----:B------:R-:W-:Y:S01]  /*0030*/  BSSY.RECONVERGENT B0, `(.L_x_124) ;  /* 0x0000014000007945 */ /* 0x000fe20003800200 */
[----:B------:R-:W-:Y:S01]  /*0040*/  HFMA2 R8, -RZ, RZ, 0, 0 ;  /* 0x00000000ff087431 */ /* 0x000fe200000001ff */
[----:B------:R-:W0:Y:S01]  /*0050*/  S2R R10, SR_CTAID.X ;  /* 0x00000000000a7919 */ /* 0x000e220000002500 */
[----:B------:R-:W2:Y:S01]  /*0060*/  LDCU.64 UR6, c[0x0][0x358] ;  /* 0x00006b00ff0677ac */ /* 0x000ea20008000a00 */
[----:B0-----:R-:W-:-:S04]  /*0070*/  LEA R0, R10, R9, 0x2 ;  /* 0x000000090a007211 */ /* 0x001fc800078e10ff */
[----:B-1----:R-:W-:-:S13]  /*0080*/  ISETP.GE.U32.AND P0, PT, R0, UR8, PT ;  /* 0x0000000800007c0c */ /* 0x002fda000bf06070 */
[----:B--2---:R-:W-:Y:S05]  /*0090*/  @P0 BRA `(.L_x_125) ;  /* 0x0000000000340947 */ /* 0x004fea0003800000 */
[----:B------:R-:W0:Y:S01]  /*00a0*/  LDC R11, c[0x0][0x370] ;  /* 0x0000dc00ff0b7b82 */ /* 0x000e220000000800 */
[----:B------:R-:W-:-:S07]  /*00b0*/  IMAD.MOV.U32 R8, RZ, RZ, RZ ;  /* 0x000000ffff087224 */ /* 0x000fce00078e00ff */
[----:B------:R-:W1:Y:S02]  /*00c0*/  LDC.64 R6, c[0x0][0x380] ;  /* 0x0000e000ff067b82 */ /* 0x000e640000000a00 */
.L_x_126:
[C---:B------:R-:W-:Y:S01]  /*00d0*/  IADD3 R5, PT, PT, R0.reuse, 0x2, RZ ;  /* 0x0000000200057810 */ /* 0x040fe20007ffe0ff */
[----:B-1----:R-:W-:-:S04]  /*00e0*/  IMAD.WIDE.U32 R2, R0, 0x4, R6 ;  /* 0x0000000400027825 */ /* 0x002fc800078e0006 */
[----:B------:R-:W-:Y:S02]  /*00f0*/  IMAD.WIDE.U32 R4, R5, 0x4, R6 ;  /* 0x0000000405047825 */ /* 0x000fe400078e0006 */
[----:B------:R-:W2:Y:S04]  /*0100*/  LDG.E R3, desc[UR6][R2.64] ;  /* 0x0000000602037981 */ /* 0x000ea8000c1e1900 */
[----:B------:R-:W3:Y:S01]  /*0110*/  LDG.E R5, desc[UR6][R4.64] ;  /* 0x0000000604057981 */ /* 0x000ee2000c1e1900 */
[----:B0-----:R-:W-:-:S05]  /*0120*/  IMAD R0, R11, 0x4, R0 ;  /* 0x000000040b007824 */ /* 0x001fca00078e0200 */
[----:B------:R-:W-:Y:S01]  /*0130*/  ISETP.GE.U32.AND P0, PT, R0, UR8, PT ;  /* 0x0000000800007c0c */ /* 0x000fe2000bf06070 */
[----:B--2---:R-:W-:-:S04]  /*0140*/  FADD R8, R3, R8 ;  /* 0x0000000803087221 */ /* 0x004fc80000000000 */
[----:B---3--:R-:W-:-:S08]  /*0150*/  FADD R8, R8, R5 ;  /* 0x0000000508087221 */ /* 0x008fd00000000000 */
[----:B------:R-:W-:Y:S05]  /*0160*/  @!P0 BRA `(.L_x_126) ;  /* 0xfffffffc00d88947 */ /* 0x000fea000383ffff */
.L_x_125:
[----:B------:R-:W-:Y:S05]  /*0170*/  BSYNC.RECONVERGENT B0 ;  /* 0x0000000000007941 */ /* 0x000fea0003800200 */
.L_x_124:
        /* <DEDUP_REMOVED lines=18> */
.L_x_127:
        /* <DEDUP_REMOVED lines=14> */
.L_x_751:


//--------------------- .text._Z10maxreduce6IfLj4ELb1EEvPT_S1_j --------------------------
	.section	.text._Z10maxreduce6IfLj4ELb1EEvPT_S1_j,"ax",@progbits
	.align	128
        .global         _Z10maxreduce6IfLj4ELb1EEvPT_S1_j
        .type           _Z10maxreduce6IfLj4ELb1EEvPT_S1_j,@function
        .size           _Z10maxreduce6IfLj4ELb1EEvPT_S1_j,(.L_x_752 - _Z10maxreduce6IfLj4ELb1EEvPT_S1_j)
        .other          _Z10maxreduce6IfLj4ELb1EEvPT_S1_j,@"STO_CUDA_ENTRY STV_DEFAULT"
_Z10maxreduce6IfLj4ELb1EEvPT_S1_j:
.text._Z10maxreduce6IfLj4ELb1EEvPT_S1_j:
        /* <DEDUP_REMOVED lines=11> */
[----:B------:R-:W-:-:S07]  /*00b0*/  MOV R8, RZ ;  /* 0x000000ff00087202 */ /* 0x000fce0000000f00 */
[----:B------:R-:W1:Y:S02]  /*00c0*/  LDC.64 R6, c[0x0][0x380] ;  /* 0x0000e000ff067b82 */ /* 0x000e640000000a00 */
.L_x_130:
[C---:B------:R-:W-:Y:S01]  /*00d0*/  IADD3 R5, PT, PT, R0.reuse, 0x4, RZ ;  /* 0x0000000400057810 */ /* 0x040fe20007ffe0ff */
[----:B-1----:R-:W-:-:S04]  /*00e0*/  IMAD.WIDE.U32 R2, R0, 0x4, R6 ;  /* 0x0000000400027825 */ /* 0x002fc800078e0006 */
[----:B------:R-:W-:Y:S02]  /*00f0*/  IMAD.WIDE.U32 R4, R5, 0x4, R6 ;  /* 0x0000000405047825 */ /* 0x000fe400078e0006 */
[----:B------:R-:W2:Y:S04]  /*0100*/  LDG.E R3, desc[UR6][R2.64] ;  /* 0x0000000602037981 */ /* 0x000ea8000c1e1900 */
[----:B------:R-:W3:Y:S01]  /*0110*/  LDG.E R5, desc[UR6][R4.64] ;  /* 0x0000000604057981 */ /* 0x000ee2000c1e1900 */
[----:B0-----:R-:W-:-:S04]  /*0120*/  LEA R0, R11, R0, 0x3 ;  /* 0x000000000b007211 */ /* 0x001fc800078e18ff */
[----:B------:R-:W-:Y:S01]  /*0130*/  ISETP.GE.U32.AND P0, PT, R0, UR8, PT ;  /* 0x0000000800007c0c */ /* 0x000fe2000bf06070 */
[----:B--2---:R-:W-:-:S04]  /*0140*/  FADD R8, R3, R8 ;  /* 0x0000000803087221 */ /* 0x004fc80000000000 */
[----:B---3--:R-:W-:-:S08]  /*0150*/  FADD R8, R8, R5 ;  /* 0x0000000508087221 */ /* 0x008fd00000000000 */
[----:B------:R-:W-:Y:S05]  /*0160*/  @!P0 BRA `(.L_x_130) ;  /* 0xfffffffc00d88947 */ /* 0x000fea000383ffff */
.L_x_129:
[----:B------:R-:W-:Y:S05]  /*0170*/  BSYNC.RECONVERGENT B0 ;  /* 0x0000000000007941 */ /* 0x000fea0003800200 */
.L_x_128:
        /* <DEDUP_REMOVED lines=21> */
.L_x_131:
        /* <DEDUP_REMOVED lines=11> */
.L_x_752:


//--------------------- .text._Z10maxreduce6IfLj8ELb1EEvPT_S1_j --------------------------
	.section	.text._Z10maxreduce6IfLj8ELb1EEvPT_S1_j,"ax",@progbits
	.align	128
        .global         _Z10maxreduce6IfLj8ELb1EEvPT_S1_j
        .type           _Z10maxreduce6IfLj8ELb1EEvPT_S1_j,@function
        .size           _Z10maxreduce6IfLj8ELb1EEvPT_S1_j,(.L_x_753 - _Z10maxreduce6IfLj8ELb1EEvPT_S1_j)
        .other          _Z10maxreduce6IfLj8ELb1EEvPT_S1_j,@"STO_CUDA_ENTRY STV_DEFAULT"
_Z10maxreduce6IfLj8ELb1EEvPT_S1_j:
.text._Z10maxreduce6IfLj8ELb1EEvPT_S1_j:
        /* <DEDUP_REMOVED lines=13> */
.L_x_134:
        /* <DEDUP_REMOVED lines=10> */
.L_x_133:
[----:B------:R-:W-:Y:S05]  /*0170*/  BSYNC.RECONVERGENT B0 ;  /* 0x0000000000007941 */ /* 0x000fea0003800200 */
.L_x_132:
        /* <DEDUP_REMOVED lines=24> */
.L_x_135:
        /* <DEDUP_REMOVED lines=16> */
.L_x_753:


//--------------------- .text._Z10maxreduce6IfLj16ELb1EEvPT_S1_j --------------------------
	.section	.text._Z10maxreduce6IfLj16ELb1EEvPT_S1_j,"ax",@progbits
	.align	128
        .global         _Z10maxreduce6IfLj16ELb1EEvPT_S1_j
        .type           _Z10maxreduce6IfLj16ELb1EEvPT_S1_j,@function
        .size           _Z10maxreduce6IfLj16ELb1EEvPT_S1_j,(.L_x_754 - _Z10maxreduce6IfLj16ELb1EEvPT_S1_j)
        .other          _Z10maxreduce6IfLj16ELb1EEvPT_S1_j,@"STO_CUDA_ENTRY STV_DEFAULT"
_Z10maxreduce6IfLj16ELb1EEvPT_S1_j:
.text._Z10maxreduce6IfLj16ELb1EEvPT_S1_j:
        /* <DEDUP_REMOVED lines=13> */
.L_x_138:
        /* <DEDUP_REMOVED lines=10> */
.L_x_137:
[----:B------:R-:W-:Y:S05]  /*0170*/  BSYNC.RECONVERGENT B0 ;  /* 0x0000000000007941 */ /* 0x000fea0003800200 */
.L_x_136:
        /* <DEDUP_REMOVED lines=27> */
.L_x_139:
        /* <DEDUP_REMOVED lines=13> */
.L_x_754:


//--------------------- .text._Z10maxreduce6IfLj32ELb1EEvPT_S1_j --------------------------
	.section	.text._Z10maxreduce6IfLj32ELb1EEvPT_S1_j,"ax",@progbits
	.align	128
        .global         _Z10maxreduce6IfLj32ELb1EEvPT_S1_j
        .type           _Z10maxreduce6IfLj32ELb1EEvPT_S1_j,@function
        .size           _Z10maxreduce6IfLj32ELb1EEvPT_S1_j,(.L_x_755 - _Z10maxreduce6IfLj32ELb1EEvPT_S1_j)
        .other          _Z10maxreduce6IfLj32ELb1EEvPT_S1_j,@"STO_CUDA_ENTRY STV_DEFAULT"
_Z10maxreduce6IfLj32ELb1EEvPT_S1_j:
.text._Z10maxreduce6IfLj32ELb1EEvPT_S1_j:
        /* <DEDUP_REMOVED lines=11> */
[----:B------:R-:W-:Y:S02]  /*00b0*/  MOV R9, R2 ;  /* 0x0000000200097202 */ /* 0x000fe40000000f00 */
[----:B------:R-:W-:-:S05]  /*00c0*/  MOV R8, RZ ;  /* 0x000000ff00087202 */ /* 0x000fca0000000f00 */
[----:B------:R-:W1:Y:S02]  /*00d0*/  LDC.64 R6, c[0x0][0x380] ;  /* 0x0000e000ff067b82 */ /* 0x000e640000000a00 */
.L_x_142:
        /* <DEDUP_REMOVED lines=10> */
.L_x_141:
[----:B------:R-:W-:Y:S05]  /*0180*/  BSYNC.RECONVERGENT B0 ;  /* 0x0000000000007941 */ /* 0x000fea0003800200 */
.L_x_140:
        /* <DEDUP_REMOVED lines=30> */
.L_x_143:
        /* <DEDUP_REMOVED lines=9> */
.L_x_755:


//--------------------- .text._Z10maxreduce6IfLj64ELb1EEvPT_S1_j --------------------------
	.section	.text._Z10maxreduce6IfLj64ELb1EEvPT_S1_j,"ax",@progbits
	.align	128
        .global         _Z10maxreduce6IfLj64ELb1EEvPT_S1_j
        .type           _Z10maxreduce6IfLj64ELb1EEvPT_S1_j,@function
        .size           _Z10maxreduce6IfLj64ELb1EEvPT_S1_j,(.L_x_756 - _Z10maxreduce6IfLj64ELb1EEvPT_S1_j)
        .other          _Z10maxreduce6IfLj64ELb1EEvPT_S1_j,@"STO_CUDA_ENTRY STV_DEFAULT"
_Z10maxreduce6IfLj64ELb1EEvPT_S1_j:
.text._Z10maxreduce6IfLj64ELb1EEvPT_S1_j:
        /* <DEDUP_REMOVED lines=14> */
.L_x_146:
        /* <DEDUP_REMOVED lines=10> */
.L_x_145:
[----:B------:R-:W-:Y:S05]  /*0180*/  BSYNC.RECONVERGENT B0 ;  /* 0x0000000000007941 */ /* 0x000fea0003800200 */
.L_x_144:
        /* <DEDUP_REMOVED lines=33> */
.L_x_147:
        /* <DEDUP_REMOVED lines=14> */
.L_x_756:


//--------------------- .text._Z10maxreduce6IfLj128ELb1EEvPT_S1_j --------------------------
	.section	.text._Z10maxreduce6IfLj128ELb1EEvPT_S1_j,"ax",@progbits
	.align	128
        .global         _Z10maxreduce6IfLj128ELb1EEvPT_S1_j
        .type           _Z10maxreduce6IfLj128ELb1EEvPT_S1_j,@function
        .size           _Z10maxreduce6IfLj128ELb1EEvPT_S1_j,(.L_x_757 - _Z10maxreduce6IfLj128ELb1EEvPT_S1_j)
        .other          _Z10maxreduce6IfLj128ELb1EEvPT_S1_j,@"STO_CUDA_ENTRY STV_DEFAULT"
_Z10maxreduce6IfLj128ELb1EEvPT_S1_j:
.text._Z10maxreduce6IfLj128ELb1EEvPT_S1_j:
        /* <DEDUP_REMOVED lines=14> */
.L_x_150:
        /* <DEDUP_REMOVED lines=10> */
.L_x_149:
[----:B------:R-:W-:Y:S05]  /*0180*/  BSYNC.RECONVERGENT B0 ;  /* 0x0000000000007941 */ /* 0x000fea0003800200 */
.L_x_148:
[----:B------:R-:W0:Y:S01]  /*0190*/  S2UR UR5, SR_CgaCtaId ;  /* 0x00000000000579c3 */ /* 0x000e220000008800 */
[----:B------:R-:W-:Y:S01]  /*01a0*/  UMOV UR4, 0x400 ;  /* 0x0000040000047882 */ /* 0x000fe20000000000 */
[C---:B------:R-:W-:Y:S02]  /*01b0*/  ISETP.GT.U32.AND P0, PT, R11.reuse, 0x3f, PT ;  /* 0x0000003f0b00780c */ /* 0x040fe40003f04070 */
        /* <DEDUP_REMOVED lines=35> */
.L_x_151:
        /* <DEDUP_REMOVED lines=9> */
.L_x_757:


//--------------------- .text._Z10maxreduce6IfLj256ELb1EEvPT_S1_j --------------------------
	.section	.text._Z10maxreduce6IfLj256ELb1EEvPT_S1_j,"ax",@progbits
	.align	128
        .global         _Z10maxreduce6IfLj256ELb1EEvPT_S1_j
        .type           _Z10maxreduce6IfLj256ELb1EEvPT_S1_j,@function
        .size           _Z10maxreduce6IfLj256ELb1EEvPT_S1_j,(.L_x_758 - _Z10maxreduce6IfLj256ELb1EEvPT_S1_j)
        .other          _Z10maxreduce6IfLj256ELb1EEvPT_S1_j,@"STO_CUDA_ENTRY STV_DEFAULT"
_Z10maxreduce6IfLj256ELb1EEvPT_S1_j:
.text._Z10maxreduce6IfLj256ELb1EEvPT_S1_j:
        /* <DEDUP_REMOVED lines=13> */
.L_x_154:
        /* <DEDUP_REMOVED lines=10> */
.L_x_153:
[----:B------:R-:W-:Y:S05]  /*0170*/  BSYNC.RECONVERGENT B0 ;  /* 0x0000000000007941 */ /* 0x000fea0003800200 */
.L_x_152:
        /* <DEDUP_REMOVED lines=43> */
.L_x_155:
        /* <DEDUP_REMOVED lines=13> */
.L_x_758:


//--------------------- .text._Z10maxreduce6IfLj512ELb1EEvPT_S1_j --------------------------
	.section	.text._Z10maxreduce6IfLj512ELb1EEvPT_S1_j,"ax",@progbits
	.align	128
        .global         _Z10maxreduce6IfLj512ELb1EEvPT_S1_j
        .type           _Z10maxreduce6IfLj512ELb1EEvPT_S1_j,@function
        .size           _Z10maxreduce6IfLj512ELb1EEvPT_S1_j,(.L_x_759 - _Z10maxreduce6IfLj512ELb1EEvPT_S1_j)
        .other          _Z10maxreduce6IfLj512ELb1EEvPT_S1_j,@"STO_CUDA_ENTRY STV_DEFAULT"
_Z10maxreduce6IfLj512ELb1EEvPT_S1_j:
.text._Z10maxreduce6IfLj512ELb1EEvPT_S1_j:
[----:B------:R-:W-:Y:S01]  /*0000*/  LDC R1, c[0x0][0x37c] ;  /* 0x0000df00ff017b82 */ /* 0x000fe20000000800 */
[----:B------:R-:W0:Y:S01]  /*0010*/  S2R R0, SR_CTAID.X ;  /* 0x0000000000007919 */ /* 0x000e220000002500 */
[----:B------:R-:W1:Y:S01]  /*0020*/  LDCU UR8, c[0x0][0x390] ;  /* 0x00007200ff0877ac */ /* 0x000e620008000800 */
[----:B------:R-:W-:Y:S01]  /*0030*/  BSSY.RECONVERGENT B0, `(.L_x_156) ;  /* 0x0000015000007945 */ /* 0x000fe20003800200 */
[----:B------:R-:W-:Y:S01]  /*0040*/  HFMA2 R10, -RZ, RZ, 0, 0 ;  /* 0x00000000ff0a7431 */ /* 0x000fe200000001ff */
[----:B------:R-:W2:Y:S01]  /*0050*/  S2R R2, SR_TID.X ;  /* 0x0000000000027919 */ /* 0x000ea20000002100 */
[----:B------:R-:W3:Y:S01]  /*0060*/  LDCU.64 UR6, c[0x0][0x358] ;  /* 0x00006b00ff0677ac */ /* 0x000ee20008000a00 */
[----:B0-----:R-:W-:-:S04]  /*0070*/  SHF.L.U32 R3, R0, 0xa, RZ ;  /* 0x0000000a00037819 */ /* 0x001fc800000006ff */
[----:B--2---:R-:W-:-:S04]  /*0080*/  LOP3.LUT R3, R3, R2, RZ, 0xfc, !PT ;  /* 0x0000000203037212 */ /* 0x004fc800078efcff */
[----:B-1----:R-:W-:-:S13]  /*0090*/  ISETP.GE.U32.AND P0, PT, R3, UR8, PT ;  /* 0x0000000803007c0c */ /* 0x002fda000bf06070 */
[----:B---3--:R-:W-:Y:S05]  /*00a0*/  @P0 BRA `(.L_x_157) ;  /* 0x0000000000340947 */ /* 0x008fea0003800000 */
[----:B------:R-:W0:Y:S01]  /*00b0*/  LDC R12, c[0x0][0x370] ;  /* 0x0000dc00ff0c7b82 */ /* 0x000e220000000800 */
[----:B------:R-:W-:-:S07]  /*00c0*/  MOV R10, RZ ;  /* 0x000000ff000a7202 */ /* 0x000fce0000000f00 */
[----:B------:R-:W1:Y:S02]  /*00d0*/  LDC.64 R8, c[0x0][0x380] ;  /* 0x0000e000ff087b82 */ /* 0x000e640000000a00 */
.L_x_158:
        /* <DEDUP_REMOVED lines=10> */
.L_x_157:
[----:B------:R-:W-:Y:S05]  /*0180*/  BSYNC.RECONVERGENT B0 ;  /* 0x0000000000007941 */ /* 0x000fea0003800200 */
.L_x_156:
        /* <DEDUP_REMOVED lines=48> */
.L_x_159:
        /* <DEDUP_REMOVED lines=15> */
.L_x_759:


//--------------------- .text._Z10maxreduce6IiLj1ELb0EEvPT_S1_j --------------------------
	.section	.text._Z10maxreduce6IiLj1ELb0EEvPT_S1_j,"ax",@progbits
	.align	128
        .global         _Z10maxreduce6IiLj1ELb0EEvPT_S1_j
        .type           _Z10maxreduce6IiLj1ELb0EEvPT_S1_j,@function
        .size           _Z10maxreduce6IiLj1ELb0EEvPT_S1_j,(.L_x_760 - _Z10maxreduce6IiLj1ELb0EEvPT_S1_j)
        .other          _Z10maxreduce6IiLj1ELb0EEvPT_S1_j,@"STO_CUDA_ENTRY STV_DEFAULT"
_Z10maxreduce6IiLj1ELb0EEvPT_S1_j:
.text._Z10maxreduce6IiLj1ELb0EEvPT_S1_j:
[----:B------:R-:W-:Y:S01]  /*0000*/  LDC R1, c[0x0][0x37c] ;  /* 0x0000df00ff017b82 */ /* 0x000fe20000000800 */
[----:B------:R-:W0:Y:S01]  /*0010*/  S2R R8, SR_TID.X ;  /* 0x0000000000087919 */ /* 0x000e220000002100 */
[----:B------:R-:W1:Y:S01]  /*0020*/  LDCU UR4, c[0x0][0x390] ;  /* 0x00007200ff0477ac */ /* 0x000e620008000800 */
[----:B------:R-:W-:Y:S01]  /*0030*/  BSSY.RECONVERGENT B0, `(.L_x_160) ;  /* 0x0000015000007945 */ /* 0x000fe20003800200 */
[----:B------:R-:W-:Y:S01]  /*0040*/  IMAD.MOV.U32 R6, RZ, RZ, RZ ;  /* 0x000000ffff067224 */ /* 0x000fe200078e00ff */
[----:B------:R-:W0:Y:S01]  /*0050*/  S2R R11, SR_CTAID.X ;  /* 0x00000000000b7919 */ /* 0x000e220000002500 */
[----:B------:R-:W2:Y:S01]  /*0060*/  LDCU.64 UR6, c[0x0][0x358] ;  /* 0x00006b00ff0677ac */ /* 0x000ea20008000a00 */
[----:B------:R-:W3:Y:S01]  /*0070*/  LDCU UR8, c[0x0][0x390] ;  /* 0x00007200ff0877ac */ /* 0x000ee20008000800 */
[----:B0-----:R-:W-:-:S05]  /*0080*/  IMAD R0, R11, 0x2, R8 ;  /* 0x000000020b007824 */ /* 0x001fca00078e0208 */
[----:B-1----:R-:W-:-:S13]  /*0090*/  ISETP.GE.U32.AND P0, PT, R0, UR4, PT ;  /* 0x0000000400007c0c */ /* 0x002fda000bf06070 */
[----:B--23--:R-:W-:Y:S05]  /*00a0*/  @P0 BRA `(.L_x_161) ;  /* 0x0000000000340947 */ /* 0x00cfea0003800000 */
[----:B------:R-:W0:Y:S01]  /*00b0*/  LDC R13, c[0x0][0x370] ;  /* 0x0000dc00ff0d7b82 */ /* 0x000e220000000800 */
[----:B------:R-:W-:-:S07]  /*00c0*/  HFMA2 R6, -RZ, RZ, 0, 0 ;  /* 0x00000000ff067431 */ /* 0x000fce00000001ff */
[----:B------:R-:W1:Y:S02]  /*00d0*/  LDC.64 R2, c[0x0][0x380] ;  /* 0x0000e000ff027b82 */ /* 0x000e640000000a00 */
.L_x_162:
[----:B------:R-:W-:-:S05]  /*00e0*/  VIADD R4, R0, 0x1 ;  /* 0x0000000100047836 */ /* 0x000fca0000000000 */
[----:B------:R-:W-:Y:S01]  /*00f0*/  ISETP.GE.U32.AND P0, PT, R4, UR8, PT ;  /* 0x0000000804007c0c */ /* 0x000fe2000bf06070 */
[----:B-1----:R-:W-:-:S05]  /*0100*/  IMAD.WIDE.U32 R4, R0, 0x4, R2 ;  /* 0x0000000400047825 */ /* 0x002fca00078e0002 */
[----:B------:R-:W2:Y:S07]  /*0110*/  LDG.E R7, desc[UR6][R4.64] ;  /* 0x0000000604077981 */ /* 0x000eae000c1e1900 */
[----:B------:R-:W3:Y:S01]  /*0120*/  @!P0 LDG.E R9, desc[UR6][R4.64+0x4] ;  /* 0x0000040604098981 */ /* 0x000ee2000c1e1900 */
[----:B0-----:R-:W-:-:S04]  /*0130*/  LEA R0, R13, R0, 0x1 ;  /* 0x000000000d007211 */ /* 0x001fc800078e08ff */
[----:B------:R-:W-:Y:S01]  /*0140*/  ISETP.GE.U32.AND P1, PT, R0, UR8, PT ;  /* 0x0000000800007c0c */ /* 0x000fe2000bf26070 */
[----:B--2---:R-:W-:-:S05]  /*0150*/  IMAD.IADD R6, R7, 0x1, R6 ;  /* 0x0000000107067824 */ /* 0x004fca00078e0206 */
[----:B---3--:R-:W-:-:S07]  /*0160*/  @!P0 IADD3 R6, PT, PT, R6, R9, RZ ;  /* 0x0000000906068210 */ /* 0x008fce0007ffe0ff */
[----:B------:R-:W-:Y:S05]  /*0170*/  @!P1 BRA `(.L_x_162) ;  /* 0xfffffffc00d89947 */ /* 0x000fea000383ffff */
.L_x_161:
[----:B------:R-:W-:Y:S05]  /*0180*/  BSYNC.RECONVERGENT B0 ;  /* 0x0000000000007941 */ /* 0x000fea0003800200 */
.L_x_160:
        /* <DEDUP_REMOVED lines=13> */
.L_x_163:
        /* <DEDUP_REMOVED lines=10> */
.L_x_760:


//--------------------- .text._Z10maxreduce6IiLj2ELb0EEvPT_S1_j --------------------------
	.section	.text._Z10maxreduce6IiLj2ELb0EEvPT_S1_j,"ax",@progbits
	.align	128
        .global         _Z10maxreduce6IiLj2ELb0EEvPT_S1_j
        .type           _Z10maxreduce6IiLj2ELb0EEvPT_S1_j,@function
        .size           _Z10maxreduce6IiLj2ELb0EEvPT_S1_j,(.L_x_761 - _Z10maxreduce6IiLj2ELb0EEvPT_S1_j)
        .other          _Z10maxreduce6IiLj2ELb0EEvPT_S1_j,@"STO_CUDA_ENTRY STV_DEFAULT"
_Z10maxreduce6IiLj2ELb0EEvPT_S1_j:
.text._Z10maxreduce6IiLj2ELb0EEvPT_S1_j:
        /* <DEDUP_REMOVED lines=14> */
.L_x_166:
[C---:B------:R-:W-:Y:S02]  /*00e0*/  VIADD R5, R0.reuse, 0x2 ;  /* 0x0000000200057836 */ /* 0x040fe40000000000 */
[----:B-1----:R-:W-:-:S03]  /*00f0*/  IMAD.WIDE.U32 R2, R0, 0x4, R6 ;  /* 0x0000000400027825 */ /* 0x002fc600078e0006 */
[----:B------:R-:W-:-:S03]  /*0100*/  ISETP.GE.U32.AND P0, PT, R5, UR8, PT ;  /* 0x0000000805007c0c */ /* 0x000fc6000bf06070 */
[----:B------:R-:W2:Y:S10]  /*0110*/  LDG.E R3, desc[UR6][R2.64] ;  /* 0x0000000602037981 */ /* 0x000eb4000c1e1900 */
[----:B------:R-:W-:-:S06]  /*0120*/  @!P0 IMAD.WIDE.U32 R4, R5, 0x4, R6 ;  /* 0x0000000405048825 */ /* 0x000fcc00078e0006 */
[----:B------:R-:W3:Y:S01]  /*0130*/  @!P0 LDG.E R5, desc[UR6][R4.64] ;  /* 0x0000000604058981 */ /* 0x000ee2000c1e1900 */
[----:B0-----:R-:W-:-:S04]  /*0140*/  LEA R0, R11, R0, 0x2 ;  /* 0x000000000b007211 */ /* 0x001fc800078e10ff */
[----:B------:R-:W-:Y:S01]  /*0150*/  ISETP.GE.U32.AND P1, PT, R0, UR8, PT ;  /* 0x0000000800007c0c */ /* 0x000fe2000bf26070 */
[----:B--2---:R-:W-:-:S05]  /*0160*/  IMAD.IADD R8, R3, 0x1, R8 ;  /* 0x0000000103087824 */ /* 0x004fca00078e0208 */
[----:B---3--:R-:W-:-:S07]  /*0170*/  @!P0 IADD3 R8, PT, PT, R8, R5, RZ ;  /* 0x0000000508088210 */ /* 0x008fce0007ffe0ff */
[----:B------:R-:W-:Y:S05]  /*0180*/  @!P1 BRA `(.L_x_166) ;  /* 0xfffffffc00d49947 */ /* 0x000fea000383ffff */
.L_x_165:
[----:B------:R-:W-:Y:S05]  /*0190*/  BSYNC.RECONVERGENT B0 ;  /* 0x0000000000007941 */ /* 0x000fea0003800200 */
.L_x_164:
        /* <DEDUP_REMOVED lines=10> */
[----:B0-----:R-:W-:-:S05]  /*0240*/  IMAD.IADD R8, R5, 0x1, R8 ;  /* 0x0000000105087824 */ /* 0x001fca00078e0208 */
[----:B------:R0:W-:Y:S07]  /*0250*/  STS [R3], R8 ;  /* 0x0000000803007388 */ /* 0x0001ee0000000800 */
[----:B------:R-:W-:Y:S05]  /*0260*/  @P0 EXIT ;  /* 0x000000000000094d */ /* 0x000fea0003800000 */
[----:B------:R-:W1:Y:S01]  /*0270*/  LDS R5, [UR4] ;  /* 0x00000004ff057984 */ /* 0x000e620008000800 */
[----:B0-----:R-:W0:Y:S02]  /*0280*/  LDC.64 R2, c[0x0][0x388] ;  /* 0x0000e200ff027b82 */ /* 0x001e240000000a00 */
[----:B0-----:R-:W-:-:S05]  /*0290*/  IMAD.WIDE.U32 R2, R10, 0x4, R2 ;  /* 0x000000040a027825 */ /* 0x001fca00078e0002 */
[----:B-1----:R-:W-:Y:S01]  /*02a0*/  STG.E desc[UR6][R2.64], R5 ;  /* 0x0000000502007986 */ /* 0x002fe2000c101906 */
[----:B------:R-:W-:Y:S05]  /*02b0*/  EXIT ;  /* 0x000000000000794d */ /* 0x000fea0003800000 */
.L_x_167:
        /* <DEDUP_REMOVED lines=12> */
.L_x_761:


//--------------------- .text._Z10maxreduce6IiLj4ELb0EEvPT_S1_j --------------------------
	.section	.text._Z10maxreduce6IiLj4ELb0EEvPT_S1_j,"ax",@progbits
	.align	128
        .global         _Z10maxreduce6IiLj4ELb0EEvPT_S1_j
        .type           _Z10maxreduce6IiLj4ELb0EEvPT_S1_j,@function
        .size           _Z10maxreduce6IiLj4ELb0EEvPT_S1_j,(.L_x_762 - _Z10maxreduce6IiLj4ELb0EEvPT_S1_j)
        .other          _Z10maxreduce6IiLj4ELb0EEvPT_S1_j,@"STO_CUDA_ENTRY STV_DEFAULT"
_Z10maxreduce6IiLj4ELb0EEvPT_S1_j:
.text._Z10maxreduce6IiLj4ELb0EEvPT_S1_j:
        /* <DEDUP_REMOVED lines=14> */
.L_x_170:
        /* <DEDUP_REMOVED lines=11> */
.L_x_169:
[----:B------:R-:W-:Y:S05]  /*0190*/  BSYNC.RECONVERGENT B0 ;  /* 0x0000000000007941 */ /* 0x000fea0003800200 */
.L_x_168:
        /* <DEDUP_REMOVED lines=11> */
[----:B------:R-:W-:Y:S04]  /*0250*/  STS [R3], R8 ;  /* 0x0000000803007388 */ /* 0x000fe80000000800 */
[----:B------:R-:W0:Y:S02]  /*0260*/  LDS R5, [R3+0x4] ;  /* 0x0000040003057984 */ /* 0x000e240000000800 */
[----:B0-----:R-:W-:-:S05]  /*0270*/  IADD3 R0, PT, PT, R8, R5, RZ ;  /* 0x0000000508007210 */ /* 0x001fca0007ffe0ff */
[----:B------:R0:W-:Y:S01]  /*0280*/  STS [R3], R0 ;  /* 0x0000000003007388 */ /* 0x0001e20000000800 */
[----:B------:R-:W-:Y:S05]  /*0290*/  @P0 EXIT ;  /* 0x000000000000094d */ /* 0x000fea0003800000 */
[----:B------:R-:W1:Y:S01]  /*02a0*/  LDS R5, [UR4] ;  /* 0x00000004ff057984 */ /* 0x000e620008000800 */
[----:B0-----:R-:W0:Y:S02]  /*02b0*/  LDC.64 R2, c[0x0][0x388] ;  /* 0x0000e200ff027b82 */ /* 0x001e240000000a00 */
[----:B0-----:R-:W-:-:S05]  /*02c0*/  IMAD.WIDE.U32 R2, R10, 0x4, R2 ;  /* 0x000000040a027825 */ /* 0x001fca00078e0002 */
[----:B-1----:R-:W-:Y:S01]  /*02d0*/  STG.E desc[UR6][R2.64], R5 ;  /* 0x0000000502007986 */ /* 0x002fe2000c101906 */
[----:B------:R-:W-:Y:S05]  /*02e0*/  EXIT ;  /* 0x000000000000794d */ /* 0x000fea0003800000 */
.L_x_171:
        /* <DEDUP_REMOVED lines=9> */
.L_x_762:


//--------------------- .text._Z10maxreduce6IiLj8ELb0EEvPT_S1_j --------------------------
	.section	.text._Z10maxreduce6IiLj8ELb0EEvPT_S1_j,"ax",@progbits
	.align	128
        .global         _Z10maxreduce6IiLj8ELb0EEvPT_S1_j
        .type           _Z10maxreduce6IiLj8ELb0EEvPT_S1_j,@function
        .size           _Z10maxreduce6IiLj8ELb0EEvPT_S1_j,(.L_x_763 - _Z10maxreduce6IiLj8ELb0EEvPT_S1_j)
        .other          _Z10maxreduce6IiLj8ELb0EEvPT_S1_j,@"STO_CUDA_ENTRY STV_DEFAULT"
_Z10maxreduce6IiLj8ELb0EEvPT_S1_j:
.text._Z10maxreduce6IiLj8ELb0EEvPT_S1_j:
        /* <DEDUP_REMOVED lines=14> */
.L_x_174:
        /* <DEDUP_REMOVED lines=11> */
.L_x_173:
[----:B------:R-:W-:Y:S05]  /*0190*/  BSYNC.RECONVERGENT B0 ;  /* 0x0000000000007941 */ /* 0x000fea0003800200 */
.L_x_172:
        /* <DEDUP_REMOVED lines=14> */
[----:B------:R-:W-:Y:S04]  /*0280*/  STS [R3], R0 ;  /* 0x0000000003007388 */ /* 0x000fe80000000800 */
[----:B------:R-:W0:Y:S02]  /*0290*/  LDS R5, [R3+0x4] ;  /* 0x0000040003057984 */ /* 0x000e240000000800 */
[----:B0-----:R-:W-:-:S05]  /*02a0*/  IMAD.IADD R2, R0, 0x1, R5 ;  /* 0x0000000100027824 */ /* 0x001fca00078e0205 */
[----:B------:R0:W-:Y:S01]  /*02b0*/  STS [R3], R2 ;  /* 0x0000000203007388 */ /* 0x0001e20000000800 */
[----:B------:R-:W-:Y:S05]  /*02c0*/  @P0 EXIT ;  /* 0x000000000000094d */ /* 0x000fea0003800000 */
[----:B------:R-:W1:Y:S01]  /*02d0*/  LDS R5, [UR4] ;  /* 0x00000004ff057984 */ /* 0x000e620008000800 */
[----:B0-----:R-:W0:Y:S02]  /*02e0*/  LDC.64 R2, c[0x0][0x388] ;  /* 0x0000e200ff027b82 */ /* 0x001e240000000a00 */
[----:B0-----:R-:W-:-:S05]  /*02f0*/  IMAD.WIDE.U32 R2, R10, 0x4, R2 ;  /* 0x000000040a027825 */ /* 0x001fca00078e0002 */
[----:B-1----:R-:W-:Y:S01]  /*0300*/  STG.E desc[UR6][R2.64], R5 ;  /* 0x0000000502007986 */ /* 0x002fe2000c101906 */
[----:B------:R-:W-:Y:S05]  /*0310*/  EXIT ;  /* 0x000000000000794d */ /* 0x000fea0003800000 */
.L_x_175:
        /* <DEDUP_REMOVED lines=14> */
.L_x_763:


//--------------------- .text._Z10maxreduce6IiLj16ELb0EEvPT_S1_j --------------------------
	.section	.text._Z10maxreduce6IiLj16ELb0EEvPT_S1_j,"ax",@progbits
	.align	128
        .global         _Z10maxreduce6IiLj16ELb0EEvPT_S1_j
        .type           _Z10maxreduce6IiLj16ELb0EEvPT_S1_j,@function
        .size           _Z10maxreduce6IiLj16ELb0EEvPT_S1_j,(.L_x_764 - _Z10maxreduce6IiLj16ELb0EEvPT_S1_j)
        .other          _Z10maxreduce6IiLj16ELb0EEvPT_S1_j,@"STO_CUDA_ENTRY STV_DEFAULT"
_Z10maxreduce6IiLj16ELb0EEvPT_S1_j:
.text._Z10maxreduce6IiLj16ELb0EEvPT_S1_j:
        /* <DEDUP_REMOVED lines=14> */
.L_x_178:
        /* <DEDUP_REMOVED lines=11> */
.L_x_177:
[----:B------:R-:W-:Y:S05]  /*0190*/  BSYNC.RECONVERGENT B0 ;  /* 0x0000000000007941 */ /* 0x000fea0003800200 */
.L_x_176:
        /* <DEDUP_REMOVED lines=27> */
.L_x_179:
        /* <DEDUP_REMOVED lines=11> */
.L_x_764:


//--------------------- .text._Z10maxreduce6IiLj32ELb0EEvPT_S1_j --------------------------
	.section	.text._Z10maxreduce6IiLj32ELb0EEvPT_S1_j,"ax",@progbits
	.align	128
        .global         _Z10maxreduce6IiLj32ELb0EEvPT_S1_j
        .type           _Z10maxreduce6IiLj32ELb0EEvPT_S1_j,@function
        .size           _Z10maxreduce6IiLj32ELb0EEvPT_S1_j,(.L_x_765 - _Z10maxreduce6IiLj32ELb0EEvPT_S1_j)
        .other          _Z10maxreduce6IiLj32ELb0EEvPT_S1_j,@"STO_CUDA_ENTRY STV_DEFAULT"
_Z10maxreduce6IiLj32ELb0EEvPT_S1_j:
.text._Z10maxreduce6IiLj32ELb0EEvPT_S1_j:
        /* <DEDUP_REMOVED lines=14> */
.L_x_182:
        /* <DEDUP_REMOVED lines=11> */
.L_x_181:
[----:B------:R-:W-:Y:S05]  /*0190*/  BSYNC.RECONVERGENT B0 ;  /* 0x0000000000007941 */ /* 0x000fea0003800200 */
.L_x_180:
        /* <DEDUP_REMOVED lines=30> */
.L_x_183:
        /* <DEDUP_REMOVED lines=16> */
.L_x_765:


//--------------------- .text._Z10maxreduce6IiLj64ELb0EEvPT_S1_j --------------------------
	.section	.text._Z10maxreduce6IiLj64ELb0EEvPT_S1_j,"ax",@progbits
	.align	128
        .global         _Z10maxreduce6IiLj64ELb0EEvPT_S1_j
        .type           _Z10maxreduce6IiLj64ELb0EEvPT_S1_j,@function
        .size           _Z10maxreduce6IiLj64ELb0EEvPT_S1_j,(.L_x_766 - _Z10maxreduce6IiLj64ELb0EEvPT_S1_j)
        .other          _Z10maxreduce6IiLj64ELb0EEvPT_S1_j,@"STO_CUDA_ENTRY STV_DEFAULT"
_Z10maxreduce6IiLj64ELb0EEvPT_S1_j:
.text._Z10maxreduce6IiLj64ELb0EEvPT_S1_j:
        /* <DEDUP_REMOVED lines=12> */
[----:B------:R-:W-:Y:S01]  /*00c0*/  MOV R9, R2 ;  /* 0x0000000200097202 */ /* 0x000fe20000000f00 */
[----:B------:R-:W-:-:S06]  /*00d0*/  IMAD.MOV.U32 R8, RZ, RZ, RZ ;  /* 0x000000ffff087224 */ /* 0x000fcc00078e00ff */
[----:B------:R-:W1:Y:S02]  /*00e0*/  LDC.64 R6, c[0x0][0x380] ;  /* 0x0000e000ff067b82 */ /* 0x000e640000000a00 */
.L_x_186:
[C---:B------:R-:W-:Y:S01]  /*00f0*/  IADD3 R5, PT, PT, R9.reuse, 0x40, RZ ;  /* 0x0000004009057810 */ /* 0x040fe20007ffe0ff */
[----:B-1----:R-:W-:-:S03]  /*0100*/  IMAD.WIDE.U32 R2, R9, 0x4, R6 ;  /* 0x0000000409027825 */ /* 0x002fc600078e0006 */
[----:B------:R-:W-:-:S03]  /*0110*/  ISETP.GE.U32.AND P0, PT, R5, UR8, PT ;  /* 0x0000000805007c0c */ /* 0x000fc6000bf06070 */
[----:B------:R-:W2:Y:S10]  /*0120*/  LDG.E R3, desc[UR6][R2.64] ;  /* 0x0000000602037981 */ /* 0x000eb4000c1e1900 */
[----:B------:R-:W-:-:S06]  /*0130*/  @!P0 IMAD.WIDE.U32 R4, R5, 0x4, R6 ;  /* 0x0000000405048825 */ /* 0x000fcc00078e0006 */
[----:B------:R-:W3:Y:S01]  /*0140*/  @!P0 LDG.E R5, desc[UR6][R4.64] ;  /* 0x0000000604058981 */ /* 0x000ee2000c1e1900 */
[----:B0-----:R-:W-:-:S05]  /*0150*/  IMAD R9, R10, 0x80, R9 ;  /* 0x000000800a097824 */ /* 0x001fca00078e0209 */
[----:B------:R-:W-:Y:S02]  /*0160*/  ISETP.GE.U32.AND P1, PT, R9, UR8, PT ;  /* 0x0000000809007c0c */ /* 0x000fe4000bf26070 */
[----:B--2---:R-:W-:-:S05]  /*0170*/  IADD3 R8, PT, PT, R3, R8, RZ ;  /* 0x0000000803087210 */ /* 0x004fca0007ffe0ff */
[----:B---3--:R-:W-:-:S06]  /*0180*/  @!P0 IMAD.IADD R8, R8, 0x1, R5 ;  /* 0x0000000108088824 */ /* 0x008fcc00078e0205 */
[----:B------:R-:W-:Y:S05]  /*0190*/  @!P1 BRA `(.L_x_186) ;  /* 0xfffffffc00d49947 */ /* 0x000fea000383ffff */
.L_x_185:
[----:B------:R-:W-:Y:S05]  /*01a0*/  BSYNC.RECONVERGENT B0 ;  /* 0x0000000000007941 */ /* 0x000fea0003800200 */
.L_x_184:
        /* <DEDUP_REMOVED lines=9> */
[----:B------:R-:W-:Y:S02]  /*0240*/  ISETP.NE.AND P0, PT, R11, RZ, PT ;  /* 0x000000ff0b00720c */ /* 0x000fe40003f05270 */
        /* <DEDUP_REMOVED lines=23> */
.L_x_187:
        /* <DEDUP_REMOVED lines=12> */
.L_x_766:


//--------------------- .text._Z10maxreduce6IiLj128ELb0EEvPT_S1_j --------------------------
	.section	.text._Z10maxreduce6IiLj128ELb0EEvPT_S1_j,"ax",@progbits
	.align	128
        .global         _Z10maxreduce6IiLj128ELb0EEvPT_S1_j
        .type           _Z10maxreduce6IiLj128ELb0EEvPT_S1_j,@function
        .size           _Z10maxreduce6IiLj128ELb0EEvPT_S1_j,(.L_x_767 - _Z10maxreduce6IiLj128ELb0EEvPT_S1_j)
        .other          _Z10maxreduce6IiLj128ELb0EEvPT_S1_j,@"STO_CUDA_ENTRY STV_DEFAULT"
_Z10maxreduce6IiLj128ELb0EEvPT_S1_j:
.text._Z10maxreduce6IiLj128ELb0EEvPT_S1_j:
        /* <DEDUP_REMOVED lines=15> */
.L_x_190:
        /* <DEDUP_REMOVED lines=11> */
.L_x_189:
[----:B------:R-:W-:Y:S05]  /*01a0*/  BSYNC.RECONVERGENT B0 ;  /* 0x0000000000007941 */ /* 0x000fea0003800200 */
.L_x_188:
[----:B------:R-:W0:Y:S01]  /*01b0*/  S2UR UR5, SR_CgaCtaId ;  /* 0x00000000000579c3 */ /* 0x000e220000008800 */
[----:B------:R-:W-:Y:S01]  /*01c0*/  UMOV UR4, 0x400 ;  /* 0x0000040000047882 */ /* 0x000fe20000000000 */
[C---:B------:R-:W-:Y:S01]  /*01d0*/  ISETP.GT.U32.AND P0, PT, R11.reuse, 0x3f, PT ;  /* 0x0000003f0b00780c */ /* 0x040fe20003f04070 */
[----:B------:R-:W-:Y:S01]  /*01e0*/  IMAD.MOV.U32 R5, RZ, RZ, R8 ;  /* 0x000000ffff057224 */ /* 0x000fe200078e0008 */
[----:B------:R-:W-:Y:S01]  /*01f0*/  ISETP.GT.U32.AND P1, PT, R11, 0x1f, PT ;  /* 0x0000001f0b00780c */ /* 0x000fe20003f24070 */
[----:B0-----:R-:W-:-:S06]  /*0200*/  ULEA UR4, UR5, UR4, 0x18 ;  /* 0x0000000405047291 */ /* 0x001fcc000f8ec0ff */
[----:B------:R-:W-:-:S05]  /*0210*/  LEA R3, R11, UR4, 0x2 ;  /* 0x000000040b037c11 */ /* 0x000fca000f8e10ff */
[----:B------:R-:W-:Y:S01]  /*0220*/  STS [R3], R8 ;  /* 0x0000000803007388 */ /* 0x000fe20000000800 */
[----:B------:R-:W-:Y:S06]  /*0230*/  BAR.SYNC.DEFER_BLOCKING 0x0 ;  /* 0x0000000000007b1d */ /* 0x000fec0000010000 */
[----:B------:R-:W0:Y:S02]  /*0240*/  @!P0 LDS R2, [R3+0x100] ;  /* 0x0001000003028984 */ /* 0x000e240000000800 */
[----:B0-----:R-:W-:-:S05]  /*0250*/  @!P0 IADD3 R5, PT, PT, R2, R5, RZ ;  /* 0x0000000502058210 */ /* 0x001fca0007ffe0ff */
[----:B------:R0:W-:Y:S01]  /*0260*/  @!P0 STS [R3], R5 ;  /* 0x0000000503008388 */ /* 0x0001e20000000800 */
[----:B------:R-:W-:Y:S06]  /*0270*/  BAR.SYNC.DEFER_BLOCKING 0x0 ;  /* 0x0000000000007b1d */ /* 0x000fec0000010000 */
[----:B------:R-:W-:Y:S05]  /*0280*/  @P1 EXIT ;  /* 0x000000000000194d */ /* 0x000fea0003800000 */
[----:B------:R-:W1:Y:S01]  /*0290*/  LDS R2, [R3+0x80] ;  /* 0x0000800003027984 */ /* 0x000e620000000800 */
[----:B------:R-:W-:Y:S01]  /*02a0*/  ISETP.NE.AND P0, PT, R11, RZ, PT ;  /* 0x000000ff0b00720c */ /* 0x000fe20003f05270 */
[----:B-1----:R-:W-:-:S05]  /*02b0*/  IMAD.IADD R2, R2, 0x1, R5 ;  /* 0x0000000102027824 */ /* 0x002fca00078e0205 */
[----:B------:R-:W-:Y:S04]  /*02c0*/  STS [R3], R2 ;  /* 0x0000000203007388 */ /* 0x000fe80000000800 */
[----:B0-----:R-:W0:Y:S02]  /*02d0*/  LDS R5, [R3+0x40] ;  /* 0x0000400003057984 */ /* 0x001e240000000800 */
        /* <DEDUP_REMOVED lines=20> */
.L_x_191:
        /* <DEDUP_REMOVED lines=14> */
.L_x_767:


//--------------------- .text._Z10maxreduce6IiLj256ELb0EEvPT_S1_j --------------------------
	.section	.text._Z10maxreduce6IiLj256ELb0EEvPT_S1_j,"ax",@progbits
	.align	128
        .global         _Z10maxreduce6IiLj256ELb0EEvPT_S1_j
        .type           _Z10maxreduce6IiLj256ELb0EEvPT_S1_j,@function
        .size           _Z10maxreduce6IiLj256ELb0EEvPT_S1_j,(.L_x_768 - _Z10maxreduce6IiLj256ELb0EEvPT_S1_j)
        .other          _Z10maxreduce6IiLj256ELb0EEvPT_S1_j,@"STO_CUDA_ENTRY STV_DEFAULT"
_Z10maxreduce6IiLj256ELb0EEvPT_S1_j:
.text._Z10maxreduce6IiLj256ELb0EEvPT_S1_j:
        /* <DEDUP_REMOVED lines=14> */
.L_x_194:
[C---:B------:R-:W-:Y:S02]  /*00e0*/  VIADD R7, R2.reuse, 0x100 ;  /* 0x0000010002077836 */ /* 0x040fe40000000000 */
        /* <DEDUP_REMOVED lines=10> */
.L_x_193:
[----:B------:R-:W-:Y:S05]  /*0190*/  BSYNC.RECONVERGENT B0 ;  /* 0x0000000000007941 */ /* 0x000fea0003800200 */
.L_x_192:
        /* <DEDUP_REMOVED lines=10> */
[----:B0-----:R-:W-:-:S05]  /*0240*/  @!P1 IMAD.IADD R7, R2, 0x1, R7 ;  /* 0x0000000102079824 */ /* 0x001fca00078e0207 */
[----:B------:R-:W-:Y:S01]  /*0250*/  @!P1 STS [R5], R7 ;  /* 0x0000000705009388 */ /* 0x000fe20000000800 */
[----:B------:R-:W-:Y:S01]  /*0260*/  BAR.SYNC.DEFER_BLOCKING 0x0 ;  /* 0x0000000000007b1d */ /* 0x000fe20000010000 */
[----:B------:R-:W-:-:S05]  /*0270*/  ISETP.GT.U32.AND P1, PT, R3, 0x1f, PT ;  /* 0x0000001f0300780c */ /* 0x000fca0003f24070 */
        /* <DEDUP_REMOVED lines=25> */
[----:B0-----:R-:W0:Y:S01]  /*0410*/  LDS R5, [UR4] ;  /* 0x00000004ff057984 */ /* 0x001e220008000800 */
[----:B------:R-:W1:Y:S02]  /*0420*/  LDC.64 R2, c[0x0][0x388] ;  /* 0x0000e200ff027b82 */ /* 0x000e640000000a00 */
[----:B-1----:R-:W-:-:S05]  /*0430*/  IMAD.WIDE.U32 R2, R0, 0x4, R2 ;  /* 0x0000000400027825 */ /* 0x002fca00078e0002 */
[----:B0-----:R-:W-:Y:S01]  /*0440*/  STG.E desc[UR6][R2.64], R5 ;  /* 0x0000000502007986 */ /* 0x001fe2000c101906 */
[----:B------:R-:W-:Y:S05]  /*0450*/  EXIT ;  /* 0x000000000000794d */ /* 0x000fea0003800000 */
.L_x_195:
        /* <DEDUP_REMOVED lines=10> */
.L_x_768:


//--------------------- .text._Z10maxreduce6IiLj512ELb0EEvPT_S1_j --------------------------
	.section	.text._Z10maxreduce6IiLj512ELb0EEvPT_S1_j,"ax",@progbits
	.align	128
        .global         _Z10maxreduce6IiLj512ELb0EEvPT_S1_j
        .type           _Z10maxreduce6IiLj512ELb0EEvPT_S1_j,@function
        .size           _Z10maxreduce6IiLj512ELb0EEvPT_S1_j,(.L_x_769 - _Z10maxreduce6IiLj512ELb0EEvPT_S1_j)
        .other          _Z10maxreduce6IiLj512ELb0EEvPT_S1_j,@"STO_CUDA_ENTRY STV_DEFAULT"
_Z10maxreduce6IiLj512ELb0EEvPT_S1_j:
.text._Z10maxreduce6IiLj512ELb0EEvPT_S1_j:
[----:B------:R-:W-:Y:S01]  /*0000*/  LDC R1, c[0x0][0x37c] ;  /* 0x0000df00ff017b82 */ /* 0x000fe20000000800 */
[----:B------:R-:W0:Y:S01]  /*0010*/  S2R R0, SR_CTAID.X ;  /* 0x0000000000007919 */ /* 0x000e220000002500 */
[----:B------:R-:W1:Y:S01]  /*0020*/  LDCU UR4, c[0x0][0x390] ;  /* 0x00007200ff0477ac */ /* 0x000e620008000800 */
[----:B------:R-:W-:Y:S01]  /*0030*/  BSSY.RECONVERGENT B0, `(.L_x_196) ;  /* 0x0000017000007945 */ /* 0x000fe20003800200 */
[----:B------:R-:W-:Y:S01]  /*0040*/  IMAD.MOV.U32 R10, RZ, RZ, RZ ;  /* 0x000000ffff0a7224 */ /* 0x000fe200078e00ff */
        /* <DEDUP_REMOVED lines=8> */
[----:B------:R-:W-:-:S07]  /*00d0*/  HFMA2 R10, -RZ, RZ, 0, 0 ;  /* 0x00000000ff0a7431 */ /* 0x000fce00000001ff */
[----:B------:R-:W1:Y:S02]  /*00e0*/  LDC.64 R8, c[0x0][0x380] ;  /* 0x0000e000ff087b82 */ /* 0x000e640000000a00 */
.L_x_198:
        /* <DEDUP_REMOVED lines=11> */
.L_x_197:
[----:B------:R-:W-:Y:S05]  /*01a0*/  BSYNC.RECONVERGENT B0 ;  /* 0x0000000000007941 */ /* 0x000fea0003800200 */
.L_x_196:
        /* <DEDUP_REMOVED lines=11> */
[----:B------:R-:W-:Y:S01]  /*0260*/  @!P1 STS [R3], R5 ;  /* 0x0000000503009388 */ /* 0x000fe20000000800 */
[----:B------:R-:W-:Y:S01]  /*0270*/  BAR.SYNC.DEFER_BLOCKING 0x0 ;  /* 0x0000000000007b1d */ /* 0x000fe20000010000 */
[----:B------:R-:W-:-:S05]  /*0280*/  ISETP.GT.U32.AND P1, PT, R2, 0x3f, PT ;  /* 0x0000003f0200780c */ /* 0x000fca0003f24070 */
[----:B------:R-:W0:Y:S02]  /*0290*/  @!P0 LDS R4, [R3+0x200] ;  /* 0x0002000003048984 */ /* 0x000e240000000800 */
[----:B0-----:R-:W-:-:S05]  /*02a0*/  @!P0 IMAD.IADD R5, R4, 0x1, R5 ;  /* 0x0000000104058824 */ /* 0x001fca00078e0205 */
[----:B------:R-:W-:Y:S01]  /*02b0*/  @!P0 STS [R3], R5 ;  /* 0x0000000503008388 */ /* 0x000fe20000000800 */
[----:B------:R-:W-:Y:S01]  /*02c0*/  BAR.SYNC.DEFER_BLOCKING 0x0 ;  /* 0x0000000000007b1d */ /* 0x000fe20000010000 */
[----:B------:R-:W-:-:S05]  /*02d0*/  ISETP.GT.U32.AND P0, PT, R2, 0x1f, PT ;  /* 0x0000001f0200780c */ /* 0x000fca0003f04070 */
[----:B------:R-:W0:Y:S02]  /*02e0*/  @!P1 LDS R4, [R3+0x100] ;  /* 0x0001000003049984 */ /* 0x000e240000000800 */
[----:B0-----:R-:W-:-:S05]  /*02f0*/  @!P1 IMAD.IADD R5, R4, 0x1, R5 ;  /* 0x0000000104059824 */ /* 0x001fca00078e0205 */
[----:B------:R0:W-:Y:S01]  /*0300*/  @!P1 STS [R3], R5 ;  /* 0x0000000503009388 */ /* 0x0001e20000000800 */
[----:B------:R-:W-:Y:S06]  /*0310*/  BAR.SYNC.DEFER_BLOCKING 0x0 ;  /* 0x0000000000007b1d */ /* 0x000fec0000010000 */
[----:B------:R-:W-:Y:S05]  /*0320*/  @P0 EXIT ;  /* 0x000000000000094d */ /* 0x000fea0003800000 */
[----:B------:R-:W1:Y:S01]  /*0330*/  LDS R4, [R3+0x80] ;  /* 0x0000800003047984 */ /* 0x000e620000000800 */
[----:B------:R-:W-:Y:S02]  /*0340*/  ISETP.NE.AND P0, PT, R2, RZ, PT ;  /* 0x000000ff0200720c */ /* 0x000fe40003f05270 */
[----:B-1----:R-:W-:-:S05]  /*0350*/  IADD3 R4, PT, PT, R4, R5, RZ ;  /* 0x0000000504047210 */ /* 0x002fca0007ffe0ff */
[----:B------:R-:W-:Y:S04]  /*0360*/  STS [R3], R4 ;  /* 0x0000000403007388 */ /* 0x000fe80000000800 */
[----:B0-----:R-:W0:Y:S02]  /*0370*/  LDS R5, [R3+0x40] ;  /* 0x0000400003057984 */ /* 0x001e240000000800 */
[----:B0-----:R-:W-:-:S05]  /*0380*/  IMAD.IADD R6, R4, 0x1, R5 ;  /* 0x0000000104067824 */ /* 0x001fca00078e0205 */
        /* <DEDUP_REMOVED lines=19> */
.L_x_199:
        /* <DEDUP_REMOVED lines=12> */
.L_x_769:


//--------------------- .text._Z10maxreduce6IiLj1ELb1EEvPT_S1_j --------------------------
	.section	.text._Z10maxreduce6IiLj1ELb1EEvPT_S1_j,"ax",@progbits
	.align	128
        .global         _Z10maxreduce6IiLj1ELb1EEvPT_S1_j
        .type           _Z10maxreduce6IiLj1ELb1EEvPT_S1_j,@function
        .size           _Z10maxreduce6IiLj1ELb1EEvPT_S1_j,(.L_x_770 - _Z10maxreduce6IiLj1ELb1EEvPT_S1_j)
        .other          _Z10maxreduce6IiLj1ELb1EEvPT_S1_j,@"STO_CUDA_ENTRY STV_DEFAULT"
_Z10maxreduce6IiLj1ELb1EEvPT_S1_j:
.text._Z10maxreduce6IiLj1ELb1EEvPT_S1_j:
        /* <DEDUP_REMOVED lines=13> */
.L_x_202:
[----:B-1----:R-:W-:-:S05]  /*00d0*/  IMAD.WIDE.U32 R2, R0, 0x4, R4 ;  /* 0x0000000400027825 */ /* 0x002fca00078e0004 */
[----:B------:R-:W2:Y:S04]  /*00e0*/  LDG.E R7, desc[UR6][R2.64] ;  /* 0x0000000602077981 */ /* 0x000ea8000c1e1900 */
[----:B------:R-:W2:Y:S01]  /*00f0*/  LDG.E R8, desc[UR6][R2.64+0x4] ;  /* 0x0000040602087981 */ /* 0x000ea2000c1e1900 */
[----:B0-----:R-:W-:-:S05]  /*0100*/  IMAD R0, R11, 0x2, R0 ;  /* 0x000000020b007824 */ /* 0x001fca00078e0200 */
[----:B------:R-:W-:Y:S02]  /*0110*/  ISETP.GE.U32.AND P0, PT, R0, UR8, PT ;  /* 0x0000000800007c0c */ /* 0x000fe4000bf06070 */
[----:B--2---:R-:W-:-:S11]  /*0120*/  IADD3 R6, PT, PT, R8, R7, R6 ;  /* 0x0000000708067210 */ /* 0x004fd60007ffe006 */
[----:B------:R-:W-:Y:S05]  /*0130*/  @!P0 BRA `(.L_x_202) ;  /* 0xfffffffc00e48947 */ /* 0x000fea000383ffff */
.L_x_201:
[----:B------:R-:W-:Y:S05]  /*0140*/  BSYNC.RECONVERGENT B0 ;  /* 0x0000000000007941 */ /* 0x000fea0003800200 */
.L_x_200:
        /* <DEDUP_REMOVED lines=13> */
.L_x_203:
        /* <DEDUP_REMOVED lines=14> */
.L_x_770:


//--------------------- .text._Z10maxreduce6IiLj2ELb1EEvPT_S1_j --------------------------
	.section	.text._Z10maxreduce6IiLj2ELb1EEvPT_S1_j,"ax",@progbits
	.align	128
        .global         _Z10maxreduce6IiLj2ELb1EEvPT_S1_j
        .type           _Z10maxreduce6IiLj2ELb1EEvPT_S1_j,@function
        .size           _Z10maxreduce6IiLj2ELb1EEvPT_S1_j,(.L_x_771 - _Z10maxreduce6IiLj2ELb1EEvPT_S1_j)
        .other          _Z10maxreduce6IiLj2ELb1EEvPT_S1_j,@"STO_CUDA_ENTRY STV_DEFAULT"
_Z10maxreduce6IiLj2ELb1EEvPT_S1_j:
.text._Z10maxreduce6IiLj2ELb1EEvPT_S1_j:
        /* <DEDUP_REMOVED lines=13> */
.L_x_206:
[C---:B------:R-:W-:Y:S02]  /*00d0*/  VIADD R5, R0.reuse, 0x2 ;  /* 0x0000000200057836 */ /* 0x040fe40000000000 */
[----:B-1----:R-:W-:-:S04]  /*00e0*/  IMAD.WIDE.U32 R2, R0, 0x4, R6 ;  /* 0x0000000400027825 */ /* 0x002fc800078e0006 */
[----:B------:R-:W-:Y:S02]  /*00f0*/  IMAD.WIDE.U32 R4, R5, 0x4, R6 ;  /* 0x0000000405047825 */ /* 0x000fe400078e0006 */
[----:B------:R-:W2:Y:S04]  /*0100*/  LDG.E R3, desc[UR6][R2.64] ;  /* 0x0000000602037981 */ /* 0x000ea8000c1e1900 */
[----:B------:R-:W2:Y:S01]  /*0110*/  LDG.E R4, desc[UR6][R4.64] ;  /* 0x0000000604047981 */ /* 0x000ea2000c1e1900 */
[----:B0-----:R-:W-:-:S04]  /*0120*/  LEA R0, R11, R0, 0x2 ;  /* 0x000000000b007211 */ /* 0x001fc800078e10ff */
[----:B------:R-:W-:Y:S02]  /*0130*/  ISETP.GE.U32.AND P0, PT, R0, UR8, PT ;  /* 0x0000000800007c0c */ /* 0x000fe4000bf06070 */
[----:B--2---:R-:W-:-:S11]  /*0140*/  IADD3 R8, PT, PT, R4, R3, R8 ;  /* 0x0000000304087210 */ /* 0x004fd60007ffe008 */
[----:B------:R-:W-:Y:S05]  /*0150*/  @!P0 BRA `(.L_x_206) ;  /* 0xfffffffc00dc8947 */ /* 0x000fea000383ffff */
.L_x_205:
[----:B------:R-:W-:Y:S05]  /*0160*/  BSYNC.RECONVERGENT B0 ;  /* 0x0000000000007941 */ /* 0x000fea0003800200 */
.L_x_204:
        /* <DEDUP_REMOVED lines=18> */
.L_x_207:
        /* <DEDUP_REMOVED lines=15> */
.L_x_771:


//--------------------- .text._Z10maxreduce6IiLj4ELb1EEvPT_S1_j --------------------------
	.section	.text._Z10maxreduce6IiLj4ELb1EEvPT_S1_j,"ax",@progbits
	.align	128
        .global         _Z10maxreduce6IiLj4ELb1EEvPT_S1_j
        .type           _Z10maxreduce6IiLj4ELb1EEvPT_S1_j,@function
        .size           _Z10maxreduce6IiLj4ELb1EEvPT_S1_j,(.L_x_772 - _Z10maxreduce6IiLj4ELb1EEvPT_S1_j)
        .other          _Z10maxreduce6IiLj4ELb1EEvPT_S1_j,@"STO_CUDA_ENTRY STV_DEFAULT"
_Z10maxreduce6IiLj4ELb1EEvPT_S1_j:
.text._Z10maxreduce6IiLj4ELb1EEvPT_S1_j:
        /* <DEDUP_REMOVED lines=13> */
.L_x_210:
        /* <DEDUP_REMOVED lines=9> */
.L_x_209:
[----:B------:R-:W-:Y:S05]  /*0160*/  BSYNC.RECONVERGENT B0 ;  /* 0x0000000000007941 */ /* 0x000fea0003800200 */
.L_x_208:
        /* <DEDUP_REMOVED lines=21> */
.L_x_211:
        /* <DEDUP_REMOVED lines=12> */
.L_x_772:


//--------------------- .text._Z10maxreduce6IiLj8ELb1EEvPT_S1_j --------------------------
	.section	.text._Z10maxreduce6IiLj8ELb1EEvPT_S1_j,"ax",@progbits
	.align	128
        .global         _Z10maxreduce6IiLj8ELb1EEvPT_S1_j
        .type           _Z10maxreduce6IiLj8ELb1EEvPT_S1_j,@function
        .size           _Z10maxreduce6IiLj8ELb1EEvPT_S1_j,(.L_x_773 - _Z10maxreduce6IiLj8ELb1EEvPT_S1_j)
        .other          _Z10maxreduce6IiLj8ELb1EEvPT_S1_j,@"STO_CUDA_ENTRY STV_DEFAULT"
_Z10maxreduce6IiLj8ELb1EEvPT_S1_j:
.text._Z10maxreduce6IiLj8ELb1EEvPT_S1_j:
        /* <DEDUP_REMOVED lines=13> */
.L_x_214:
        /* <DEDUP_REMOVED lines=9> */
.L_x_213:
[----:B------:R-:W-:Y:S05]  /*0160*/  BSYNC.RECONVERGENT B0 ;  /* 0x0000000000007941 */ /* 0x000fea0003800200 */
.L_x_212:
        /* <DEDUP_REMOVED lines=24> */
.L_x_215:
        /* <DEDUP_REMOVED lines=9> */
.L_x_773:


//--------------------- .text._Z10maxreduce6IiLj16ELb1EEvPT_S1_j --------------------------
	.section	.text._Z10maxreduce6IiLj16ELb1EEvPT_S1_j,"ax",@progbits
	.align	128
        .global         _Z10maxreduce6IiLj16ELb1EEvPT_S1_j
        .type           _Z10maxreduce6IiLj16ELb1EEvPT_S1_j,@function
        .size           _Z10maxreduce6IiLj16ELb1EEvPT_S1_j,(.L_x_774 - _Z10maxreduce6IiLj16ELb1EEvPT_S1_j)
        .other          _Z10maxreduce6IiLj16ELb1EEvPT_S1_j,@"STO_CUDA_ENTRY STV_DEFAULT"
_Z10maxreduce6IiLj16ELb1EEvPT_S1_j:
.text._Z10maxreduce6IiLj16ELb1EEvPT_S1_j:
        /* <DEDUP_REMOVED lines=13> */
.L_x_218:
        /* <DEDUP_REMOVED lines=9> */
.L_x_217:
[----:B------:R-:W-:Y:S05]  /*0160*/  BSYNC.RECONVERGENT B0 ;  /* 0x0000000000007941 */ /* 0x000fea0003800200 */
.L_x_216:
        /* <DEDUP_REMOVED lines=27> */
.L_x_219:
        /* <DEDUP_REMOVED lines=14> */
.L_x_774:


//--------------------- .text._Z10maxreduce6IiLj32ELb1EEvPT_S1_j --------------------------
	.section	.text._Z10maxreduce6IiLj32ELb1EEvPT_S1_j,"ax",@progbits
	.align	128
        .global         _Z10maxreduce6IiLj32ELb1EEvPT_S1_j
        .type           _Z10maxreduce6IiLj32ELb1EEvPT_S1_j,@function
        .size           _Z10maxreduce6IiLj32ELb1EEvPT_S1_j,(.L_x_775 - _Z10maxreduce6IiLj32ELb1EEvPT_S1_j)
        .other          _Z10maxreduce6IiLj32ELb1EEvPT_S1_j,@"STO_CUDA_ENTRY STV_DEFAULT"
_Z10maxreduce6IiLj32ELb1EEvPT_S1_j:
.text._Z10maxreduce6IiLj32ELb1EEvPT_S1_j:
        /* <DEDUP_REMOVED lines=13> */
.L_x_222:
        /* <DEDUP_REMOVED lines=9> */
.L_x_221:
[----:B------:R-:W-:Y:S05]  /*0160*/  BSYNC.RECONVERGENT B0 ;  /* 0x0000000000007941 */ /* 0x000fea0003800200 */
.L_x_220:
        /* <DEDUP_REMOVED lines=30> */
.L_x_223:
        /* <DEDUP_REMOVED lines=11> */
.L_x_775:


//--------------------- .text._Z10maxreduce6IiLj64ELb1EEvPT_S1_j --------------------------
	.section	.text._Z10maxreduce6IiLj64ELb1EEvPT_S1_j,"ax",@progbits
	.align	128
        .global         _Z10maxreduce6IiLj64ELb1EEvPT_S1_j
        .type           _Z10maxreduce6IiLj64ELb1EEvPT_S1_j,@function
        .size           _Z10maxreduce6IiLj64ELb1EEvPT_S1_j,(.L_x_776 - _Z10maxreduce6IiLj64ELb1EEvPT_S1_j)
        .other          _Z10maxreduce6IiLj64ELb1EEvPT_S1_j,@"STO_CUDA_ENTRY STV_DEFAULT"
_Z10maxreduce6IiLj64ELb1EEvPT_S1_j:
.text._Z10maxreduce6IiLj64ELb1EEvPT_S1_j:
        /* <DEDUP_REMOVED lines=11> */
[----:B------:R-:W-:Y:S01]  /*00b0*/  MOV R9, R2 ;  /* 0x0000000200097202 */ /* 0x000fe20000000f00 */
[----:B------:R-:W-:-:S06]  /*00c0*/  IMAD.MOV.U32 R8, RZ, RZ, RZ ;  /* 0x000000ffff087224 */ /* 0x000fcc00078e00ff */
[----:B------:R-:W1:Y:S02]  /*00d0*/  LDC.64 R6, c[0x0][0x380] ;  /* 0x0000e000ff067b82 */ /* 0x000e640000000a00 */
.L_x_226:
[C---:B------:R-:W-:Y:S01]  /*00e0*/  IADD3 R5, PT, PT, R9.reuse, 0x40, RZ ;  /* 0x0000004009057810 */ /* 0x040fe20007ffe0ff */
[----:B-1----:R-:W-:-:S04]  /*00f0*/  IMAD.WIDE.U32 R2, R9, 0x4, R6 ;  /* 0x0000000409027825 */ /* 0x002fc800078e0006 */
[----:B------:R-:W-:Y:S02]  /*0100*/  IMAD.WIDE.U32 R4, R5, 0x4, R6 ;  /* 0x0000000405047825 */ /* 0x000fe400078e0006 */
[----:B------:R-:W2:Y:S04]  /*0110*/  LDG.E R3, desc[UR6][R2.64] ;  /* 0x0000000602037981 */ /* 0x000ea8000c1e1900 */
[----:B------:R-:W2:Y:S01]  /*0120*/  LDG.E R4, desc[UR6][R4.64] ;  /* 0x0000000604047981 */ /* 0x000ea2000c1e1900 */
[----:B0-----:R-:W-:-:S05]  /*0130*/  IMAD R9, R10, 0x80, R9 ;  /* 0x000000800a097824 */ /* 0x001fca00078e0209 */
[----:B------:R-:W-:Y:S02]  /*0140*/  ISETP.GE.U32.AND P0, PT, R9, UR8, PT ;  /* 0x0000000809007c0c */ /* 0x000fe4000bf06070 */
[----:B--2---:R-:W-:-:S11]  /*0150*/  IADD3 R8, PT, PT, R4, R3, R8 ;  /* 0x0000000304087210 */ /* 0x004fd60007ffe008 */
[----:B------:R-:W-:Y:S05]  /*0160*/  @!P0 BRA `(.L_x_226) ;  /* 0xfffffffc00dc8947 */ /* 0x000fea000383ffff */
.L_x_225:
[----:B------:R-:W-:Y:S05]  /*0170*/  BSYNC.RECONVERGENT B0 ;  /* 0x0000000000007941 */ /* 0x000fea0003800200 */
.L_x_224:
        /* <DEDUP_REMOVED lines=33> */
.L_x_227:
        /* <DEDUP_REMOVED lines=15> */
.L_x_776:


//--------------------- .text._Z10maxreduce6IiLj128ELb1EEvPT_S1_j --------------------------
	.section	.text._Z10maxreduce6IiLj128ELb1EEvPT_S1_j,"ax",@progbits
	.align	128
        .global         _Z10maxreduce6IiLj128ELb1EEvPT_S1_j
        .type           _Z10maxreduce6IiLj128ELb1EEvPT_S1_j,@function
        .size           _Z10maxreduce6IiLj128ELb1EEvPT_S1_j,(.L_x_777 - _Z10maxreduce6IiLj128ELb1EEvPT_S1_j)
        .other          _Z10maxreduce6IiLj128ELb1EEvPT_S1_j,@"STO_CUDA_ENTRY STV_DEFAULT"
_Z10maxreduce6IiLj128ELb1EEvPT_S1_j:
.text._Z10maxreduce6IiLj128ELb1EEvPT_S1_j:
        /* <DEDUP_REMOVED lines=14> */
.L_x_230:
        /* <DEDUP_REMOVED lines=9> */
.L_x_229:
[----:B------:R-:W-:Y:S05]  /*0170*/  BSYNC.RECONVERGENT B0 ;  /* 0x0000000000007941 */ /* 0x000fea0003800200 */
.L_x_228:
        /* <DEDUP_REMOVED lines=38> */
.L_x_231:
        /* <DEDUP_REMOVED lines=10> */
.L_x_777:


//--------------------- .text._Z10maxreduce6IiLj256ELb1EEvPT_S1_j --------------------------
	.section	.text._Z10maxreduce6IiLj256ELb1EEvPT_S1_j,"ax",@progbits
	.align	128
        .global         _Z10maxreduce6IiLj256ELb1EEvPT_S1_j
        .type           _Z10maxreduce6IiLj256ELb1EEvPT_S1_j,@function
        .size           _Z10maxreduce6IiLj256ELb1EEvPT_S1_j,(.L_x_778 - _Z10maxreduce6IiLj256ELb1EEvPT_S1_j)
        .other          _Z10maxreduce6IiLj256ELb1EEvPT_S1_j,@"STO_CUDA_ENTRY STV_DEFAULT"
_Z10maxreduce6IiLj256ELb1EEvPT_S1_j:
.text._Z10maxreduce6IiLj256ELb1EEvPT_S1_j:
        /* <DEDUP_REMOVED lines=14> */
.L_x_234:
        /* <DEDUP_REMOVED lines=9> */
.L_x_233:
[----:B------:R-:W-:Y:S05]  /*0170*/  BSYNC.RECONVERGENT B0 ;  /* 0x0000000000007941 */ /* 0x000fea0003800200 */
.L_x_232:
        /* <DEDUP_REMOVED lines=43> */
.L_x_235:
        /* <DEDUP_REMOVED lines=13> */
.L_x_778:


//--------------------- .text._Z10maxreduce6IiLj512ELb1EEvPT_S1_j --------------------------
	.section	.text._Z10maxreduce6IiLj512ELb1EEvPT_S1_j,"ax",@progbits
	.align	128
        .global         _Z10maxreduce6IiLj512ELb1EEvPT_S1_j
        .type           _Z10maxreduce6IiLj512ELb1EEvPT_S1_j,@function
        .size           _Z10maxreduce6IiLj512ELb1EEvPT_S1_j,(.L_x_779 - _Z10maxreduce6IiLj512ELb1EEvPT_S1_j)
        .other          _Z10maxreduce6IiLj512ELb1EEvPT_S1_j,@"STO_CUDA_ENTRY STV_DEFAULT"
_Z10maxreduce6IiLj512ELb1EEvPT_S1_j:
.text._Z10maxreduce6IiLj512ELb1EEvPT_S1_j:
[----:B------:R-:W-:Y:S01]  /*0000*/  LDC R1, c[0x0][0x37c] ;  /* 0x0000df00ff017b82 */ /* 0x000fe20000000800 */
[----:B------:R-:W0:Y:S01]  /*0010*/  S2R R0, SR_CTAID.X ;  /* 0x0000000000007919 */ /* 0x000e220000002500 */
[----:B------:R-:W1:Y:S01]  /*0020*/  LDCU UR8, c[0x0][0x390] ;  /* 0x00007200ff0877ac */ /* 0x000e620008000800 */
[----:B------:R-:W-:Y:S01]  /*0030*/  BSSY.RECONVERGENT B0, `(.L_x_236) ;  /* 0x0000014000007945 */ /* 0x000fe20003800200 */
[----:B------:R-:W-:Y:S01]  /*0040*/  IMAD.MOV.U32 R10, RZ, RZ, RZ ;  /* 0x000000ffff0a7224 */ /* 0x000fe200078e00ff */
[----:B------:R-:W2:Y:S01]  /*0050*/  S2R R2, SR_TID.X ;  /* 0x0000000000027919 */ /* 0x000ea20000002100 */
[----:B------:R-:W3:Y:S01]  /*0060*/  LDCU.64 UR6, c[0x0][0x358] ;  /* 0x00006b00ff0677ac */ /* 0x000ee20008000a00 */
[----:B0-----:R-:W-:-:S05]  /*0070*/  IMAD.SHL.U32 R3, R0, 0x400, RZ ;  /* 0x0000040000037824 */ /* 0x001fca00078e00ff */
[----:B--2---:R-:W-:-:S04]  /*0080*/  LOP3.LUT R3, R3, R2, RZ, 0xfc, !PT ;  /* 0x0000000203037212 */ /* 0x004fc800078efcff */
[----:B-1----:R-:W-:-:S13]  /*0090*/  ISETP.GE.U32.AND P0, PT, R3, UR8, PT ;  /* 0x0000000803007c0c */ /* 0x002fda000bf06070 */
[----:B---3--:R-:W-:Y:S05]  /*00a0*/  @P0 BRA `(.L_x_237) ;  /* 0x0000000000300947 */ /* 0x008fea0003800000 */
[----:B------:R-:W0:Y:S01]  /*00b0*/  LDC R12, c[0x0][0x370] ;  /* 0x0000dc00ff0c7b82 */ /* 0x000e220000000800 */
[----:B------:R-:W-:-:S07]  /*00c0*/  HFMA2 R10, -RZ, RZ, 0, 0 ;  /* 0x00000000ff0a7431 */ /* 0x000fce00000001ff */
[----:B------:R-:W1:Y:S02]  /*00d0*/  LDC.64 R8, c[0x0][0x380] ;  /* 0x0000e000ff087b82 */ /* 0x000e640000000a00 */
.L_x_238:
[C---:B------:R-:W-:Y:S02]  /*00e0*/  VIADD R7, R3.reuse, 0x200 ;  /* 0x0000020003077836 */ /* 0x040fe40000000000 */
        /* <DEDUP_REMOVED lines=8> */
.L_x_237:
[----:B------:R-:W-:Y:S05]  /*0170*/  BSYNC.RECONVERGENT B0 ;  /* 0x0000000000007941 */ /* 0x000fea0003800200 */
.L_x_236:
        /* <DEDUP_REMOVED lines=48> */
.L_x_239:
        /* <DEDUP_REMOVED lines=16> */
.L_x_779:


//--------------------- .text._Z10minreduce6IdLj1ELb0EEvPT_S1_j --------------------------
	.section	.text._Z10minreduce6IdLj1ELb0EEvPT_S1_j,"ax",@progbits
	.align	128
        .global         _Z10minreduce6IdLj1ELb0EEvPT_S1_j
        .type           _Z10minreduce6IdLj1ELb0EEvPT_S1_j,@function
        .size           _Z10minreduce6IdLj1ELb0EEvPT_S1_j,(.L_x_780 - _Z10minreduce6IdLj1ELb0EEvPT_S1_j)
        .other          _Z10minreduce6IdLj1ELb0EEvPT_S1_j,@"STO_CUDA_ENTRY STV_DEFAULT"
_Z10minreduce6IdLj1ELb0EEvPT_S1_j:
.text._Z10minreduce6IdLj1ELb0EEvPT_S1_j:
        /* <DEDUP_REMOVED lines=14> */
.L_x_242:
        /* <DEDUP_REMOVED lines=10> */
.L_x_241:
[----:B------:R-:W-:Y:S05]  /*0180*/  BSYNC.RECONVERGENT B0 ;  /* 0x0000000000007941 */ /* 0x000fea0003800200 */
.L_x_240:
        /* <DEDUP_REMOVED lines=13> */
.L_x_243:
        /* <DEDUP_REMOVED lines=10> */
.L_x_780:


//--------------------- .text._Z10minreduce6IdLj2ELb0EEvPT_S1_j --------------------------
	.section	.text._Z10minreduce6IdLj2ELb0EEvPT_S1_j,"ax",@progbits
	.align	128
        .global         _Z10minreduce6IdLj2ELb0EEvPT_S1_j
        .type           _Z10minreduce6IdLj2ELb0EEvPT_S1_j,@function
        .size           _Z10minreduce6IdLj2ELb0EEvPT_S1_j,(.L_x_781 - _Z10minreduce6IdLj2ELb0EEvPT_S1_j)
        .other          _Z10minreduce6IdLj2ELb0EEvPT_S1_j,@"STO_CUDA_ENTRY STV_DEFAULT"
_Z10minreduce6IdLj2ELb0EEvPT_S1_j:
.text._Z10minreduce6IdLj2ELb0EEvPT_S1_j:
        /* <DEDUP_REMOVED lines=14> */
.L_x_246:
        /* <DEDUP_REMOVED lines=11> */
.L_x_245:
[----:B------:R-:W-:Y:S05]  /*0190*/  BSYNC.RECONVERGENT B0 ;  /* 0x0000000000007941 */ /* 0x000fea0003800200 */
.L_x_244:
        /* <DEDUP_REMOVED lines=18> */
.L_x_247:
        /* <DEDUP_REMOVED lines=12> */
.L_x_781:


//--------------------- .text._Z10minreduce6IdLj4ELb0EEvPT_S1_j --------------------------
	.section	.text._Z10minreduce6IdLj4ELb0EEvPT_S1_j,"ax",@progbits
	.align	128
        .global         _Z10minreduce6IdLj4ELb0EEvPT_S1_j
        .type           _Z10minreduce6IdLj4ELb0EEvPT_S1_j,@function
        .size           _Z10minreduce6IdLj4ELb0EEvPT_S1_j,(.L_x_782 - _Z10minreduce6IdLj4ELb0EEvPT_S1_j)
        .other          _Z10minreduce6IdLj4ELb0EEvPT_S1_j,@"STO_CUDA_ENTRY STV_DEFAULT"
_Z10minreduce6IdLj4ELb0EEvPT_S1_j:
.text._Z10minreduce6IdLj4ELb0EEvPT_S1_j:
        /* <DEDUP_REMOVED lines=15> */
.L_x_250:
        /* <DEDUP_REMOVED lines=11> */
.L_x_249:
[----:B------:R-:W-:Y:S05]  /*01a0*/  BSYNC.RECONVERGENT B0 ;  /* 0x0000000000007941 */ /* 0x000fea0003800200 */
.L_x_248:
        /* <DEDUP_REMOVED lines=21> */
.L_x_251:
        /* <DEDUP_REMOVED lines=16> */
.L_x_782:


//--------------------- .text._Z10minreduce6IdLj8ELb0EEvPT_S1_j --------------------------
	.section	.text._Z10minreduce6IdLj8ELb0EEvPT_S1_j,"ax",@progbits
	.align	128
        .global         _Z10minreduce6IdLj8ELb0EEvPT_S1_j
        .type           _Z10minreduce6IdLj8ELb0EEvPT_S1_j,@function
        .size           _Z10minreduce6IdLj8ELb0EEvPT_S1_j,(.L_x_783 - _Z10minreduce6IdLj8ELb0EEvPT_S1_j)
        .other          _Z10minreduce6IdLj8ELb0EEvPT_S1_j,@"STO_CUDA_ENTRY STV_DEFAULT"
_Z10minreduce6IdLj8ELb0EEvPT_S1_j:
.text._Z10minreduce6IdLj8ELb0EEvPT_S1_j:
        /* <DEDUP_REMOVED lines=14> */
.L_x_254:
        /* <DEDUP_REMOVED lines=11> */
.L_x_253:
[----:B------:R-:W-:Y:S05]  /*0190*/  BSYNC.RECONVERGENT B0 ;  /* 0x0000000000007941 */ /* 0x000fea0003800200 */
.L_x_252:
        /* <DEDUP_REMOVED lines=24> */
.L_x_255:
        /* <DEDUP_REMOVED lines=14> */
.L_x_783:


//--------------------- .text._Z10minreduce6IdLj16ELb0EEvPT_S1_j --------------------------
	.section	.text._Z10minreduce6IdLj16ELb0EEvPT_S1_j,"ax",@progbits
	.align	128
        .global         _Z10minreduce6IdLj16ELb0EEvPT_S1_j
        .type           _Z10minreduce6IdLj16ELb0EEvPT_S1_j,@function
        .size           _Z10minreduce6IdLj16ELb0EEvPT_S1_j,(.L_x_784 - _Z10minreduce6IdLj16ELb0EEvPT_S1_j)
        .other          _Z10minreduce6IdLj16ELb0EEvPT_S1_j,@"STO_CUDA_ENTRY STV_DEFAULT"
_Z10minreduce6IdLj16ELb0EEvPT_S1_j:
.text._Z10minreduce6IdLj16ELb0EEvPT_S1_j:
        /* <DEDUP_REMOVED lines=14> */
.L_x_258:
        /* <DEDUP_REMOVED lines=11> */
.L_x_257:
[----:B------:R-:W-:Y:S05]  /*0190*/  BSYNC.RECONVERGENT B0 ;  /* 0x0000000000007941 */ /* 0x000fea0003800200 */
.L_x_256:
        /* <DEDUP_REMOVED lines=27> */
.L_x_259:
        /* <DEDUP_REMOVED lines=11> */
.L_x_784:


//--------------------- .text._Z10minreduce6IdLj32ELb0EEvPT_S1_j --------------------------
	.section	.text._Z10minreduce6IdLj32ELb0EEvPT_S1_j,"ax",@progbits
	.align	128
        .global         _Z10minreduce6IdLj32ELb0EEvPT_S1_j
        .type           _Z10minreduce6IdLj32ELb0EEvPT_S1_j,@function
        .size           _Z10minreduce6IdLj32ELb0EEvPT_S1_j,(.L_x_785 - _Z10minreduce6IdLj32ELb0EEvPT_S1_j)
        .other          _Z10minreduce6IdLj32ELb0EEvPT_S1_j,@"STO_CUDA_ENTRY STV_DEFAULT"
_Z10minreduce6IdLj32ELb0EEvPT_S1_j:
.text._Z10minreduce6IdLj32ELb0EEvPT_S1_j:
        /* <DEDUP_REMOVED lines=14> */
.L_x_262:
        /* <DEDUP_REMOVED lines=11> */
.L_x_261:
[----:B------:R-:W-:Y:S05]  /*0190*/  BSYNC.RECONVERGENT B0 ;  /* 0x0000000000007941 */ /* 0x000fea0003800200 */
.L_x_260:
        /* <DEDUP_REMOVED lines=30> */
.L_x_263:
        /* <DEDUP_REMOVED lines=16> */
.L_x_785:


//--------------------- .text._Z10minreduce6IdLj64ELb0EEvPT_S1_j --------------------------
	.section	.text._Z10minreduce6IdLj64ELb0EEvPT_S1_j,"ax",@progbits
	.align	128
        .global         _Z10minreduce6IdLj64ELb0EEvPT_S1_j
        .type           _Z10minreduce6IdLj64ELb0EEvPT_S1_j,@function
        .size           _Z10minreduce6IdLj64ELb0EEvPT_S1_j,(.L_x_786 - _Z10minreduce6IdLj64ELb0EEvPT_S1_j)
        .other          _Z10minreduce6IdLj64ELb0EEvPT_S1_j,@"STO_CUDA_ENTRY STV_DEFAULT"
_Z10minreduce6IdLj64ELb0EEvPT_S1_j:
.text._Z10minreduce6IdLj64ELb0EEvPT_S1_j:
        /* <DEDUP_REMOVED lines=14> */
.L_x_266:
        /* <DEDUP_REMOVED lines=11> */
.L_x_265:
[----:B------:R-:W-:Y:S05]  /*0190*/  BSYNC.RECONVERGENT B0 ;  /* 0x0000000000007941 */ /* 0x000fea0003800200 */
.L_x_264:
        /* <DEDUP_REMOVED lines=33> */
.L_x_267:
        /* <DEDUP_REMOVED lines=13> */
.L_x_786:


//--------------------- .text._Z10minreduce6IdLj128ELb0EEvPT_S1_j --------------------------
	.section	.text._Z10minreduce6IdLj128ELb0EEvPT_S1_j,"ax",@progbits
	.align	128
        .global         _Z10minreduce6IdLj128ELb0EEvPT_S1_j
        .type           _Z10minreduce6IdLj128ELb0EEvPT_S1_j,@function
        .size           _Z10minreduce6IdLj128ELb0EEvPT_S1_j,(.L_x_787 - _Z10minreduce6IdLj128ELb0EEvPT_S1_j)
        .other          _Z10minreduce6IdLj128ELb0EEvPT_S1_j,@"STO_CUDA_ENTRY STV_DEFAULT"
_Z10minreduce6IdLj128ELb0EEvPT_S1_j:
.text._Z10minreduce6IdLj128ELb0EEvPT_S1_j:
        /* <DEDUP_REMOVED lines=14> */
.L_x_270:
        /* <DEDUP_REMOVED lines=11> */
.L_x_269:
[----:B------:R-:W-:Y:S05]  /*0190*/  BSYNC.RECONVERGENT B0 ;  /* 0x0000000000007941 */ /* 0x000fea0003800200 */
.L_x_268:
        /* <DEDUP_REMOVED lines=40> */
.L_x_271:
        /* <DEDUP_REMOVED lines=14> */
.L_x_787:


//--------------------- .text._Z10minreduce6IdLj256ELb0EEvPT_S1_j --------------------------
	.section	.text._Z10minreduce6IdLj256ELb0EEvPT_S1_j,"ax",@progbits
	.align	128
        .global         _Z10minreduce6IdLj256ELb0EEvPT_S1_j
        .type           _Z10minreduce6IdLj256ELb0EEvPT_S1_j,@function
        .size           _Z10minreduce6IdLj256ELb0EEvPT_S1_j,(.L_x_788 - _Z10minreduce6IdLj256ELb0EEvPT_S1_j)
        .other          _Z10minreduce6IdLj256ELb0EEvPT_S1_j,@"STO_CUDA_ENTRY STV_DEFAULT"
_Z10minreduce6IdLj256ELb0EEvPT_S1_j:
.text._Z10minreduce6IdLj256ELb0EEvPT_S1_j:
        /* <DEDUP_REMOVED lines=14> */
.L_x_274:
        /* <DEDUP_REMOVED lines=11> */
.L_x_273:
[----:B------:R-:W-:Y:S05]  /*0190*/  BSYNC.RECONVERGENT B0 ;  /* 0x0000000000007941 */ /* 0x000fea0003800200 */
.L_x_272:
        /* <DEDUP_REMOVED lines=45> */
.L_x_275:
        /* <DEDUP_REMOVED lines=9> */
.L_x_788:


//--------------------- .text._Z10minreduce6IdLj512ELb0EEvPT_S1_j --------------------------
	.section	.text._Z10minreduce6IdLj512ELb0EEvPT_S1_j,"ax",@progbits
	.align	128
        .global         _Z10minreduce6IdLj512ELb0EEvPT_S1_j
        .type           _Z10minreduce6IdLj512ELb0EEvPT_S1_j,@function
        .size           _Z10minreduce6IdLj512ELb0EEvPT_S1_j,(.L_x_789 - _Z10minreduce6IdLj512ELb0EEvPT_S1_j)
        .other          _Z10minreduce6IdLj512ELb0EEvPT_S1_j,@"STO_CUDA_ENTRY STV_DEFAULT"
_Z10minreduce6IdLj512ELb0EEvPT_S1_j:
.text._Z10minreduce6IdLj512ELb0EEvPT_S1_j:
        /* <DEDUP_REMOVED lines=15> */
.L_x_278:
        /* <DEDUP_REMOVED lines=11> */
.L_x_277:
[----:B------:R-:W-:Y:S05]  /*01a0*/  BSYNC.RECONVERGENT B0 ;  /* 0x0000000000007941 */ /* 0x000fea0003800200 */
.L_x_276:
        /* <DEDUP_REMOVED lines=50> */
.L_x_279:
        /* <DEDUP_REMOVED lines=11> */
.L_x_789:


//--------------------- .text._Z10minreduce6IdLj1ELb1EEvPT_S1_j --------------------------
	.section	.text._Z10minreduce6IdLj1ELb1EEvPT_S1_j,"ax",@progbits
	.align	128
        .global         _Z10minreduce6IdLj1ELb1EEvPT_S1_j
        .type           _Z10minreduce6IdLj1ELb1EEvPT_S1_j,@function
        .size           _Z10minreduce6IdLj1ELb1EEvPT_S1_j,(.L_x_790 - _Z10minreduce6IdLj1ELb1EEvPT_S1_j)
        .other          _Z10minreduce6IdLj1ELb1EEvPT_S1_j,@"STO_CUDA_ENTRY STV_DEFAULT"
_Z10minreduce6IdLj1ELb1EEvPT_S1_j:
.text._Z10minreduce6IdLj1ELb1EEvPT_S1_j:
        /* <DEDUP_REMOVED lines=13> */
.L_x_282:
        /* <DEDUP_REMOVED lines=8> */
.L_x_281:
[----:B------:R-:W-:Y:S05]  /*0150*/  BSYNC.RECONVERGENT B0 ;  /* 0x0000000000007941 */ /* 0x000fea0003800200 */
.L_x_280:
        /* <DEDUP_REMOVED lines=13> */
.L_x_283:
        /* <DEDUP_REMOVED lines=13> */
.L_x_790:


//--------------------- .text._Z10minreduce6IdLj2ELb1EEvPT_S1_j --------------------------
	.section	.text._Z10minreduce6IdLj2ELb1EEvPT_S1_j,"ax",@progbits
	.align	128
        .global         _Z10minreduce6IdLj2ELb1EEvPT_S1_j
        .type           _Z10minreduce6IdLj2ELb1EEvPT_S1_j,@function
        .size           _Z10minreduce6IdLj2ELb1EEvPT_S1_j,(.L_x_791 - _Z10minreduce6IdLj2ELb1EEvPT_S1_j)
        .other          _Z10minreduce6IdLj2ELb1EEvPT_S1_j,@"STO_CUDA_ENTRY STV_DEFAULT"
_Z10minreduce6IdLj2ELb1EEvPT_S1_j:
.text._Z10minreduce6IdLj2ELb1EEvPT_S1_j:
        /* <DEDUP_REMOVED lines=13> */
.L_x_286:
        /* <DEDUP_REMOVED lines=10> */
.L_x_285:
[----:B------:R-:W-:Y:S05]  /*0170*/  BSYNC.RECONVERGENT B0 ;  /* 0x0000000000007941 */ /* 0x000fea0003800200 */
.L_x_284:
        /* <DEDUP_REMOVED lines=18> */
.L_x_287:
        /* <DEDUP_REMOVED lines=14> */
.L_x_791:


//--------------------- .text._Z10minreduce6IdLj4ELb1EEvPT_S1_j --------------------------
	.section	.text._Z10minreduce6IdLj4ELb1EEvPT_S1_j,"ax",@progbits
	.align	128
        .global         _Z10minreduce6IdLj4ELb1EEvPT_S1_j
        .type           _Z10minreduce6IdLj4ELb1EEvPT_S1_j,@function
        .size           _Z10minreduce6IdLj4ELb1EEvPT_S1_j,(.L_x_792 - _Z10minreduce6IdLj4ELb1EEvPT_S1_j)
        .other          _Z10minreduce6IdLj4ELb1EEvPT_S1_j,@"STO_CUDA_ENTRY STV_DEFAULT"
_Z10minreduce6IdLj4ELb1EEvPT_S1_j:
.text._Z10minreduce6IdLj4ELb1EEvPT_S1_j:
        /* <DEDUP_REMOVED lines=14> */
.L_x_290:
        /* <DEDUP_REMOVED lines=10> */
.L_x_289:
[----:B------:R-:W-:Y:S05]  /*0180*/  BSYNC.RECONVERGENT B0 ;  /* 0x0000000000007941 */ /* 0x000fea0003800200 */
.L_x_288:
        /* <DEDUP_REMOVED lines=21> */
.L_x_291:
        /* <DEDUP_REMOVED lines=10> */
.L_x_792:


//--------------------- .text._Z10minreduce6IdLj8ELb1EEvPT_S1_j --------------------------
	.section	.text._Z10minreduce6IdLj8ELb1EEvPT_S1_j,"ax",@progbits
	.align	128
        .global         _Z10minreduce6IdLj8ELb1EEvPT_S1_j
        .type           _Z10minreduce6IdLj8ELb1EEvPT_S1_j,@function
        .size           _Z10minreduce6IdLj8ELb1EEvPT_S1_j,(.L_x_793 - _Z10minreduce6IdLj8ELb1EEvPT_S1_j)
        .other          _Z10minreduce6IdLj8ELb1EEvPT_S1_j,@"STO_CUDA_ENTRY STV_DEFAULT"
_Z10minreduce6IdLj8ELb1EEvPT_S1_j:
.text._Z10minreduce6IdLj8ELb1EEvPT_S1_j:
        /* <DEDUP_REMOVED lines=13> */
.L_x_294:
        /* <DEDUP_REMOVED lines=10> */
.L_x_293:
[----:B------:R-:W-:Y:S05]  /*0170*/  BSYNC.RECONVERGENT B0 ;  /* 0x0000000000007941 */ /* 0x000fea0003800200 */
.L_x_292:
        /* <DEDUP_REMOVED lines=24> */
.L_x_295:
        /* <DEDUP_REMOVED lines=16> */
.L_x_793:


//--------------------- .text._Z10minreduce6IdLj16ELb1EEvPT_S1_j --------------------------
	.section	.text._Z10minreduce6IdLj16ELb1EEvPT_S1_j,"ax",@progbits
	.align	128
        .global         _Z10minreduce6IdLj16ELb1EEvPT_S1_j
        .type           _Z10minreduce6IdLj16ELb1EEvPT_S1_j,@function
        .size           _Z10minreduce6IdLj16ELb1EEvPT_S1_j,(.L_x_794 - _Z10minreduce6IdLj16ELb1EEvPT_S1_j)
        .other          _Z10minreduce6IdLj16ELb1EEvPT_S1_j,@"STO_CUDA_ENTRY STV_DEFAULT"
_Z10minreduce6IdLj16ELb1EEvPT_S1_j:
.text._Z10minreduce6IdLj16ELb1EEvPT_S1_j:
        /* <DEDUP_REMOVED lines=13> */
.L_x_298:
        /* <DEDUP_REMOVED lines=10> */
.L_x_297:
[----:B------:R-:W-:Y:S05]  /*0170*/  BSYNC.RECONVERGENT B0 ;  /* 0x0000000000007941 */ /* 0x000fea0003800200 */
.L_x_296:
        /* <DEDUP_REMOVED lines=27> */
.L_x_299:
        /* <DEDUP_REMOVED lines=13> */
.L_x_794:


//--------------------- .text._Z10minreduce6IdLj32ELb1EEvPT_S1_j --------------------------
	.section	.text._Z10minreduce6IdLj32ELb1EEvPT_S1_j,"ax",@progbits
	.align	128
        .global         _Z10minreduce6IdLj32ELb1EEvPT_S1_j
        .type           _Z10minreduce6IdLj32ELb1EEvPT_S1_j,@function
        .size           _Z10minreduce6IdLj32ELb1EEvPT_S1_j,(.L_x_795 - _Z10minreduce6IdLj32ELb1EEvPT_S1_j)
        .other          _Z10minreduce6IdLj32ELb1EEvPT_S1_j,@"STO_CUDA_ENTRY STV_DEFAULT"
_Z10minreduce6IdLj32ELb1EEvPT_S1_j:
.text._Z10minreduce6IdLj32ELb1EEvPT_S1_j:
        /* <DEDUP_REMOVED lines=13> */
.L_x_302:
        /* <DEDUP_REMOVED lines=10> */
.L_x_301:
[----:B------:R-:W-:Y:S05]  /*0170*/  BSYNC.RECONVERGENT B0 ;  /* 0x0000000000007941 */ /* 0x000fea0003800200 */
.L_x_300:
        /* <DEDUP_REMOVED lines=30> */
.L_x_303:
        /* <DEDUP_REMOVED lines=10> */
.L_x_795:


//--------------------- .text._Z10minreduce6IdLj64ELb1EEvPT_S1_j --------------------------
	.section	.text._Z10minreduce6IdLj64ELb1EEvPT_S1_j,"ax",@progbits
	.align	128
        .global         _Z10minreduce6IdLj64ELb1EEvPT_S1_j
        .type           _Z10minreduce6IdLj64ELb1EEvPT_S1_j,@function
        .size           _Z10minreduce6IdLj64ELb1EEvPT_S1_j,(.L_x_796 - _Z10minreduce6IdLj64ELb1EEvPT_S1_j)
        .other          _Z10minreduce6IdLj64ELb1EEvPT_S1_j,@"STO_CUDA_ENTRY STV_DEFAULT"
_Z10minreduce6IdLj64ELb1EEvPT_S1_j:
.text._Z10minreduce6IdLj64ELb1EEvPT_S1_j:
        /* <DEDUP_REMOVED lines=13> */
.L_x_306:
        /* <DEDUP_REMOVED lines=10> */
.L_x_305:
[----:B------:R-:W-:Y:S05]  /*0170*/  BSYNC.RECONVERGENT B0 ;  /* 0x0000000000007941 */ /* 0x000fea0003800200 */
.L_x_304:
        /* <DEDUP_REMOVED lines=33> */
.L_x_307:
        /* <DEDUP_REMOVED lines=15> */
.L_x_796:


//--------------------- .text._Z10minreduce6IdLj128ELb1EEvPT_S1_j --------------------------
	.section	.text._Z10minreduce6IdLj128ELb1EEvPT_S1_j,"ax",@progbits
	.align	128
        .global         _Z10minreduce6IdLj128ELb1EEvPT_S1_j
        .type           _Z10minreduce6IdLj128ELb1EEvPT_S1_j,@function
        .size           _Z10minreduce6IdLj128ELb1EEvPT_S1_j,(.L_x_797 - _Z10minreduce6IdLj128ELb1EEvPT_S1_j)
        .other          _Z10minreduce6IdLj128ELb1EEvPT_S1_j,@"STO_CUDA_ENTRY STV_DEFAULT"
_Z10minreduce6IdLj128ELb1EEvPT_S1_j:
.text._Z10minreduce6IdLj128ELb1EEvPT_S1_j:
        /* <DEDUP_REMOVED lines=13> */
.L_x_310:
        /* <DEDUP_REMOVED lines=10> */
.L_x_309:
[----:B------:R-:W-:Y:S05]  /*0170*/  BSYNC.RECONVERGENT B0 ;  /* 0x0000000000007941 */ /* 0x000fea0003800200 */
.L_x_308:
        /* <DEDUP_REMOVED lines=38> */
.L_x_311:
        /* <DEDUP_REMOVED lines=10> */
.L_x_797:


//--------------------- .text._Z10minreduce6IdLj256ELb1EEvPT_S1_j --------------------------
	.section	.text._Z10minreduce6IdLj256ELb1EEvPT_S1_j,"ax",@progbits
	.align	128
        .global         _Z10minreduce6IdLj256ELb1EEvPT_S1_j
        .type           _Z10minreduce6IdLj256ELb1EEvPT_S1_j,@function
        .size           _Z10minreduce6IdLj256ELb1EEvPT_S1_j,(.L_x_798 - _Z10minreduce6IdLj256ELb1EEvPT_S1_j)
        .other          _Z10minreduce6IdLj256ELb1EEvPT_S1_j,@"STO_CUDA_ENTRY STV_DEFAULT"
_Z10minreduce6IdLj256ELb1EEvPT_S1_j:
.text._Z10minreduce6IdLj256ELb1EEvPT_S1_j:
        /* <DEDUP_REMOVED lines=13> */
.L_x_314:
        /* <DEDUP_REMOVED lines=10> */
.L_x_313:
[----:B------:R-:W-:Y:S05]  /*0170*/  BSYNC.RECONVERGENT B0 ;  /* 0x0000000000007941 */ /* 0x000fea0003800200 */
.L_x_312:
        /* <DEDUP_REMOVED lines=43> */
.L_x_315:
        /* <DEDUP_REMOVED lines=13> */
.L_x_798:


//--------------------- .text._Z10minreduce6IdLj512ELb1EEvPT_S1_j --------------------------
	.section	.text._Z10minreduce6IdLj512ELb1EEvPT_S1_j,"ax",@progbits
	.align	128
        .global         _Z10minreduce6IdLj512ELb1EEvPT_S1_j
        .type           _Z10minreduce6IdLj512ELb1EEvPT_S1_j,@function
        .size           _Z10minreduce6IdLj512ELb1EEvPT_S1_j,(.L_x_799 - _Z10minreduce6IdLj512ELb1EEvPT_S1_j)
        .other          _Z10minreduce6IdLj512ELb1EEvPT_S1_j,@"STO_CUDA_ENTRY STV_DEFAULT"
_Z10minreduce6IdLj512ELb1EEvPT_S1_j:
.text._Z10minreduce6IdLj512ELb1EEvPT_S1_j:
        /* <DEDUP_REMOVED lines=14> */
.L_x_318:
        /* <DEDUP_REMOVED lines=10> */
.L_x_317:
[----:B------:R-:W-:Y:S05]  /*0180*/  BSYNC.RECONVERGENT B0 ;  /* 0x0000000000007941 */ /* 0x000fea0003800200 */
.L_x_316:
        /* <DEDUP_REMOVED lines=48> */
.L_x_319:
        /* <DEDUP_REMOVED lines=15> */
.L_x_799:


//--------------------- .text._Z10minreduce6IfLj1ELb0EEvPT_S1_j --------------------------
	.section	.text._Z10minreduce6IfLj1ELb0EEvPT_S1_j,"ax",@progbits
	.align	128
        .global         _Z10minreduce6IfLj1ELb0EEvPT_S1_j
        .type           _Z10minreduce6IfLj1ELb0EEvPT_S1_j,@function
        .size           _Z10minreduce6IfLj1ELb0EEvPT_S1_j,(.L_x_800 - _Z10minreduce6IfLj1ELb0EEvPT_S1_j)
        .other          _Z10minreduce6IfLj1ELb0EEvPT_S1_j,@"STO_CUDA_ENTRY STV_DEFAULT"
_Z10minreduce6IfLj1ELb0EEvPT_S1_j:
.text._Z10minreduce6IfLj1ELb0EEvPT_S1_j:
        /* <DEDUP_REMOVED lines=14> */
.L_x_322:
        /* <DEDUP_REMOVED lines=10> */
.L_x_321:
[----:B------:R-:W-:Y:S05]  /*0180*/  BSYNC.RECONVERGENT B0 ;  /* 0x0000000000007941 */ /* 0x000fea0003800200 */
.L_x_320:
        /* <DEDUP_REMOVED lines=13> */
.L_x_323:
        /* <DEDUP_REMOVED lines=10> */
.L_x_800:


//--------------------- .text._Z10minreduce6IfLj2ELb0EEvPT_S1_j --------------------------
	.section	.text._Z10minreduce6IfLj2ELb0EEvPT_S1_j,"ax",@progbits
	.align	128
        .global         _Z10minreduce6IfLj2ELb0EEvPT_S1_j
        .type           _Z10minreduce6IfLj2ELb0EEvPT_S1_j,@function
        .size           _Z10minreduce6IfLj2ELb0EEvPT_S1_j,(.L_x_801 - _Z10minreduce6IfLj2ELb0EEvPT_S1_j)
        .other          _Z10minreduce6IfLj2ELb0EEvPT_S1_j,@"STO_CUDA_ENTRY STV_DEFAULT"
_Z10minreduce6IfLj2ELb0EEvPT_S1_j:
.text._Z10minreduce6IfLj2ELb0EEvPT_S1_j:
        /* <DEDUP_REMOVED lines=14> */
.L_x_326:
        /* <DEDUP_REMOVED lines=11> */
.L_x_325:
[----:B------:R-:W-:Y:S05]  /*0190*/  BSYNC.RECONVERGENT B0 ;  /* 0x0000000000007941 */ /* 0x000fea0003800200 */
.L_x_324:
        /* <DEDUP_REMOVED lines=18> */
.L_x_327:
        /* <DEDUP_REMOVED lines=12> */
.L_x_801:


//--------------------- .text._Z10minreduce6IfLj4ELb0EEvPT_S1_j --------------------------
	.section	.text._Z10minreduce6IfLj4ELb0EEvPT_S1_j,"ax",@progbits
	.align	128
        .global         _Z10minreduce6IfLj4ELb0EEvPT_S1_j
        .type           _Z10minreduce6IfLj4ELb0EEvPT_S1_j,@function
        .size           _Z10minreduce6IfLj4ELb0EEvPT_S1_j,(.L_x_802 - _Z10minreduce6IfLj4ELb0EEvPT_S1_j)
        .other          _Z10minreduce6IfLj4ELb0EEvPT_S1_j,@"STO_CUDA_ENTRY STV_DEFAULT"
_Z10minreduce6IfLj4ELb0EEvPT_S1_j:
.text._Z10minreduce6IfLj4ELb0EEvPT_S1_j:
        /* <DEDUP_REMOVED lines=14> */
.L_x_330:
        /* <DEDUP_REMOVED lines=11> */
.L_x_329:
[----:B------:R-:W-:Y:S05]  /*0190*/  BSYNC.RECONVERGENT B0 ;  /* 0x0000000000007941 */ /* 0x000fea0003800200 */
.L_x_328:
        /* <DEDUP_REMOVED lines=21> */
.L_x_331:
        /* <DEDUP_REMOVED lines=9> */
.L_x_802:


//--------------------- .text._Z10minreduce6IfLj8ELb0EEvPT_S1_j --------------------------
	.section	.text._Z10minreduce6IfLj8ELb0EEvPT_S1_j,"ax",@progbits
	.align	128
        .global         _Z10minreduce6IfLj8ELb0EEvPT_S1_j
        .type           _Z10minreduce6IfLj8ELb0EEvPT_S1_j,@function
        .size           _Z10minreduce6IfLj8ELb0EEvPT_S1_j,(.L_x_803 - _Z10minreduce6IfLj8ELb0EEvPT_S1_j)
        .other          _Z10minreduce6IfLj8ELb0EEvPT_S1_j,@"STO_CUDA_ENTRY STV_DEFAULT"
_Z10minreduce6IfLj8ELb0EEvPT_S1_j:
.text._Z10minreduce6IfLj8ELb0EEvPT_S1_j:
        /* <DEDUP_REMOVED lines=14> */
.L_x_334:
        /* <DEDUP_REMOVED lines=11> */
.L_x_333:
[----:B------:R-:W-:Y:S05]  /*0190*/  BSYNC.RECONVERGENT B0 ;  /* 0x0000000000007941 */ /* 0x000fea0003800200 */
.L_x_332:
        /* <DEDUP_REMOVED lines=24> */
.L_x_335:
        /* <DEDUP_REMOVED lines=14> */
.L_x_803:


//--------------------- .text._Z10minreduce6IfLj16ELb0EEvPT_S1_j --------------------------
	.section	.text._Z10minreduce6IfLj16ELb0EEvPT_S1_j,"ax",@progbits
	.align	128
        .global         _Z10minreduce6IfLj16ELb0EEvPT_S1_j
        .type           _Z10minreduce6IfLj16ELb0EEvPT_S1_j,@function
        .size           _Z10minreduce6IfLj16ELb0EEvPT_S1_j,(.L_x_804 - _Z10minreduce6IfLj16ELb0EEvPT_S1_j)
        .other          _Z10minreduce6IfLj16ELb0EEvPT_S1_j,@"STO_CUDA_ENTRY STV_DEFAULT"
_Z10minreduce6IfLj16ELb0EEvPT_S1_j:
.text._Z10minreduce6IfLj16ELb0EEvPT_S1_j:
        /* <DEDUP_REMOVED lines=14> */
.L_x_338:
        /* <DEDUP_REMOVED lines=11> */
.L_x_337:
[----:B------:R-:W-:Y:S05]  /*0190*/  BSYNC.RECONVERGENT B0 ;  /* 0x0000000000007941 */ /* 0x000fea0003800200 */
.L_x_336:
        /* <DEDUP_REMOVED lines=27> */
.L_x_339:
        /* <DEDUP_REMOVED lines=11> */
.L_x_804:


//--------------------- .text._Z10minreduce6IfLj32ELb0EEvPT_S1_j --------------------------
	.section	.text._Z10minreduce6IfLj32ELb0EEvPT_S1_j,"ax",@progbits
	.align	128
        .global         _Z10minreduce6IfLj32ELb0EEvPT_S1_j
        .type           _Z10minreduce6IfLj32ELb0EEvPT_S1_j,@function
        .size           _Z10minreduce6IfLj32ELb0EEvPT_S1_j,(.L_x_805 - _Z10minreduce6IfLj32ELb0EEvPT_S1_j)
        .other          _Z10minreduce6IfLj32ELb0EEvPT_S1_j,@"STO_CUDA_ENTRY STV_DEFAULT"
_Z10minreduce6IfLj32ELb0EEvPT_S1_j:
.text._Z10minreduce6IfLj32ELb0EEvPT_S1_j:
        /* <DEDUP_REMOVED lines=14> */
.L_x_342:
        /* <DEDUP_REMOVED lines=11> */
.L_x_341:
[----:B------:R-:W-:Y:S05]  /*0190*/  BSYNC.RECONVERGENT B0 ;  /* 0x0000000000007941 */ /* 0x000fea0003800200 */
.L_x_340:
        /* <DEDUP_REMOVED lines=30> */
.L_x_343:
        /* <DEDUP_REMOVED lines=16> */
.L_x_805:


//--------------------- .text._Z10minreduce6IfLj64ELb0EEvPT_S1_j --------------------------
	.section	.text._Z10minreduce6IfLj64ELb0EEvPT_S1_j,"ax",@progbits
	.align	128
        .global         _Z10minreduce6IfLj64ELb0EEvPT_S1_j
        .type           _Z10minreduce6IfLj64ELb0EEvPT_S1_j,@function
        .size           _Z10minreduce6IfLj64ELb0EEvPT_S1_j,(.L_x_806 - _Z10minreduce6IfLj64ELb0EEvPT_S1_j)
        .other          _Z10minreduce6IfLj64ELb0EEvPT_S1_j,@"STO_CUDA_ENTRY STV_DEFAULT"
_Z10minreduce6IfLj64ELb0EEvPT_S1_j:
.text._Z10minreduce6IfLj64ELb0EEvPT_S1_j:
        /* <DEDUP_REMOVED lines=15> */
.L_x_346:
        /* <DEDUP_REMOVED lines=11> */
.L_x_345:
[----:B------:R-:W-:Y:S05]  /*01a0*/  BSYNC.RECONVERGENT B0 ;  /* 0x0000000000007941 */ /* 0x000fea0003800200 */
.L_x_344:
        /* <DEDUP_REMOVED lines=33> */
.L_x_347:
        /* <DEDUP_REMOVED lines=12> */
.L_x_806:


//--------------------- .text._Z10minreduce6IfLj128ELb0EEvPT_S1_j --------------------------
	.section	.text._Z10minreduce6IfLj128ELb0EEvPT_S1_j,"ax",@progbits
	.align	128
        .global         _Z10minreduce6IfLj128ELb0EEvPT_S1_j
        .type           _Z10minreduce6IfLj128ELb0EEvPT_S1_j,@function
        .size           _Z10minreduce6IfLj128ELb0EEvPT_S1_j,(.L_x_807 - _Z10minreduce6IfLj128ELb0EEvPT_S1_j)
        .other          _Z10minreduce6IfLj128ELb0EEvPT_S1_j,@"STO_CUDA_ENTRY STV_DEFAULT"
_Z10minreduce6IfLj128ELb0EEvPT_S1_j:
.text._Z10minreduce6IfLj128ELb0EEvPT_S1_j:
        /* <DEDUP_REMOVED lines=15> */
.L_x_350:
        /* <DEDUP_REMOVED lines=11> */
.L_x_349:
[----:B------:R-:W-:Y:S05]  /*01a0*/  BSYNC.RECONVERGENT B0 ;  /* 0x0000000000007941 */ /* 0x000fea0003800200 */
.L_x_348:
        /* <DEDUP_REMOVED lines=39> */
.L_x_351:
        /* <DEDUP_REMOVED lines=14> */
.L_x_807:


//--------------------- .text._Z10minreduce6IfLj256ELb0EEvPT_S1_j --------------------------
	.section	.text._Z10minreduce6IfLj256ELb0EEvPT_S1_j,"ax",@progbits
	.align	128
        .global         _Z10minreduce6IfLj256ELb0EEvPT_S1_j
        .type           _Z10minreduce6IfLj256ELb0EEvPT_S1_j,@function
        .size           _Z10minreduce6IfLj256ELb0EEvPT_S1_j,(.L_x_808 - _Z10minreduce6IfLj256ELb0EEvPT_S1_j)
        .other          _Z10minreduce6IfLj256ELb0EEvPT_S1_j,@"STO_CUDA_ENTRY STV_DEFAULT"
_Z10minreduce6IfLj256ELb0EEvPT_S1_j:
.text._Z10minreduce6IfLj256ELb0EEvPT_S1_j:
        /* <DEDUP_REMOVED lines=14> */
.L_x_354:
        /* <DEDUP_REMOVED lines=11> */
.L_x_353:
[----:B------:R-:W-:Y:S05]  /*0190*/  BSYNC.RECONVERGENT B0 ;  /* 0x0000000000007941 */ /* 0x000fea0003800200 */
.L_x_352:
        /* <DEDUP_REMOVED lines=44> */
.L_x_355:
        /* <DEDUP_REMOVED lines=10> */
.L_x_808:


//--------------------- .text._Z10minreduce6IfLj512ELb0EEvPT_S1_j --------------------------
	.section	.text._Z10minreduce6IfLj512ELb0EEvPT_S1_j,"ax",@progbits
	.align	128
        .global         _Z10minreduce6IfLj512ELb0EEvPT_S1_j
        .type           _Z10minreduce6IfLj512ELb0EEvPT_S1_j,@function
        .size           _Z10minreduce6IfLj512ELb0EEvPT_S1_j,(.L_x_809 - _Z10minreduce6IfLj512ELb0EEvPT_S1_j)
        .other          _Z10minreduce6IfLj512ELb0EEvPT_S1_j,@"STO_CUDA_ENTRY STV_DEFAULT"
_Z10minreduce6IfLj512ELb0EEvPT_S1_j:
.text._Z10minreduce6IfLj512ELb0EEvPT_S1_j:
        /* <DEDUP_REMOVED lines=15> */
.L_x_358:
        /* <DEDUP_REMOVED lines=11> */
.L_x_357:
[----:B------:R-:W-:Y:S05]  /*01a0*/  BSYNC.RECONVERGENT B0 ;  /* 0x0000000000007941 */ /* 0x000fea0003800200 */
.L_x_356:
        /* <DEDUP_REMOVED lines=49> */
.L_x_359:
        /* <DEDUP_REMOVED lines=12> */
.L_x_809:


//--------------------- .text._Z10minreduce6IfLj1ELb1EEvPT_S1_j --------------------------
	.section	.text._Z10minreduce6IfLj1ELb1EEvPT_S1_j,"ax",@progbits
	.align	128
        .global         _Z10minreduce6IfLj1ELb1EEvPT_S1_j
        .type           _Z10minreduce6IfLj1ELb1EEvPT_S1_j,@function
        .size           _Z10minreduce6IfLj1ELb1EEvPT_S1_j,(.L_x_810 - _Z10minreduce6IfLj1ELb1EEvPT_S1_j)
        .other          _Z10minreduce6IfLj1ELb1EEvPT_S1_j,@"STO_CUDA_ENTRY STV_DEFAULT"
_Z10minreduce6IfLj1ELb1EEvPT_S1_j:
.text._Z10minreduce6IfLj1ELb1EEvPT_S1_j:
        /* <DEDUP_REMOVED lines=13> */
.L_x_362:
        /* <DEDUP_REMOVED lines=8> */
.L_x_361:
[----:B------:R-:W-:Y:S05]  /*0150*/  BSYNC.RECONVERGENT B0 ;  /* 0x0000000000007941 */ /* 0x000fea0003800200 */
.L_x_360:
        /* <DEDUP_REMOVED lines=13> */
.L_x_363:
        /* <DEDUP_REMOVED lines=13> */
.L_x_810:


//--------------------- .text._Z10minreduce6IfLj2ELb1EEvPT_S1_j --------------------------
	.section	.text._Z10minreduce6IfLj2ELb1EEvPT_S1_j,"ax",@progbits
	.align	128
        .global         _Z10minreduce6IfLj2ELb1EEvPT_S1_j
        .type           _Z10minreduce6IfLj2ELb1EEvPT_S1_j,@function
        .size           _Z10minreduce6IfLj2ELb1EEvPT_S1_j,(.L_x_811 - _Z10minreduce6IfLj2ELb1EEvPT_S1_j)
        .other          _Z10minreduce6IfLj2ELb1EEvPT_S1_j,@"STO_CUDA_ENTRY STV_DEFAULT"
_Z10minreduce6IfLj2ELb1EEvPT_S1_j:
.text._Z10minreduce6IfLj2ELb1EEvPT_S1_j:
        /* <DEDUP_REMOVED lines=13> */
.L_x_366:
        /* <DEDUP_REMOVED lines=10> */
.L_x_365:
[----:B------:R-:W-:Y:S05]  /*0170*/  BSYNC.RECONVERGENT B0 ;  /* 0x0000000000007941 */ /* 0x000fea0003800200 */
.L_x_364:
        /* <DEDUP_REMOVED lines=18> */
.L_x_367:
        /* <DEDUP_REMOVED lines=14> */
.L_x_811:


//--------------------- .text._Z10minreduce6IfLj4ELb1EEvPT_S1_j --------------------------
	.section	.text._Z10minreduce6IfLj4ELb1EEvPT_S1_j,"ax",@progbits
	.align	128
        .global         _Z10minreduce6IfLj4ELb1EEvPT_S1_j
        .type           _Z10minreduce6IfLj4ELb1EEvPT_S1_j,@function
        .size           _Z10minreduce6IfLj4ELb1EEvPT_S1_j,(.L_x_812 - _Z10minreduce6IfLj4ELb1EEvPT_S1_j)
        .other          _Z10minreduce6IfLj4ELb1EEvPT_S1_j,@"STO_CUDA_ENTRY STV_DEFAULT"
_Z10minreduce6IfLj4ELb1EEvPT_S1_j:
.text._Z10minreduce6IfLj4ELb1EEvPT_S1_j:
        /* <DEDUP_REMOVED lines=13> */
.L_x_370:
        /* <DEDUP_REMOVED lines=10> */
.L_x_369:
[----:B------:R-:W-:Y:S05]  /*0170*/  BSYNC.RECONVERGENT B0 ;  /* 0x0000000000007941 */ /* 0x000fea0003800200 */
.L_x_368:
        /* <DEDUP_REMOVED lines=21> */
.L_x_371:
        /* <DEDUP_REMOVED lines=11> */
.L_x_812:


//--------------------- .text._Z10minreduce6IfLj8ELb1EEvPT_S1_j --------------------------
	.section	.text._Z10minreduce6IfLj8ELb1EEvPT_S1_j,"ax",@progbits
	.align	128
        .global         _Z10minreduce6IfLj8ELb1EEvPT_S1_j
        .type           _Z10minreduce6IfLj8ELb1EEvPT_S1_j,@function
        .size           _Z10minreduce6IfLj8ELb1EEvPT_S1_j,(.L_x_813 - _Z10minreduce6IfLj8ELb1EEvPT_S1_j)
        .other          _Z10minreduce6IfLj8ELb1EEvPT_S1_j,@"STO_CUDA_ENTRY STV_DEFAULT"
_Z10minreduce6IfLj8ELb1EEvPT_S1_j:
.text._Z10minreduce6IfLj8ELb1EEvPT_S1_j:
        /* <DEDUP_REMOVED lines=13> */
.L_x_374:
        /* <DEDUP_REMOVED lines=10> */
.L_x_373:
[----:B------:R-:W-:Y:S05]  /*0170*/  BSYNC.RECONVERGENT B0 ;  /* 0x0000000000007941 */ /* 0x000fea0003800200 */
.L_x_372:
        /* <DEDUP_REMOVED lines=24> */
.L_x_375:
        /* <DEDUP_REMOVED lines=16> */
.L_x_813:


//--------------------- .text._Z10minreduce6IfLj16ELb1EEvPT_S1_j --------------------------
	.section	.text._Z10minreduce6IfLj16ELb1EEvPT_S1_j,"ax",@progbits
	.align	128
        .global         _Z10minreduce6IfLj16ELb1EEvPT_S1_j
        .type           _Z10minreduce6IfLj16ELb1EEvPT_S1_j,@function
        .size           _Z10minreduce6IfLj16ELb1EEvPT_S1_j,(.L_x_814 - _Z10minreduce6IfLj16ELb1EEvPT_S1_j)
        .other          _Z10minreduce6IfLj16ELb1EEvPT_S1_j,@"STO_CUDA_ENTRY STV_DEFAULT"
_Z10minreduce6IfLj16ELb1EEvPT_S1_j:
.text._Z10minreduce6IfLj16ELb1EEvPT_S1_j:
        /* <DEDUP_REMOVED lines=13> */
.L_x_378:
        /* <DEDUP_REMOVED lines=10> */
.L_x_377:
[----:B------:R-:W-:Y:S05]  /*0170*/  BSYNC.RECONVERGENT B0 ;  /* 0x0000000000007941 */ /* 0x000fea0003800200 */
.L_x_376:
        /* <DEDUP_REMOVED lines=27> */
.L_x_379:
        /* <DEDUP_REMOVED lines=13> */
.L_x_814:


//--------------------- .text._Z10minreduce6IfLj32ELb1EEvPT_S1_j --------------------------
	.section	.text._Z10minreduce6IfLj32ELb1EEvPT_S1_j,"ax",@progbits
	.align	128
        .global         _Z10minreduce6IfLj32ELb1EEvPT_S1_j
        .type           _Z10minreduce6IfLj32ELb1EEvPT_S1_j,@function
        .size           _Z10minreduce6IfLj32ELb1EEvPT_S1_j,(.L_x_815 - _Z10minreduce6IfLj32ELb1EEvPT_S1_j)
        .other          _Z10minreduce6IfLj32ELb1EEvPT_S1_j,@"STO_CUDA_ENTRY STV_DEFAULT"
_Z10minreduce6IfLj32ELb1EEvPT_S1_j:
.text._Z10minreduce6IfLj32ELb1EEvPT_S1_j:
        /* <DEDUP_REMOVED lines=14> */
.L_x_382:
        /* <DEDUP_REMOVED lines=10> */
.L_x_381:
[----:B------:R-:W-:Y:S05]  /*0180*/  BSYNC.RECONVERGENT B0 ;  /* 0x0000000000007941 */ /* 0x000fea0003800200 */
.L_x_380:
        /* <DEDUP_REMOVED lines=30> */
.L_x_383:
        /* <DEDUP_REMOVED lines=9> */
.L_x_815:


//--------------------- .text._Z10minreduce6IfLj64ELb1EEvPT_S1_j --------------------------
	.section	.text._Z10minreduce6IfLj64ELb1EEvPT_S1_j,"ax",@progbits
	.align	128
        .global         _Z10minreduce6IfLj64ELb1EEvPT_S1_j
        .type           _Z10minreduce6IfLj64ELb1EEvPT_S1_j,@function
        .size           _Z10minreduce6IfLj64ELb1EEvPT_S1_j,(.L_x_816 - _Z10minreduce6IfLj64ELb1EEvPT_S1_j)
        .other          _Z10minreduce6IfLj64ELb1EEvPT_S1_j,@"STO_CUDA_ENTRY STV_DEFAULT"
_Z10minreduce6IfLj64ELb1EEvPT_S1_j:
.text._Z10minreduce6IfLj64ELb1EEvPT_S1_j:
        /* <DEDUP_REMOVED lines=14> */
.L_x_386:
        /* <DEDUP_REMOVED lines=10> */
.L_x_385:
[----:B------:R-:W-:Y:S05]  /*0180*/  BSYNC.RECONVERGENT B0 ;  /* 0x0000000000007941 */ /* 0x000fea0003800200 */
.L_x_384:
        /* <DEDUP_REMOVED lines=33> */
.L_x_387:
        /* <DEDUP_REMOVED lines=14> */
.L_x_816:


//--------------------- .text._Z10minreduce6IfLj128ELb1EEvPT_S1_j --------------------------
	.section	.text._Z10minreduce6IfLj128ELb1EEvPT_S1_j,"ax",@progbits
	.align	128
        .global         _Z10minreduce6IfLj128ELb1EEvPT_S1_j
        .type           _Z10minreduce6IfLj128ELb1EEvPT_S1_j,@function
        .size           _Z10minreduce6IfLj128ELb1EEvPT_S1_j,(.L_x_817 - _Z10minreduce6IfLj128ELb1EEvPT_S1_j)
        .other          _Z10minreduce6IfLj128ELb1EEvPT_S1_j,@"STO_CUDA_ENTRY STV_DEFAULT"
_Z10minreduce6IfLj128ELb1EEvPT_S1_j:
.text._Z10minreduce6IfLj128ELb1EEvPT_S1_j:
        /* <DEDUP_REMOVED lines=14> */
.L_x_390:
        /* <DEDUP_REMOVED lines=10> */
.L_x_389:
[----:B------:R-:W-:Y:S05]  /*0180*/  BSYNC.RECONVERGENT B0 ;  /* 0x0000000000007941 */ /* 0x000fea0003800200 */
.L_x_388:
        /* <DEDUP_REMOVED lines=38> */
.L_x_391:
        /* <DEDUP_REMOVED lines=9> */
.L_x_817:


//--------------------- .text._Z10minreduce6IfLj256ELb1EEvPT_S1_j --------------------------
	.section	.text._Z10minreduce6IfLj256ELb1EEvPT_S1_j,"ax",@progbits
	.align	128
        .global         _Z10minreduce6IfLj256ELb1EEvPT_S1_j
        .type           _Z10minreduce6IfLj256ELb1EEvPT_S1_j,@function
        .size           _Z10minreduce6IfLj256ELb1EEvPT_S1_j,(.L_x_818 - _Z10minreduce6IfLj256ELb1EEvPT_S1_j)
        .other          _Z10minreduce6IfLj256ELb1EEvPT_S1_j,@"STO_CUDA_ENTRY STV_DEFAULT"
_Z10minreduce6IfLj256ELb1EEvPT_S1_j:
.text._Z10minreduce6IfLj256ELb1EEvPT_S1_j:
        /* <DEDUP_REMOVED lines=13> */
.L_x_394:
        /* <DEDUP_REMOVED lines=10> */
.L_x_393:
[----:B------:R-:W-:Y:S05]  /*0170*/  BSYNC.RECONVERGENT B0 ;  /* 0x0000000000007941 */ /* 0x000fea0003800200 */
.L_x_392:
        /* <DEDUP_REMOVED lines=43> */
.L_x_395:
        /* <DEDUP_REMOVED lines=13> */
.L_x_818:


//--------------------- .text._Z10minreduce6IfLj512ELb1EEvPT_S1_j --------------------------
	.section	.text._Z10minreduce6IfLj512ELb1EEvPT_S1_j,"ax",@progbits
	.align	128
        .global         _Z10minreduce6IfLj512ELb1EEvPT_S1_j
        .type           _Z10minreduce6IfLj512ELb1EEvPT_S1_j,@function
        .size           _Z10minreduce6IfLj512ELb1EEvPT_S1_j,(.L_x_819 - _Z10minreduce6IfLj512ELb1EEvPT_S1_j)
        .other          _Z10minreduce6IfLj512ELb1EEvPT_S1_j,@"STO_CUDA_ENTRY STV_DEFAULT"
_Z10minreduce6IfLj512ELb1EEvPT_S1_j:
.text._Z10minreduce6IfLj512ELb1EEvPT_S1_j:
        /* <DEDUP_REMOVED lines=14> */
.L_x_398:
        /* <DEDUP_REMOVED lines=10> */
.L_x_397:
[----:B------:R-:W-:Y:S05]  /*0180*/  BSYNC.RECONVERGENT B0 ;  /* 0x0000000000007941 */ /* 0x000fea0003800200 */
.L_x_396:
        /* <DEDUP_REMOVED lines=48> */
.L_x_399:
        /* <DEDUP_REMOVED lines=15> */
.L_x_819:


//--------------------- .text._Z10minreduce6IiLj1ELb0EEvPT_S1_j --------------------------
	.section	.text._Z10minreduce6IiLj1ELb0EEvPT_S1_j,"ax",@progbits
	.align	128
        .global         _Z10minreduce6IiLj1ELb0EEvPT_S1_j
        .type           _Z10minreduce6IiLj1ELb0EEvPT_S1_j,@function
        .size           _Z10minreduce6IiLj1ELb0EEvPT_S1_j,(.L_x_820 - _Z10minreduce6IiLj1ELb0EEvPT_S1_j)
        .other          _Z10minreduce6IiLj1ELb0EEvPT_S1_j,@"STO_CUDA_ENTRY STV_DEFAULT"
_Z10minreduce6IiLj1ELb0EEvPT_S1_j:
.text._Z10minreduce6IiLj1ELb0EEvPT_S1_j:
        /* <DEDUP_REMOVED lines=14> */
.L_x_402:
        /* <DEDUP_REMOVED lines=10> */
.L_x_401:
[----:B------:R-:W-:Y:S05]  /*0180*/  BSYNC.RECONVERGENT B0 ;  /* 0x0000000000007941 */ /* 0x000fea0003800200 */
.L_x_400:
        /* <DEDUP_REMOVED lines=13> */
.L_x_403:
        /* <DEDUP_REMOVED lines=10> */
.L_x_820:


//--------------------- .text._Z10minreduce6IiLj2ELb0EEvPT_S1_j --------------------------
	.section	.text._Z10minreduce6IiLj2ELb0EEvPT_S1_j,"ax",@progbits
	.align	128
        .global         _Z10minreduce6IiLj2ELb0EEvPT_S1_j
        .type           _Z10minreduce6IiLj2ELb0EEvPT_S1_j,@function
        .size           _Z10minreduce6IiLj2ELb0EEvPT_S1_j,(.L_x_821 - _Z10minreduce6IiLj2ELb0EEvPT_S1_j)
        .other          _Z10minreduce6IiLj2ELb0EEvPT_S1_j,@"STO_CUDA_ENTRY STV_DEFAULT"
_Z10minreduce6IiLj2ELb0EEvPT_S1_j:
.text._Z10minreduce6IiLj2ELb0EEvPT_S1_j:
        /* <DEDUP_REMOVED lines=14> */
.L_x_406:
        /* <DEDUP_REMOVED lines=11> */
.L_x_405:
[----:B------:R-:W-:Y:S05]  /*0190*/  BSYNC.RECONVERGENT B0 ;  /* 0x0000000000007941 */ /* 0x000fea0003800200 */
.L_x_404:
        /* <DEDUP_REMOVED lines=18> */
.L_x_407:
        /* <DEDUP_REMOVED lines=12> */
.L_x_821:


//--------------------- .text._Z10minreduce6IiLj4ELb0EEvPT_S1_j --------------------------
	.section	.text._Z10minreduce6IiLj4ELb0EEvPT_S1_j,"ax",@progbits
	.align	128
        .global         _Z10minreduce6IiLj4ELb0EEvPT_S1_j
        .type           _Z10minreduce6IiLj4ELb0EEvPT_S1_j,@function
        .size           _Z10minreduce6IiLj4ELb0EEvPT_S1_j,(.L_x_822 - _Z10minreduce6IiLj4ELb0EEvPT_S1_j)
        .other          _Z10minreduce6IiLj4ELb0EEvPT_S1_j,@"STO_CUDA_ENTRY STV_DEFAULT"
_Z10minreduce6IiLj4ELb0EEvPT_S1_j:
.text._Z10minreduce6IiLj4ELb0EEvPT_S1_j:
        /* <DEDUP_REMOVED lines=14> */
.L_x_410:
        /* <DEDUP_REMOVED lines=11> */
.L_x_409:
[----:B------:R-:W-:Y:S05]  /*0190*/  BSYNC.RECONVERGENT B0 ;  /* 0x0000000000007941 */ /* 0x000fea0003800200 */
.L_x_408:
        /* <DEDUP_REMOVED lines=21> */
.L_x_411:
        /* <DEDUP_REMOVED lines=9> */
.L_x_822:


//--------------------- .text._Z10minreduce6IiLj8ELb0EEvPT_S1_j --------------------------
	.section	.text._Z10minreduce6IiLj8ELb0EEvPT_S1_j,"ax",@progbits
	.align	128
        .global         _Z10minreduce6IiLj8ELb0EEvPT_S1_j
        .type           _Z10minreduce6IiLj8ELb0EEvPT_S1_j,@function
        .size           _Z10minreduce6IiLj8ELb0EEvPT_S1_j,(.L_x_823 - _Z10minreduce6IiLj8ELb0EEvPT_S1_j)
        .other          _Z10minreduce6IiLj8ELb0EEvPT_S1_j,@"STO_CUDA_ENTRY STV_DEFAULT"
_Z10minreduce6IiLj8ELb0EEvPT_S1_j:
.text._Z10minreduce6IiLj8ELb0EEvPT_S1_j:
        /* <DEDUP_REMOVED lines=14> */
.L_x_414:
        /* <DEDUP_REMOVED lines=11> */
.L_x_413:
[----:B------:R-:W-:Y:S05]  /*0190*/  BSYNC.RECONVERGENT B0 ;  /* 0x0000000000007941 */ /* 0x000fea0003800200 */
.L_x_412:
        /* <DEDUP_REMOVED lines=24> */
.L_x_415:
        /* <DEDUP_REMOVED lines=14> */
.L_x_823:


//--------------------- .text._Z10minreduce6IiLj16ELb0EEvPT_S1_j --------------------------
	.section	.text._Z10minreduce6IiLj16ELb0EEvPT_S1_j,"ax",@progbits
	.align	128
        .global         _Z10minreduce6IiLj16ELb0EEvPT_S1_j
        .type           _Z10minreduce6IiLj16ELb0EEvPT_S1_j,@function
        .size           _Z10minreduce6IiLj16ELb0EEvPT_S1_j,(.L_x_824 - _Z10minreduce6IiLj16ELb0EEvPT_S1_j)
        .other          _Z10minreduce6IiLj16ELb0EEvPT_S1_j,@"STO_CUDA_ENTRY STV_DEFAULT"
_Z10minreduce6IiLj16ELb0EEvPT_S1_j:
.text._Z10minreduce6IiLj16ELb0EEvPT_S1_j:
        /* <DEDUP_REMOVED lines=14> */
.L_x_418:
        /* <DEDUP_REMOVED lines=11> */
.L_x_417:
[----:B------:R-:W-:Y:S05]  /*0190*/  BSYNC.RECONVERGENT B0 ;  /* 0x0000000000007941 */ /* 0x000fea0003800200 */
.L_x_416:
        /* <DEDUP_REMOVED lines=27> */
.L_x_419:
        /* <DEDUP_REMOVED lines=11> */
.L_x_824:


//--------------------- .text._Z10minreduce6IiLj32ELb0EEvPT_S1_j --------------------------
	.section	.text._Z10minreduce6IiLj32ELb0EEvPT_S1_j,"ax",@progbits
	.align	128
        .global         _Z10minreduce6IiLj32ELb0EEvPT_S1_j
        .type           _Z10minreduce6IiLj32ELb0EEvPT_S1_j,@function
        .size           _Z10minreduce6IiLj32ELb0EEvPT_S1_j,(.L_x_825 - _Z10minreduce6IiLj32ELb0EEvPT_S1_j)
        .other          _Z10minreduce6IiLj32ELb0EEvPT_S1_j,@"STO_CUDA_ENTRY STV_DEFAULT"
_Z10minreduce6IiLj32ELb0EEvPT_S1_j:
.text._Z10minreduce6IiLj32ELb0EEvPT_S1_j:
        /* <DEDUP_REMOVED lines=14> */
.L_x_422:
        /* <DEDUP_REMOVED lines=11> */
.L_x_421:
[----:B------:R-:W-:Y:S05]  /*0190*/  BSYNC.RECONVERGENT B0 ;  /* 0x0000000000007941 */ /* 0x000fea0003800200 */
.L_x_420:
        /* <DEDUP_REMOVED lines=30> */
.L_x_423:
        /* <DEDUP_REMOVED lines=16> */
.L_x_825:


//--------------------- .text._Z10minreduce6IiLj64ELb0EEvPT_S1_j --------------------------
	.section	.text._Z10minreduce6IiLj64ELb0EEvPT_S1_j,"ax",@progbits
	.align	128
        .global         _Z10minreduce6IiLj64ELb0EEvPT_S1_j
        .type           _Z10minreduce6IiLj64ELb0EEvPT_S1_j,@function
        .size           _Z10minreduce6IiLj64ELb0EEvPT_S1_j,(.L_x_826 - _Z10minreduce6IiLj64ELb0EEvPT_S1_j)
        .other          _Z10minreduce6IiLj64ELb0EEvPT_S1_j,@"STO_CUDA_ENTRY STV_DEFAULT"
_Z10minreduce6IiLj64ELb0EEvPT_S1_j:
.text._Z10minreduce6IiLj64ELb0EEvPT_S1_j:
        /* <DEDUP_REMOVED lines=15> */
.L_x_426:
        /* <DEDUP_REMOVED lines=11> */
.L_x_425:
[----:B------:R-:W-:Y:S05]  /*01a0*/  BSYNC.RECONVERGENT B0 ;  /* 0x0000000000007941 */ /* 0x000fea0003800200 */
.L_x_424:
        /* <DEDUP_REMOVED lines=33> */
.L_x_427:
        /* <DEDUP_REMOVED lines=12> */
.L_x_826:


//--------------------- .text._Z10minreduce6IiLj128ELb0EEvPT_S1_j --------------------------
	.section	.text._Z10minreduce6IiLj128ELb0EEvPT_S1_j,"ax",@progbits
	.align	128
        .global         _Z10minreduce6IiLj128ELb0EEvPT_S1_j
        .type           _Z10minreduce6IiLj128ELb0EEvPT_S1_j,@function
        .size           _Z10minreduce6IiLj128ELb0EEvPT_S1_j,(.L_x_827 - _Z10minreduce6IiLj128ELb0EEvPT_S1_j)
        .other          _Z10minreduce6IiLj128ELb0EEvPT_S1_j,@"STO_CUDA_ENTRY STV_DEFAULT"
_Z10minreduce6IiLj128ELb0EEvPT_S1_j:
.text._Z10minreduce6IiLj128ELb0EEvPT_S1_j:
        /* <DEDUP_REMOVED lines=15> */
.L_x_430:
        /* <DEDUP_REMOVED lines=11> */
.L_x_429:
[----:B------:R-:W-:Y:S05]  /*01a0*/  BSYNC.RECONVERGENT B0 ;  /* 0x0000000000007941 */ /* 0x000fea0003800200 */
.L_x_428:
        /* <DEDUP_REMOVED lines=39> */
.L_x_431:
        /* <DEDUP_REMOVED lines=14> */
.L_x_827:


//--------------------- .text._Z10minreduce6IiLj256ELb0EEvPT_S1_j --------------------------
	.section	.text._Z10minreduce6IiLj256ELb0EEvPT_S1_j,"ax",@progbits
	.align	128
        .global         _Z10minreduce6IiLj256ELb0EEvPT_S1_j
        .type           _Z10minreduce6IiLj256ELb0EEvPT_S1_j,@function
        .size           _Z10minreduce6IiLj256ELb0EEvPT_S1_j,(.L_x_828 - _Z10minreduce6IiLj256ELb0EEvPT_S1_j)
        .other          _Z10minreduce6IiLj256ELb0EEvPT_S1_j,@"STO_CUDA_ENTRY STV_DEFAULT"
_Z10minreduce6IiLj256ELb0EEvPT_S1_j:
.text._Z10minreduce6IiLj256ELb0EEvPT_S1_j:
        /* <DEDUP_REMOVED lines=14> */
.L_x_434:
        /* <DEDUP_REMOVED lines=11> */
.L_x_433:
[----:B------:R-:W-:Y:S05]  /*0190*/  BSYNC.RECONVERGENT B0 ;  /* 0x0000000000007941 */ /* 0x000fea0003800200 */
.L_x_432:
        /* <DEDUP_REMOVED lines=44> */
.L_x_435:
        /* <DEDUP_REMOVED lines=10> */
.L_x_828:


//--------------------- .text._Z10minreduce6IiLj512ELb0EEvPT_S1_j --------------------------
	.section	.text._Z10minreduce6IiLj512ELb0EEvPT_S1_j,"ax",@progbits
	.align	128
        .global         _Z10minreduce6IiLj512ELb0EEvPT_S1_j
        .type           _Z10minreduce6IiLj512ELb0EEvPT_S1_j,@function
        .size           _Z10minreduce6IiLj512ELb0EEvPT_S1_j,(.L_x_829 - _Z10minreduce6IiLj512ELb0EEvPT_S1_j)
        .other          _Z10minreduce6IiLj512ELb0EEvPT_S1_j,@"STO_CUDA_ENTRY STV_DEFAULT"
_Z10minreduce6IiLj512ELb0EEvPT_S1_j:
.text._Z10minreduce6IiLj512ELb0EEvPT_S1_j:
        /* <DEDUP_REMOVED lines=15> */
.L_x_438:
        /* <DEDUP_REMOVED lines=11> */
.L_x_437:
[----:B------:R-:W-:Y:S05]  /*01a0*/  BSYNC.RECONVERGENT B0 ;  /* 0x0000000000007941 */ /* 0x000fea0003800200 */
.L_x_436:
        /* <DEDUP_REMOVED lines=49> */
.L_x_439:
        /* <DEDUP_REMOVED lines=12> */
.L_x_829:


//--------------------- .text._Z10minreduce6IiLj1ELb1EEvPT_S1_j --------------------------
	.section	.text._Z10minreduce6IiLj1ELb1EEvPT_S1_j,"ax",@progbits
	.align	128
        .global         _Z10minreduce6IiLj1ELb1EEvPT_S1_j
        .type           _Z10minreduce6IiLj1ELb1EEvPT_S1_j,@function
        .size           _Z10minreduce6IiLj1ELb1EEvPT_S1_j,(.L_x_830 - _Z10minreduce6IiLj1ELb1EEvPT_S1_j)
        .other          _Z10minreduce6IiLj1ELb1EEvPT_S1_j,@"STO_CUDA_ENTRY STV_DEFAULT"
_Z10minreduce6IiLj1ELb1EEvPT_S1_j:
.text._Z10minreduce6IiLj1ELb1EEvPT_S1_j:
        /* <DEDUP_REMOVED lines=13> */
.L_x_442:
[----:B-1----:R-:W-:-:S05]  /*00d0*/  IMAD.WIDE.U32 R2, R0, 0x4, R4 ;  /* 0x0000000400027825 */ /* 0x002fca00078e0004 */
[----:B------:R-:W2:Y:S04]  /*00e0*/  LDG.E R7, desc[UR6][R2.64] ;  /* 0x0000000602077981 */ /* 0x000ea8000c1e1900 */
[----:B------:R-:W2:Y:S01]  /*00f0*/  LDG.E R8, desc[UR6][R2.64+0x4] ;  /* 0x0000040602087981 */ /* 0x000ea2000c1e1900 */
[----:B0-----:R-:W-:-:S05]  /*0100*/  IMAD R0, R11, 0x2, R0 ;  /* 0x000000020b007824 */ /* 0x001fca00078e0200 */
[----:B------:R-:W-:Y:S02]  /*0110*/  ISETP.GE.U32.AND P0, PT, R0, UR8, PT ;  /* 0x0000000800007c0c */ /* 0x000fe4000bf06070 */
[----:B--2---:R-:W-:-:S11]  /*0120*/  IADD3 R6, PT, PT, R8, R7, R6 ;  /* 0x0000000708067210 */ /* 0x004fd60007ffe006 */
[----:B------:R-:W-:Y:S05]  /*0130*/  @!P0 BRA `(.L_x_442) ;  /* 0xfffffffc00e48947 */ /* 0x000fea000383ffff */
.L_x_441:
[----:B------:R-:W-:Y:S05]  /*0140*/  BSYNC.RECONVERGENT B0 ;  /* 0x0000000000007941 */ /* 0x000fea0003800200 */
.L_x_440:
        /* <DEDUP_REMOVED lines=13> */
.L_x_443:
        /* <DEDUP_REMOVED lines=14> */
.L_x_830:


//--------------------- .text._Z10minreduce6IiLj2ELb1EEvPT_S1_j --------------------------
	.section	.text._Z10minreduce6IiLj2ELb1EEvPT_S1_j,"ax",@progbits
	.align	128
        .global         _Z10minreduce6IiLj2ELb1EEvPT_S1_j
        .type           _Z10minreduce6IiLj2ELb1EEvPT_S1_j,@function
        .size           _Z10minreduce6IiLj2ELb1EEvPT_S1_j,(.L_x_831 - _Z10minreduce6IiLj2ELb1EEvPT_S1_j)
        .other          _Z10minreduce6IiLj2ELb1EEvPT_S1_j,@"STO_CUDA_ENTRY STV_DEFAULT"
_Z10minreduce6IiLj2ELb1EEvPT_S1_j:
.text._Z10minreduce6IiLj2ELb1EEvPT_S1_j:
        /* <DEDUP_REMOVED lines=13> */
.L_x_446:
        /* <DEDUP_REMOVED lines=9> */
.L_x_445:
[----:B------:R-:W-:Y:S05]  /*0160*/  BSYNC.RECONVERGENT B0 ;  /* 0x0000000000007941 */ /* 0x000fea0003800200 */
.L_x_444:
        /* <DEDUP_REMOVED lines=18> */
.L_x_447:
        /* <DEDUP_REMOVED lines=15> */
.L_x_831:


//--------------------- .text._Z10minreduce6IiLj4ELb1EEvPT_S1_j --------------------------
	.section	.text._Z10minreduce6IiLj4ELb1EEvPT_S1_j,"ax",@progbits
	.align	128
        .global         _Z10minreduce6IiLj4ELb1EEvPT_S1_j
        .type           _Z10minreduce6IiLj4ELb1EEvPT_S1_j,@function
        .size           _Z10minreduce6IiLj4ELb1EEvPT_S1_j,(.L_x_832 - _Z10minreduce6IiLj4ELb1EEvPT_S1_j)
        .other          _Z10minreduce6IiLj4ELb1EEvPT_S1_j,@"STO_CUDA_ENTRY STV_DEFAULT"
_Z10minreduce6IiLj4ELb1EEvPT_S1_j:
.text._Z10minreduce6IiLj4ELb1EEvPT_S1_j:
        /* <DEDUP_REMOVED lines=13> */
.L_x_450:
        /* <DEDUP_REMOVED lines=9> */
.L_x_449:
[----:B------:R-:W-:Y:S05]  /*0160*/  BSYNC.RECONVERGENT B0 ;  /* 0x0000000000007941 */ /* 0x000fea0003800200 */
.L_x_448:
        /* <DEDUP_REMOVED lines=21> */
.L_x_451:
        /* <DEDUP_REMOVED lines=12> */
.L_x_832:


//--------------------- .text._Z10minreduce6IiLj8ELb1EEvPT_S1_j --------------------------
	.section	.text._Z10minreduce6IiLj8ELb1EEvPT_S1_j,"ax",@progbits
	.align	128
        .global         _Z10minreduce6IiLj8ELb1EEvPT_S1_j
        .type           _Z10minreduce6IiLj8ELb1EEvPT_S1_j,@function
        .size           _Z10minreduce6IiLj8ELb1EEvPT_S1_j,(.L_x_833 - _Z10minreduce6IiLj8ELb1EEvPT_S1_j)
        .other          _Z10minreduce6IiLj8ELb1EEvPT_S1_j,@"STO_CUDA_ENTRY STV_DEFAULT"
_Z10minreduce6IiLj8ELb1EEvPT_S1_j:
.text._Z10minreduce6IiLj8ELb1EEvPT_S1_j:
        /* <DEDUP_REMOVED lines=13> */
.L_x_454:
        /* <DEDUP_REMOVED lines=9> */
.L_x_453:
[----:B------:R-:W-:Y:S05]  /*0160*/  BSYNC.RECONVERGENT B0 ;  /* 0x0000000000007941 */ /* 0x000fea0003800200 */
.L_x_452:
        /* <DEDUP_REMOVED lines=24> */
.L_x_455:
        /* <DEDUP_REMOVED lines=9> */
.L_x_833:


//--------------------- .text._Z10minreduce6IiLj16ELb1EEvPT_S1_j --------------------------
	.section	.text._Z10minreduce6IiLj16ELb1EEvPT_S1_j,"ax",@progbits
	.align	128
        .global         _Z10minreduce6IiLj16ELb1EEvPT_S1_j
        .type           _Z10minreduce6IiLj16ELb1EEvPT_S1_j,@function
        .size           _Z10minreduce6IiLj16ELb1EEvPT_S1_j,(.L_x_834 - _Z10minreduce6IiLj16ELb1EEvPT_S1_j)
        .other          _Z10minreduce6IiLj16ELb1EEvPT_S1_j,@"STO_CUDA_ENTRY STV_DEFAULT"
_Z10minreduce6IiLj16ELb1EEvPT_S1_j:
.text._Z10minreduce6IiLj16ELb1EEvPT_S1_j:
        /* <DEDUP_REMOVED lines=13> */
.L_x_458:
        /* <DEDUP_REMOVED lines=9> */
.L_x_457:
[----:B------:R-:W-:Y:S05]  /*0160*/  BSYNC.RECONVERGENT B0 ;  /* 0x0000000000007941 */ /* 0x000fea0003800200 */
.L_x_456:
        /* <DEDUP_REMOVED lines=27> */
.L_x_459:
        /* <DEDUP_REMOVED lines=14> */
.L_x_834:


//--------------------- .text._Z10minreduce6IiLj32ELb1EEvPT_S1_j --------------------------
	.section	.text._Z10minreduce6IiLj32ELb1EEvPT_S1_j,"ax",@progbits
	.align	128
        .global         _Z10minreduce6IiLj32ELb1EEvPT_S1_j
        .type           _Z10minreduce6IiLj32ELb1EEvPT_S1_j,@function
        .size           _Z10minreduce6IiLj32ELb1EEvPT_S1_j,(.L_x_835 - _Z10minreduce6IiLj32ELb1EEvPT_S1_j)
        .other          _Z10minreduce6IiLj32ELb1EEvPT_S1_j,@"STO_CUDA_ENTRY STV_DEFAULT"
_Z10minreduce6IiLj32ELb1EEvPT_S1_j:
.text._Z10minreduce6IiLj32ELb1EEvPT_S1_j:
        /* <DEDUP_REMOVED lines=13> */
.L_x_462:
        /* <DEDUP_REMOVED lines=9> */
.L_x_461:
[----:B------:R-:W-:Y:S05]  /*0160*/  BSYNC.RECONVERGENT B0 ;  /* 0x0000000000007941 */ /* 0x000fea0003800200 */
.L_x_460:
        /* <DEDUP_REMOVED lines=30> */
.L_x_463:
        /* <DEDUP_REMOVED lines=11> */
.L_x_835:


//--------------------- .text._Z10minreduce6IiLj64ELb1EEvPT_S1_j --------------------------
	.section	.text._Z10minreduce6IiLj64ELb1EEvPT_S1_j,"ax",@progbits
	.align	128
        .global         _Z10minreduce6IiLj64ELb1EEvPT_S1_j
        .type           _Z10minreduce6IiLj64ELb1EEvPT_S1_j,@function
        .size           _Z10minreduce6IiLj64ELb1EEvPT_S1_j,(.L_x_836 - _Z10minreduce6IiLj64ELb1EEvPT_S1_j)
        .other          _Z10minreduce6IiLj64ELb1EEvPT_S1_j,@"STO_CUDA_ENTRY STV_DEFAULT"
_Z10minreduce6IiLj64ELb1EEvPT_S1_j:
.text._Z10minreduce6IiLj64ELb1EEvPT_S1_j:
        /* <DEDUP_REMOVED lines=14> */
.L_x_466:
        /* <DEDUP_REMOVED lines=9> */
.L_x_465:
[----:B------:R-:W-:Y:S05]  /*0170*/  BSYNC.RECONVERGENT B0 ;  /* 0x0000000000007941 */ /* 0x000fea0003800200 */
.L_x_464:
        /* <DEDUP_REMOVED lines=33> */
.L_x_467:
        /* <DEDUP_REMOVED lines=15> */
.L_x_836:


//--------------------- .text._Z10minreduce6IiLj128ELb1EEvPT_S1_j --------------------------
	.section	.text._Z10minreduce6IiLj128ELb1EEvPT_S1_j,"ax",@progbits
	.align	128
        .global         _Z10minreduce6IiLj128ELb1EEvPT_S1_j
        .type           _Z10minreduce6IiLj128ELb1EEvPT_S1_j,@function
        .size           _Z10minreduce6IiLj128ELb1EEvPT_S1_j,(.L_x_837 - _Z10minreduce6IiLj128ELb1EEvPT_S1_j)
        .other          _Z10minreduce6IiLj128ELb1EEvPT_S1_j,@"STO_CUDA_ENTRY STV_DEFAULT"
_Z10minreduce6IiLj128ELb1EEvPT_S1_j:
.text._Z10minreduce6IiLj128ELb1EEvPT_S1_j:
        /* <DEDUP_REMOVED lines=14> */
.L_x_470:
        /* <DEDUP_REMOVED lines=9> */
.L_x_469:
[----:B------:R-:W-:Y:S05]  /*0170*/  BSYNC.RECONVERGENT B0 ;  /* 0x0000000000007941 */ /* 0x000fea0003800200 */
.L_x_468:
        /* <DEDUP_REMOVED lines=38> */
.L_x_471:
        /* <DEDUP_REMOVED lines=10> */
.L_x_837:


//--------------------- .text._Z10minreduce6IiLj256ELb1EEvPT_S1_j --------------------------
	.section	.text._Z10minreduce6IiLj256ELb1EEvPT_S1_j,"ax",@progbits
	.align	128
        .global         _Z10minreduce6IiLj256ELb1EEvPT_S1_j
        .type           _Z10minreduce6IiLj256ELb1EEvPT_S1_j,@function
        .size           _Z10minreduce6IiLj256ELb1EEvPT_S1_j,(.L_x_838 - _Z10minreduce6IiLj256ELb1EEvPT_S1_j)
        .other          _Z10minreduce6IiLj256ELb1EEvPT_S1_j,@"STO_CUDA_ENTRY STV_DEFAULT"
_Z10minreduce6IiLj256ELb1EEvPT_S1_j:
.text._Z10minreduce6IiLj256ELb1EEvPT_S1_j:
        /* <DEDUP_REMOVED lines=14> */
.L_x_474:
        /* <DEDUP_REMOVED lines=9> */
.L_x_473:
[----:B------:R-:W-:Y:S05]  /*0170*/  BSYNC.RECONVERGENT B0 ;  /* 0x0000000000007941 */ /* 0x000fea0003800200 */
.L_x_472:
        /* <DEDUP_REMOVED lines=43> */
.L_x_475:
        /* <DEDUP_REMOVED lines=13> */
.L_x_838:


//--------------------- .text._Z10minreduce6IiLj512ELb1EEvPT_S1_j --------------------------
	.section	.text._Z10minreduce6IiLj512ELb1EEvPT_S1_j,"ax",@progbits
	.align	128
        .global         _Z10minreduce6IiLj512ELb1EEvPT_S1_j
        .type           _Z10minreduce6IiLj512ELb1EEvPT_S1_j,@function
        .size           _Z10minreduce6IiLj512ELb1EEvPT_S1_j,(.L_x_839 - _Z10minreduce6IiLj512ELb1EEvPT_S1_j)
        .other          _Z10minreduce6IiLj512ELb1EEvPT_S1_j,@"STO_CUDA_ENTRY STV_DEFAULT"
_Z10minreduce6IiLj512ELb1EEvPT_S1_j:
.text._Z10minreduce6IiLj512ELb1EEvPT_S1_j:
        /* <DEDUP_REMOVED lines=14> */
.L_x_478:
        /* <DEDUP_REMOVED lines=9> */
.L_x_477:
[----:B------:R-:W-:Y:S05]  /*0170*/  BSYNC.RECONVERGENT B0 ;  /* 0x0000000000007941 */ /* 0x000fea0003800200 */
.L_x_476:
        /* <DEDUP_REMOVED lines=48> */
.L_x_479:
        /* <DEDUP_REMOVED lines=16> */
.L_x_839:


//--------------------- .text._Z10sumreduce6IdLj1ELb0EEvPT_S1_j --------------------------
	.section	.text._Z10sumreduce6IdLj1ELb0EEvPT_S1_j,"ax",@progbits
	.align	128
        .global         _Z10sumreduce6IdLj1ELb0EEvPT_S1_j
        .type           _Z10sumreduce6IdLj1ELb0EEvPT_S1_j,@function
        .size           _Z10sumreduce6IdLj1ELb0EEvPT_S1_j,(.L_x_840 - _Z10sumreduce6IdLj1ELb0EEvPT_S1_j)
        .other          _Z10sumreduce6IdLj1ELb0EEvPT_S1_j,@"STO_CUDA_ENTRY STV_DEFAULT"
_Z10sumreduce6IdLj1ELb0EEvPT_S1_j:
.text._Z10sumreduce6IdLj1ELb0EEvPT_S1_j:
        /* <DEDUP_REMOVED lines=14> */
.L_x_482:
        /* <DEDUP_REMOVED lines=10> */
.L_x_481:
[----:B------:R-:W-:Y:S05]  /*0180*/  BSYNC.RECONVERGENT B0 ;  /* 0x0000000000007941 */ /* 0x000fea0003800200 */
.L_x_480:
        /* <DEDUP_REMOVED lines=13> */
.L_x_483:
        /* <DEDUP_REMOVED lines=10> */
.L_x_840:


//--------------------- .text._Z10sumreduce6IdLj2ELb0EEvPT_S1_j --------------------------
	.section	.text._Z10sumreduce6IdLj2ELb0EEvPT_S1_j,"ax",@progbits
	.align	128
        .global         _Z10sumreduce6IdLj2ELb0EEvPT_S1_j
        .type           _Z10sumreduce6IdLj2ELb0EEvPT_S1_j,@function
        .size           _Z10sumreduce6IdLj2ELb0EEvPT_S1_j,(.L_x_841 - _Z10sumreduce6IdLj2ELb0EEvPT_S1_j)
        .other          _Z10sumreduce6IdLj2ELb0EEvPT_S1_j,@"STO_CUDA_ENTRY STV_DEFAULT"
_Z10sumreduce6IdLj2ELb0EEvPT_S1_j:
.text._Z10sumreduce6IdLj2ELb0EEvPT_S1_j:
        /* <DEDUP_REMOVED lines=14> */
.L_x_486:
        /* <DEDUP_REMOVED lines=11> */
.L_x_485:
[----:B------:R-:W-:Y:S05]  /*0190*/  BSYNC.RECONVERGENT B0 ;  /* 0x0000000000007941 */ /* 0x000fea0003800200 */
.L_x_484:
        /* <DEDUP_REMOVED lines=18> */
.L_x_487:
        /* <DEDUP_REMOVED lines=12> */
.L_x_841:


//--------------------- .text._Z10sumreduce6IdLj4ELb0EEvPT_S1_j --------------------------
	.section	.text._Z10sumreduce6IdLj4ELb0EEvPT_S1_j,"ax",@progbits
	.align	128
        .global         _Z10sumreduce6IdLj4ELb0EEvPT_S1_j
        .type           _Z10sumreduce6IdLj4ELb0EEvPT_S1_j,@function
        .size           _Z10sumreduce6IdLj4ELb0EEvPT_S1_j,(.L_x_842 - _Z10sumreduce6IdLj4ELb0EEvPT_S1_j)
        .other          _Z10sumreduce6IdLj4ELb0EEvPT_S1_j,@"STO_CUDA_ENTRY STV_DEFAULT"
_Z10sumreduce6IdLj4ELb0EEvPT_S1_j:
.text._Z10sumreduce6IdLj4ELb0EEvPT_S1_j:
        /* <DEDUP_REMOVED lines=15> */
.L_x_490:
        /* <DEDUP_REMOVED lines=11> */
.L_x_489:
[----:B------:R-:W-:Y:S05]  /*01a0*/  BSYNC.RECONVERGENT B0 ;  /* 0x0000000000007941 */ /* 0x000fea0003800200 */
.L_x_488:
        /* <DEDUP_REMOVED lines=21> */
.L_x_491:
        /* <DEDUP_REMOVED lines=16> */
.L_x_842:


//--------------------- .text._Z10sumreduce6IdLj8ELb0EEvPT_S1_j --------------------------
	.section	.text._Z10sumreduce6IdLj8ELb0EEvPT_S1_j,"ax",@progbits
	.align	128
        .global         _Z10sumreduce6IdLj8ELb0EEvPT_S1_j
        .type           _Z10sumreduce6IdLj8ELb0EEvPT_S1_j,@function
        .size           _Z10sumreduce6IdLj8ELb0EEvPT_S1_j,(.L_x_843 - _Z10sumreduce6IdLj8ELb0EEvPT_S1_j)
        .other          _Z10sumreduce6IdLj8ELb0EEvPT_S1_j,@"STO_CUDA_ENTRY STV_DEFAULT"
_Z10sumreduce6IdLj8ELb0EEvPT_S1_j:
.text._Z10sumreduce6IdLj8ELb0EEvPT_S1_j:
        /* <DEDUP_REMOVED lines=14> */
.L_x_494:
        /* <DEDUP_REMOVED lines=11> */
.L_x_493:
[----:B------:R-:W-:Y:S05]  /*0190*/  BSYNC.RECONVERGENT B0 ;  /* 0x0000000000007941 */ /* 0x000fea0003800200 */
.L_x_492:
        /* <DEDUP_REMOVED lines=24> */
.L_x_495:
        /* <DEDUP_REMOVED lines=14> */
.L_x_843:


//--------------------- .text._Z10sumreduce6IdLj16ELb0EEvPT_S1_j --------------------------
	.section	.text._Z10sumreduce6IdLj16ELb0EEvPT_S1_j,"ax",@progbits
	.align	128
        .global         _Z10sumreduce6IdLj16ELb0EEvPT_S1_j
        .type           _Z10sumreduce6IdLj16ELb0EEvPT_S1_j,@function
        .size           _Z10sumreduce6IdLj16ELb0EEvPT_S1_j,(.L_x_844 - _Z10sumreduce6IdLj16ELb0EEvPT_S1_j)
        .other          _Z10sumreduce6IdLj16ELb0EEvPT_S1_j,@"STO_CUDA_ENTRY STV_DEFAULT"
_Z10sumreduce6IdLj16ELb0EEvPT_S1_j:
.text._Z10sumreduce6IdLj16ELb0EEvPT_S1_j:
        /* <DEDUP_REMOVED lines=14> */
.L_x_498:
        /* <DEDUP_REMOVED lines=11> */
.L_x_497:
[----:B------:R-:W-:Y:S05]  /*0190*/  BSYNC.RECONVERGENT B0 ;  /* 0x0000000000007941 */ /* 0x000fea0003800200 */
.L_x_496:
        /* <DEDUP_REMOVED lines=27> */
.L_x_499:
        /* <DEDUP_REMOVED lines=11> */
.L_x_844:


//--------------------- .text._Z10sumreduce6IdLj32ELb0EEvPT_S1_j --------------------------
	.section	.text._Z10sumreduce6IdLj32ELb0EEvPT_S1_j,"ax",@progbits
	.align	128
        .global         _Z10sumreduce6IdLj32ELb0EEvPT_S1_j
        .type           _Z10sumreduce6IdLj32ELb0EEvPT_S1_j,@function
        .size           _Z10sumreduce6IdLj32ELb0EEvPT_S1_j,(.L_x_845 - _Z10sumreduce6IdLj32ELb0EEvPT_S1_j)
        .other          _Z10sumreduce6IdLj32ELb0EEvPT_S1_j,@"STO_CUDA_ENTRY STV_DEFAULT"
_Z10sumreduce6IdLj32ELb0EEvPT_S1_j:
.text._Z10sumreduce6IdLj32ELb0EEvPT_S1_j:
        /* <DEDUP_REMOVED lines=14> */
.L_x_502:
        /* <DEDUP_REMOVED lines=11> */
.L_x_501:
[----:B------:R-:W-:Y:S05]  /*0190*/  BSYNC.RECONVERGENT B0 ;  /* 0x0000000000007941 */ /* 0x000fea0003800200 */
.L_x_500:
        /* <DEDUP_REMOVED lines=30> */
.L_x_503:
        /* <DEDUP_REMOVED lines=16> */
.L_x_845:


//--------------------- .text._Z10sumreduce6IdLj64ELb0EEvPT_S1_j --------------------------
	.section	.text._Z10sumreduce6IdLj64ELb0EEvPT_S1_j,"ax",@progbits
	.align	128
        .global         _Z10sumreduce6IdLj64ELb0EEvPT_S1_j
        .type           _Z10sumreduce6IdLj64ELb0EEvPT_S1_j,@function
        .size           _Z10sumreduce6IdLj64ELb0EEvPT_S1_j,(.L_x_846 - _Z10sumreduce6IdLj64ELb0EEvPT_S1_j)
        .other          _Z10sumreduce6IdLj64ELb0EEvPT_S1_j,@"STO_CUDA_ENTRY STV_DEFAULT"
_Z10sumreduce6IdLj64ELb0EEvPT_S1_j:
.text._Z10sumreduce6IdLj64ELb0EEvPT_S1_j:
        /* <DEDUP_REMOVED lines=14> */
.L_x_506:
        /* <DEDUP_REMOVED lines=11> */
.L_x_505:
[----:B------:R-:W-:Y:S05]  /*0190*/  BSYNC.RECONVERGENT B0 ;  /* 0x0000000000007941 */ /* 0x000fea0003800200 */
.L_x_504:
        /* <DEDUP_REMOVED lines=33> */
.L_x_507:
        /* <DEDUP_REMOVED lines=13> */
.L_x_846:


//--------------------- .text._Z10sumreduce6IdLj128ELb0EEvPT_S1_j --------------------------
	.section	.text._Z10sumreduce6IdLj128ELb0EEvPT_S1_j,"ax",@progbits
	.align	128
        .global         _Z10sumreduce6IdLj128ELb0EEvPT_S1_j
        .type           _Z10sumreduce6IdLj128ELb0EEvPT_S1_j,@function
        .size           _Z10sumreduce6IdLj128ELb0EEvPT_S1_j,(.L_x_847 - _Z10sumreduce6IdLj128ELb0EEvPT_S1_j)
        .other          _Z10sumreduce6IdLj128ELb0EEvPT_S1_j,@"STO_CUDA_ENTRY STV_DEFAULT"
_Z10sumreduce6IdLj128ELb0EEvPT_S1_j:
.text._Z10sumreduce6IdLj128ELb0EEvPT_S1_j:
        /* <DEDUP_REMOVED lines=14> */
.L_x_510:
        /* <DEDUP_REMOVED lines=11> */
.L_x_509:
[----:B------:R-:W-:Y:S05]  /*0190*/  BSYNC.RECONVERGENT B0 ;  /* 0x0000000000007941 */ /* 0x000fea0003800200 */
.L_x_508:
        /* <DEDUP_REMOVED lines=40> */
.L_x_511:
        /* <DEDUP_REMOVED lines=14> */
.L_x_847:


//--------------------- .text._Z10sumreduce6IdLj256ELb0EEvPT_S1_j --------------------------
	.section	.text._Z10sumreduce6IdLj256ELb0EEvPT_S1_j,"ax",@progbits
	.align	128
        .global         _Z10sumreduce6IdLj256ELb0EEvPT_S1_j
        .type           _Z10sumreduce6IdLj256ELb0EEvPT_S1_j,@function
        .size           _Z10sumreduce6IdLj256ELb0EEvPT_S1_j,(.L_x_848 - _Z10sumreduce6IdLj256ELb0EEvPT_S1_j)
        .other          _Z10sumreduce6IdLj256ELb0EEvPT_S1_j,@"STO_CUDA_ENTRY STV_DEFAULT"
_Z10sumreduce6IdLj256ELb0EEvPT_S1_j:
.text._Z10sumreduce6IdLj256ELb0EEvPT_S1_j:
        /* <DEDUP_REMOVED lines=14> */
.L_x_514:
        /* <DEDUP_REMOVED lines=11> */
.L_x_513:
[----:B------:R-:W-:Y:S05]  /*0190*/  BSYNC.RECONVERGENT B0 ;  /* 0x0000000000007941 */ /* 0x000fea0003800200 */
.L_x_512:
        /* <DEDUP_REMOVED lines=45> */
.L_x_515:
        /* <DEDUP_REMOVED lines=9> */
.L_x_848:


//--------------------- .text._Z10sumreduce6IdLj512ELb0EEvPT_S1_j --------------------------
	.section	.text._Z10sumreduce6IdLj512ELb0EEvPT_S1_j,"ax",@progbits
	.align	128
        .global         _Z10sumreduce6IdLj512ELb0EEvPT_S1_j
        .type           _Z10sumreduce6IdLj512ELb0EEvPT_S1_j,@function
        .size           _Z10sumreduce6IdLj512ELb0EEvPT_S1_j,(.L_x_849 - _Z10sumreduce6IdLj512ELb0EEvPT_S1_j)
        .other          _Z10sumreduce6IdLj512ELb0EEvPT_S1_j,@"STO_CUDA_ENTRY STV_DEFAULT"
_Z10sumreduce6IdLj512ELb0EEvPT_S1_j:
.text._Z10sumreduce6IdLj512ELb0EEvPT_S1_j:
        /* <DEDUP_REMOVED lines=15> */
.L_x_518:
        /* <DEDUP_REMOVED lines=11> */
.L_x_517:
[----:B------:R-:W-:Y:S05]  /*01a0*/  BSYNC.RECONVERGENT B0 ;  /* 0x0000000000007941 */ /* 0x000fea0003800200 */
.L_x_516:
        /* <DEDUP_REMOVED lines=50> */
.L_x_519:
        /* <DEDUP_REMOVED lines=11> */
.L_x_849:


//--------------------- .text._Z10sumreduce6IdLj1ELb1EEvPT_S1_j --------------------------
	.section	.text._Z10sumreduce6IdLj1ELb1EEvPT_S1_j,"ax",@progbits
	.align	128
        .global         _Z10sumreduce6IdLj1ELb1EEvPT_S1_j
        .type           _Z10sumreduce6IdLj1ELb1EEvPT_S1_j,@function
        .size           _Z10sumreduce6IdLj1ELb1EEvPT_S1_j,(.L_x_850 - _Z10sumreduce6IdLj1ELb1EEvPT_S1_j)
        .other          _Z10sumreduce6IdLj1ELb1EEvPT_S1_j,@"STO_CUDA_ENTRY STV_DEFAULT"
_Z10sumreduce6IdLj1ELb1EEvPT_S1_j:
.text._Z10sumreduce6IdLj1ELb1EEvPT_S1_j:
        /* <DEDUP_REMOVED lines=13> */
.L_x_522:
        /* <DEDUP_REMOVED lines=8> */
.L_x_521:
[----:B------:R-:W-:Y:S05]  /*0150*/  BSYNC.RECONVERGENT B0 ;  /* 0x0000000000007941 */ /* 0x000fea0003800200 */
.L_x_520:
        /* <DEDUP_REMOVED lines=13> */
.L_x_523:
        /* <DEDUP_REMOVED lines=13> */
.L_x_850:


//--------------------- .text._Z10sumreduce6IdLj2ELb1EEvPT_S1_j --------------------------
	.section	.text._Z10sumreduce6IdLj2ELb1EEvPT_S1_j,"ax",@progbits
	.align	128
        .global         _Z10sumreduce6IdLj2ELb1EEvPT_S1_j
        .type           _Z10sumreduce6IdLj2ELb1EEvPT_S1_j,@function
        .size           _Z10sumreduce6IdLj2ELb1EEvPT_S1_j,(.L_x_851 - _Z10sumreduce6IdLj2ELb1EEvPT_S1_j)
        .other          _Z10sumreduce6IdLj2ELb1EEvPT_S1_j,@"STO_CUDA_ENTRY STV_DEFAULT"
_Z10sumreduce6IdLj2ELb1EEvPT_S1_j:
.text._Z10sumreduce6IdLj2ELb1EEvPT_S1_j:
        /* <DEDUP_REMOVED lines=13> */
.L_x_526:
        /* <DEDUP_REMOVED lines=10> */
.L_x_525:
[----:B------:R-:W-:Y:S05]  /*0170*/  BSYNC.RECONVERGENT B0 ;  /* 0x0000000000007941 */ /* 0x000fea0003800200 */
.L_x_524:
        /* <DEDUP_REMOVED lines=18> */
.L_x_527:
        /* <DEDUP_REMOVED lines=14> */
.L_x_851:


//--------------------- .text._Z10sumreduce6IdLj4ELb1EEvPT_S1_j --------------------------
	.section	.text._Z10sumreduce6IdLj4ELb1EEvPT_S1_j,"ax",@progbits
	.align	128
        .global         _Z10sumreduce6IdLj4ELb1EEvPT_S1_j
        .type           _Z10sumreduce6IdLj4ELb1EEvPT_S1_j,@function
        .size           _Z10sumreduce6IdLj4ELb1EEvPT_S1_j,(.L_x_852 - _Z10sumreduce6IdLj4ELb1EEvPT_S1_j)
        .other          _Z10sumreduce6IdLj4ELb1EEvPT_S1_j,@"STO_CUDA_ENTRY STV_DEFAULT"
_Z10sumreduce6IdLj4ELb1EEvPT_S1_j:
.text._Z10sumreduce6IdLj4ELb1EEvPT_S1_j:
        /* <DEDUP_REMOVED lines=14> */
.L_x_530:
        /* <DEDUP_REMOVED lines=10> */
.L_x_529:
[----:B------:R-:W-:Y:S05]  /*0180*/  BSYNC.RECONVERGENT B0 ;  /* 0x0000000000007941 */ /* 0x000fea0003800200 */
.L_x_528:
        /* <DEDUP_REMOVED lines=21> */
.L_x_531:
        /* <DEDUP_REMOVED lines=10> */
.L_x_852:


//--------------------- .text._Z10sumreduce6IdLj8ELb1EEvPT_S1_j --------------------------
	.section	.text._Z10sumreduce6IdLj8ELb1EEvPT_S1_j,"ax",@progbits
	.align	128
        .global         _Z10sumreduce6IdLj8ELb1EEvPT_S1_j
        .type           _Z10sumreduce6IdLj8ELb1EEvPT_S1_j,@function
        .size           _Z10sumreduce6IdLj8ELb1EEvPT_S1_j,(.L_x_853 - _Z10sumreduce6IdLj8ELb1EEvPT_S1_j)
        .other          _Z10sumreduce6IdLj8ELb1EEvPT_S1_j,@"STO_CUDA_ENTRY STV_DEFAULT"
_Z10sumreduce6IdLj8ELb1EEvPT_S1_j:
.text._Z10sumreduce6IdLj8ELb1EEvPT_S1_j:
        /* <DEDUP_REMOVED lines=13> */
.L_x_534:
        /* <DEDUP_REMOVED lines=10> */
.L_x_533:
[----:B------:R-:W-:Y:S05]  /*0170*/  BSYNC.RECONVERGENT B0 ;  /* 0x0000000000007941 */ /* 0x000fea0003800200 */
.L_x_532:
        /* <DEDUP_REMOVED lines=24> */
.L_x_535:
        /* <DEDUP_REMOVED lines=16> */
.L_x_853:


//--------------------- .text._Z10sumreduce6IdLj16ELb1EEvPT_S1_j --------------------------
	.section	.text._Z10sumreduce6IdLj16ELb1EEvPT_S1_j,"ax",@progbits
	.align	128
        .global         _Z10sumreduce6IdLj16ELb1EEvPT_S1_j
        .type           _Z10sumreduce6IdLj16ELb1EEvPT_S1_j,@function
        .size           _Z10sumreduce6IdLj16ELb1EEvPT_S1_j,(.L_x_854 - _Z10sumreduce6IdLj16ELb1EEvPT_S1_j)
        .other          _Z10sumreduce6IdLj16ELb1EEvPT_S1_j,@"STO_CUDA_ENTRY STV_DEFAULT"
_Z10sumreduce6IdLj16ELb1EEvPT_S1_j:
.text._Z10sumreduce6IdLj16ELb1EEvPT_S1_j:
        /* <DEDUP_REMOVED lines=13> */
.L_x_538:
        /* <DEDUP_REMOVED lines=10> */
.L_x_537:
[----:B------:R-:W-:Y:S05]  /*0170*/  BSYNC.RECONVERGENT B0 ;  /* 0x0000000000007941 */ /* 0x000fea0003800200 */
.L_x_536:
        /* <DEDUP_REMOVED lines=27> */
.L_x_539:
        /* <DEDUP_REMOVED lines=13> */
.L_x_854:


//--------------------- .text._Z10sumreduce6IdLj32ELb1EEvPT_S1_j --------------------------
	.section	.text._Z10sumreduce6IdLj32ELb1EEvPT_S1_j,"ax",@progbits
	.align	128
        .global         _Z10sumreduce6IdLj32ELb1EEvPT_S1_j
        .type           _Z10sumreduce6IdLj32ELb1EEvPT_S1_j,@function
        .size           _Z10sumreduce6IdLj32ELb1EEvPT_S1_j,(.L_x_855 - _Z10sumreduce6IdLj32ELb1EEvPT_S1_j)
        .other          _Z10sumreduce6IdLj32ELb1EEvPT_S1_j,@"STO_CUDA_ENTRY STV_DEFAULT"
_Z10sumreduce6IdLj32ELb1EEvPT_S1_j:
.text._Z10sumreduce6IdLj32ELb1EEvPT_S1_j:
        /* <DEDUP_REMOVED lines=13> */
.L_x_542:
        /* <DEDUP_REMOVED lines=10> */
.L_x_541:
[----:B------:R-:W-:Y:S05]  /*0170*/  BSYNC.RECONVERGENT B0 ;  /* 0x0000000000007941 */ /* 0x000fea0003800200 */
.L_x_540:
        /* <DEDUP_REMOVED lines=30> */
.L_x_543:
        /* <DEDUP_REMOVED lines=10> */
.L_x_855:


//--------------------- .text._Z10sumreduce6IdLj64ELb1EEvPT_S1_j --------------------------
	.section	.text._Z10sumreduce6IdLj64ELb1EEvPT_S1_j,"ax",@progbits
	.align	128
        .global         _Z10sumreduce6IdLj64ELb1EEvPT_S1_j
        .type           _Z10sumreduce6IdLj64ELb1EEvPT_S1_j,@function
        .size           _Z10sumreduce6IdLj64ELb1EEvPT_S1_j,(.L_x_856 - _Z10sumreduce6IdLj64ELb1EEvPT_S1_j)
        .other          _Z10sumreduce6IdLj64ELb1EEvPT_S1_j,@"STO_CUDA_ENTRY STV_DEFAULT"
_Z10sumreduce6IdLj64ELb1EEvPT_S1_j:
.text._Z10sumreduce6IdLj64ELb1EEvPT_S1_j:
        /* <DEDUP_REMOVED lines=13> */
.L_x_546:
        /* <DEDUP_REMOVED lines=10> */
.L_x_545:
[----:B------:R-:W-:Y:S05]  /*0170*/  BSYNC.RECONVERGENT B0 ;  /* 0x0000000000007941 */ /* 0x000fea0003800200 */
.L_x_544:
        /* <DEDUP_REMOVED lines=33> */
.L_x_547:
        /* <DEDUP_REMOVED lines=15> */
.L_x_856:


//--------------------- .text._Z10sumreduce6IdLj128ELb1EEvPT_S1_j --------------------------
	.section	.text._Z10sumreduce6IdLj128ELb1EEvPT_S1_j,"ax",@progbits
	.align	128
        .global         _Z10sumreduce6IdLj128ELb1EEvPT_S1_j
        .type           _Z10sumreduce6IdLj128ELb1EEvPT_S1_j,@function
        .size           _Z10sumreduce6IdLj128ELb1EEvPT_S1_j,(.L_x_857 - _Z10sumreduce6IdLj128ELb1EEvPT_S1_j)
        .other          _Z10sumreduce6IdLj128ELb1EEvPT_S1_j,@"STO_CUDA_ENTRY STV_DEFAULT"
_Z10sumreduce6IdLj128ELb1EEvPT_S1_j:
.text._Z10sumreduce6IdLj128ELb1EEvPT_S1_j:
        /* <DEDUP_REMOVED lines=13> */
.L_x_550:
        /* <DEDUP_REMOVED lines=10> */
.L_x_549:
[----:B------:R-:W-:Y:S05]  /*0170*/  BSYNC.RECONVERGENT B0 ;  /* 0x0000000000007941 */ /* 0x000fea0003800200 */
.L_x_548:
        /* <DEDUP_REMOVED lines=38> */
.L_x_551:
        /* <DEDUP_REMOVED lines=10> */
.L_x_857:


//--------------------- .text._Z10sumreduce6IdLj256ELb1EEvPT_S1_j --------------------------
	.section	.text._Z10sumreduce6IdLj256ELb1EEvPT_S1_j,"ax",@progbits
	.align	128
        .global         _Z10sumreduce6IdLj256ELb1EEvPT_S1_j
        .type           _Z10sumreduce6IdLj256ELb1EEvPT_S1_j,@function
        .size           _Z10sumreduce6IdLj256ELb1EEvPT_S1_j,(.L_x_858 - _Z10sumreduce6IdLj256ELb1EEvPT_S1_j)
        .other          _Z10sumreduce6IdLj256ELb1EEvPT_S1_j,@"STO_CUDA_ENTRY STV_DEFAULT"
_Z10sumreduce6IdLj256ELb1EEvPT_S1_j:
.text._Z10sumreduce6IdLj256ELb1EEvPT_S1_j:
        /* <DEDUP_REMOVED lines=13> */
.L_x_554:
        /* <DEDUP_REMOVED lines=10> */
.L_x_553:
[----:B------:R-:W-:Y:S05]  /*0170*/  BSYNC.RECONVERGENT B0 ;  /* 0x0000000000007941 */ /* 0x000fea0003800200 */
.L_x_552:
        /* <DEDUP_REMOVED lines=43> */
.L_x_555:
        /* <DEDUP_REMOVED lines=13> */
.L_x_858:


//--------------------- .text._Z10sumreduce6IdLj512ELb1EEvPT_S1_j --------------------------
	.section	.text._Z10sumreduce6IdLj512ELb1EEvPT_S1_j,"ax",@progbits
	.align	128
        .global         _Z10sumreduce6IdLj512ELb1EEvPT_S1_j
        .type           _Z10sumreduce6IdLj512ELb1EEvPT_S1_j,@function
        .size           _Z10sumreduce6IdLj512ELb1EEvPT_S1_j,(.L_x_859 - _Z10sumreduce6IdLj512ELb1EEvPT_S1_j)
        .other          _Z10sumreduce6IdLj512ELb1EEvPT_S1_j,@"STO_CUDA_ENTRY STV_DEFAULT"
_Z10sumreduce6IdLj512ELb1EEvPT_S1_j:
.text._Z10sumreduce6IdLj512ELb1EEvPT_S1_j:
        /* <DEDUP_REMOVED lines=14> */
.L_x_558:
        /* <DEDUP_REMOVED lines=10> */
.L_x_557:
[----:B------:R-:W-:Y:S05]  /*0180*/  BSYNC.RECONVERGENT B0 ;  /* 0x0000000000007941 */ /* 0x000fea0003800200 */
.L_x_556:
        /* <DEDUP_REMOVED lines=48> */
.L_x_559:
        /* <DEDUP_REMOVED lines=15> */
.L_x_859:


//--------------------- .text._Z10sumreduce6IfLj1ELb0EEvPT_S1_j --------------------------
	.section	.text._Z10sumreduce6IfLj1ELb0EEvPT_S1_j,"ax",@progbits
	.align	128
        .global         _Z10sumreduce6IfLj1ELb0EEvPT_S1_j
        .type           _Z10sumreduce6IfLj1ELb0EEvPT_S1_j,@function
        .size           _Z10sumreduce6IfLj1ELb0EEvPT_S1_j,(.L_x_860 - _Z10sumreduce6IfLj1ELb0EEvPT_S1_j)
        .other          _Z10sumreduce6IfLj1ELb0EEvPT_S1_j,@"STO_CUDA_ENTRY STV_DEFAULT"
_Z10sumreduce6IfLj1ELb0EEvPT_S1_j:
.text._Z10sumreduce6IfLj1ELb0EEvPT_S1_j:
        /* <DEDUP_REMOVED lines=14> */
.L_x_562:
        /* <DEDUP_REMOVED lines=10> */
.L_x_561:
[----:B------:R-:W-:Y:S05]  /*0180*/  BSYNC.RECONVERGENT B0 ;  /* 0x0000000000007941 */ /* 0x000fea0003800200 */
.L_x_560:
        /* <DEDUP_REMOVED lines=13> */
.L_x_563:
        /* <DEDUP_REMOVED lines=10> */
.L_x_860:


//--------------------- .text._Z10sumreduce6IfLj2ELb0EEvPT_S1_j --------------------------
	.section	.text._Z10sumreduce6IfLj2ELb0EEvPT_S1_j,"ax",@progbits
	.align	128
        .global         _Z10sumreduce6IfLj2ELb0EEvPT_S1_j
        .type           _Z10sumreduce6IfLj2ELb0EEvPT_S1_j,@function
        .size           _Z10sumreduce6IfLj2ELb0EEvPT_S1_j,(.L_x_861 - _Z10sumreduce6IfLj2ELb0EEvPT_S1_j)
        .other          _Z10sumreduce6IfLj2ELb0EEvPT_S1_j,@"STO_CUDA_ENTRY STV_DEFAULT"
_Z10sumreduce6IfLj2ELb0EEvPT_S1_j:
.text._Z10sumreduce6IfLj2ELb0EEvPT_S1_j:
        /* <DEDUP_REMOVED lines=14> */
.L_x_566:
        /* <DEDUP_REMOVED lines=11> */
.L_x_565:
[----:B------:R-:W-:Y:S05]  /*0190*/  BSYNC.RECONVERGENT B0 ;  /* 0x0000000000007941 */ /* 0x000fea0003800200 */
.L_x_564:
        /* <DEDUP_REMOVED lines=18> */
.L_x_567:
        /* <DEDUP_REMOVED lines=12> */
.L_x_861:


//--------------------- .text._Z10sumreduce6IfLj4ELb0EEvPT_S1_j --------------------------
	.section	.text._Z10sumreduce6IfLj4ELb0EEvPT_S1_j,"ax",@progbits
	.align	128
        .global         _Z10sumreduce6IfLj4ELb0EEvPT_S1_j
        .type           _Z10sumreduce6IfLj4ELb0EEvPT_S1_j,@function
        .size           _Z10sumreduce6IfLj4ELb0EEvPT_S1_j,(.L_x_862 - _Z10sumreduce6IfLj4ELb0EEvPT_S1_j)
        .other          _Z10sumreduce6IfLj4ELb0EEvPT_S1_j,@"STO_CUDA_ENTRY STV_DEFAULT"
_Z10sumreduce6IfLj4ELb0EEvPT_S1_j:
.text._Z10sumreduce6IfLj4ELb0EEvPT_S1_j:
        /* <DEDUP_REMOVED lines=14> */
.L_x_570:
        /* <DEDUP_REMOVED lines=11> */
.L_x_569:
[----:B------:R-:W-:Y:S05]  /*0190*/  BSYNC.RECONVERGENT B0 ;  /* 0x0000000000007941 */ /* 0x000fea0003800200 */
.L_x_568:
        /* <DEDUP_REMOVED lines=21> */
.L_x_571:
        /* <DEDUP_REMOVED lines=9> */
.L_x_862:


//--------------------- .text._Z10sumreduce6IfLj8ELb0EEvPT_S1_j --------------------------
	.section	.text._Z10sumreduce6IfLj8ELb0EEvPT_S1_j,"ax",@progbits
	.align	128
        .global         _Z10sumreduce6IfLj8ELb0EEvPT_S1_j
        .type           _Z10sumreduce6IfLj8ELb0EEvPT_S1_j,@function
        .size           _Z10sumreduce6IfLj8ELb0EEvPT_S1_j,(.L_x_863 - _Z10sumreduce6IfLj8ELb0EEvPT_S1_j)
        .other          _Z10sumreduce6IfLj8ELb0EEvPT_S1_j,@"STO_CUDA_ENTRY STV_DEFAULT"
_Z10sumreduce6IfLj8ELb0EEvPT_S1_j:
.text._Z10sumreduce6IfLj8ELb0EEvPT_S1_j:
        /* <DEDUP_REMOVED lines=14> */
.L_x_574:
        /* <DEDUP_REMOVED lines=11> */
.L_x_573:
[----:B------:R-:W-:Y:S05]  /*0190*/  BSYNC.RECONVERGENT B0 ;  /* 0x0000000000007941 */ /* 0x000fea0003800200 */
.L_x_572:
        /* <DEDUP_REMOVED lines=24> */
.L_x_575:
        /* <DEDUP_REMOVED lines=14> */
.L_x_863:


//--------------------- .text._Z10sumreduce6IfLj16ELb0EEvPT_S1_j --------------------------
	.section	.text._Z10sumreduce6IfLj16ELb0EEvPT_S1_j,"ax",@progbits
	.align	128
        .global         _Z10sumreduce6IfLj16ELb0EEvPT_S1_j
        .type           _Z10sumreduce6IfLj16ELb0EEvPT_S1_j,@function
        .size           _Z10sumreduce6IfLj16ELb0EEvPT_S1_j,(.L_x_864 - _Z10sumreduce6IfLj16ELb0EEvPT_S1_j)
        .other          _Z10sumreduce6IfLj16ELb0EEvPT_S1_j,@"STO_CUDA_ENTRY STV_DEFAULT"
_Z10sumreduce6IfLj16ELb0EEvPT_S1_j:
.text._Z10sumreduce6IfLj16ELb0EEvPT_S1_j:
        /* <DEDUP_REMOVED lines=14> */
.L_x_578:
        /* <DEDUP_REMOVED lines=11> */
.L_x_577:
[----:B------:R-:W-:Y:S05]  /*0190*/  BSYNC.RECONVERGENT B0 ;  /* 0x0000000000007941 */ /* 0x000fea0003800200 */
.L_x_576:
        /* <DEDUP_REMOVED lines=27> */
.L_x_579:
        /* <DEDUP_REMOVED lines=11> */
.L_x_864:


//--------------------- .text._Z10sumreduce6IfLj32ELb0EEvPT_S1_j --------------------------
	.section	.text._Z10sumreduce6IfLj32ELb0EEvPT_S1_j,"ax",@progbits
	.align	128
        .global         _Z10sumreduce6IfLj32ELb0EEvPT_S1_j
        .type           _Z10sumreduce6IfLj32ELb0EEvPT_S1_j,@function
        .size           _Z10sumreduce6IfLj32ELb0EEvPT_S1_j,(.L_x_865 - _Z10sumreduce6IfLj32ELb0EEvPT_S1_j)
        .other          _Z10sumreduce6IfLj32ELb0EEvPT_S1_j,@"STO_CUDA_ENTRY STV_DEFAULT"
_Z10sumreduce6IfLj32ELb0EEvPT_S1_j:
.text._Z10sumreduce6IfLj32ELb0EEvPT_S1_j:
        /* <DEDUP_REMOVED lines=14> */
.L_x_582:
        /* <DEDUP_REMOVED lines=11> */
.L_x_581:
[----:B------:R-:W-:Y:S05]  /*0190*/  BSYNC.RECONVERGENT B0 ;  /* 0x0000000000007941 */ /* 0x000fea0003800200 */
.L_x_580:
        /* <DEDUP_REMOVED lines=30> */
.L_x_583:
        /* <DEDUP_REMOVED lines=16> */
.L_x_865:


//--------------------- .text._Z10sumreduce6IfLj64ELb0EEvPT_S1_j --------------------------
	.section	.text._Z10sumreduce6IfLj64ELb0EEvPT_S1_j,"ax",@progbits
	.align	128
        .global         _Z10sumreduce6IfLj64ELb0EEvPT_S1_j
        .type           _Z10sumreduce6IfLj64ELb0EEvPT_S1_j,@function
        .size           _Z10sumreduce6IfLj64ELb0EEvPT_S1_j,(.L_x_866 - _Z10sumreduce6IfLj64ELb0EEvPT_S1_j)
        .other          _Z10sumreduce6IfLj64ELb0EEvPT_S1_j,@"STO_CUDA_ENTRY STV_DEFAULT"
_Z10sumreduce6IfLj64ELb0EEvPT_S1_j:
.text._Z10sumreduce6IfLj64ELb0EEvPT_S1_j:
        /* <DEDUP_REMOVED lines=15> */
.L_x_586:
        /* <DEDUP_REMOVED lines=11> */
.L_x_585:
[----:B------:R-:W-:Y:S05]  /*01a0*/  BSYNC.RECONVERGENT B0 ;  /* 0x0000000000007941 */ /* 0x000fea0003800200 */
.L_x_584:
        /* <DEDUP_REMOVED lines=33> */
.L_x_587:
        /* <DEDUP_REMOVED lines=12> */
.L_x_866:


//--------------------- .text._Z10sumreduce6IfLj128ELb0EEvPT_S1_j --------------------------
	.section	.text._Z10sumreduce6IfLj128ELb0EEvPT_S1_j,"ax",@progbits
	.align	128
        .global         _Z10sumreduce6IfLj128ELb0EEvPT_S1_j
        .type           _Z10sumreduce6IfLj128ELb0EEvPT_S1_j,@function
        .size           _Z10sumreduce6IfLj128ELb0EEvPT_S1_j,(.L_x_867 - _Z10sumreduce6IfLj128ELb0EEvPT_S1_j)
        .other          _Z10sumreduce6IfLj128ELb0EEvPT_S1_j,@"STO_CUDA_ENTRY STV_DEFAULT"
_Z10sumreduce6IfLj128ELb0EEvPT_S1_j:
.text._Z10sumreduce6IfLj128ELb0EEvPT_S1_j:
        /* <DEDUP_REMOVED lines=15> */
.L_x_590:
        /* <DEDUP_REMOVED lines=11> */
.L_x_589:
[----:B------:R-:W-:Y:S05]  /*01a0*/  BSYNC.RECONVERGENT B0 ;  /* 0x0000000000007941 */ /* 0x000fea0003800200 */
.L_x_588:
        /* <DEDUP_REMOVED lines=39> */
.L_x_591:
        /* <DEDUP_REMOVED lines=14> */
.L_x_867:


//--------------------- .text._Z10sumreduce6IfLj256ELb0EEvPT_S1_j --------------------------
	.section	.text._Z10sumreduce6IfLj256ELb0EEvPT_S1_j,"ax",@progbits
	.align	128
        .global         _Z10sumreduce6IfLj256ELb0EEvPT_S1_j
        .type           _Z10sumreduce6IfLj256ELb0EEvPT_S1_j,@function
        .size           _Z10sumreduce6IfLj256ELb0EEvPT_S1_j,(.L_x_868 - _Z10sumreduce6IfLj256ELb0EEvPT_S1_j)
        .other          _Z10sumreduce6IfLj256ELb0EEvPT_S1_j,@"STO_CUDA_ENTRY STV_DEFAULT"
_Z10sumreduce6IfLj256ELb0EEvPT_S1_j:
.text._Z10sumreduce6IfLj256ELb0EEvPT_S1_j:
        /* <DEDUP_REMOVED lines=14> */
.L_x_594:
        /* <DEDUP_REMOVED lines=11> */
.L_x_593:
[----:B------:R-:W-:Y:S05]  /*0190*/  BSYNC.RECONVERGENT B0 ;  /* 0x0000000000007941 */ /* 0x000fea0003800200 */
.L_x_592:
        /* <DEDUP_REMOVED lines=44> */
.L_x_595:
        /* <DEDUP_REMOVED lines=10> */
.L_x_868:


//--------------------- .text._Z10sumreduce6IfLj512ELb0EEvPT_S1_j --------------------------
	.section	.text._Z10sumreduce6IfLj512ELb0EEvPT_S1_j,"ax",@progbits
	.align	128
        .global         _Z10sumreduce6IfLj512ELb0EEvPT_S1_j
        .type           _Z10sumreduce6IfLj512ELb0EEvPT_S1_j,@function
        .size           _Z10sumreduce6IfLj512ELb0EEvPT_S1_j,(.L_x_869 - _Z10sumreduce6IfLj512ELb0EEvPT_S1_j)
        .other          _Z10sumreduce6IfLj512ELb0EEvPT_S1_j,@"STO_CUDA_ENTRY STV_DEFAULT"
_Z10sumreduce6IfLj512ELb0EEvPT_S1_j:
.text._Z10sumreduce6IfLj512ELb0EEvPT_S1_j:
        /* <DEDUP_REMOVED lines=15> */
.L_x_598:
        /* <DEDUP_REMOVED lines=11> */
.L_x_597:
[----:B------:R-:W-:Y:S05]  /*01a0*/  BSYNC.RECONVERGENT B0 ;  /* 0x0000000000007941 */ /* 0x000fea0003800200 */
.L_x_596:
        /* <DEDUP_REMOVED lines=49> */
.L_x_599:
        /* <DEDUP_REMOVED lines=12> */
.L_x_869:


//--------------------- .text._Z10sumreduce6IfLj1ELb1EEvPT_S1_j --------------------------
	.section	.text._Z10sumreduce6IfLj1ELb1EEvPT_S1_j,"ax",@progbits
	.align	128
        .global         _Z10sumreduce6IfLj1ELb1EEvPT_S1_j
        .type           _Z10sumreduce6IfLj1ELb1EEvPT_S1_j,@function
        .size           _Z10sumreduce6IfLj1ELb1EEvPT_S1_j,(.L_x_870 - _Z10sumreduce6IfLj1ELb1EEvPT_S1_j)
        .other          _Z10sumreduce6IfLj1ELb1EEvPT_S1_j,@"STO_CUDA_ENTRY STV_DEFAULT"
_Z10sumreduce6IfLj1ELb1EEvPT_S1_j:
.text._Z10sumreduce6IfLj1ELb1EEvPT_S1_j:
        /* <DEDUP_REMOVED lines=13> */
.L_x_602:
        /* <DEDUP_REMOVED lines=8> */
.L_x_601:
[----:B------:R-:W-:Y:S05]  /*0150*/  BSYNC.RECONVERGENT B0 ;  /* 0x0000000000007941 */ /* 0x000fea0003800200 */
.L_x_600:
        /* <DEDUP_REMOVED lines=13> */
.L_x_603:
        /* <DEDUP_REMOVED lines=13> */
.L_x_870:


//--------------------- .text._Z10sumreduce6IfLj2ELb1EEvPT_S1_j --------------------------
	.section	.text._Z10sumreduce6IfLj2ELb1EEvPT_S1_j,"ax",@progbits
	.align	128
        .global         _Z10sumreduce6IfLj2ELb1EEvPT_S1_j
        .type           _Z10sumreduce6IfLj2ELb1EEvPT_S1_j,@function
        .size           _Z10sumreduce6IfLj2ELb1EEvPT_S1_j,(.L_x_871 - _Z10sumreduce6IfLj2ELb1EEvPT_S1_j)
        .other          _Z10sumreduce6IfLj2ELb1EEvPT_S1_j,@"STO_CUDA_ENTRY STV_DEFAULT"
_Z10sumreduce6IfLj2ELb1EEvPT_S1_j:
.text._Z10sumreduce6IfLj2ELb1EEvPT_S1_j:
        /* <DEDUP_REMOVED lines=13> */
.L_x_606:
        /* <DEDUP_REMOVED lines=10> */
.L_x_605:
[----:B------:R-:W-:Y:S05]  /*0170*/  BSYNC.RECONVERGENT B0 ;  /* 0x0000000000007941 */ /* 0x000fea0003800200 */
.L_x_604:
        /* <DEDUP_REMOVED lines=18> */
.L_x_607:
        /* <DEDUP_REMOVED lines=14> */
.L_x_871:


//--------------------- .text._Z10sumreduce6IfLj4ELb1EEvPT_S1_j --------------------------
	.section	.text._Z10sumreduce6IfLj4ELb1EEvPT_S1_j,"ax",@progbits
	.align	128
        .global         _Z10sumreduce6IfLj4ELb1EEvPT_S1_j
        .type           _Z10sumreduce6IfLj4ELb1EEvPT_S1_j,@function
        .size           _Z10sumreduce6IfLj4ELb1EEvPT_S1_j,(.L_x_872 - _Z10sumreduce6IfLj4ELb1EEvPT_S1_j)
        .other          _Z10sumreduce6IfLj4ELb1EEvPT_S1_j,@"STO_CUDA_ENTRY STV_DEFAULT"
_Z10sumreduce6IfLj4ELb1EEvPT_S1_j:
.text._Z10sumreduce6IfLj4ELb1EEvPT_S1_j:
        /* <DEDUP_REMOVED lines=13> */
.L_x_610:
        /* <DEDUP_REMOVED lines=10> */
.L_x_609:
[----:B------:R-:W-:Y:S05]  /*0170*/  BSYNC.RECONVERGENT B0 ;  /* 0x0000000000007941 */ /* 0x000fea0003800200 */
.L_x_608:
        /* <DEDUP_REMOVED lines=21> */
.L_x_611:
        /* <DEDUP_REMOVED lines=11> */
.L_x_872:


//--------------------- .text._Z10sumreduce6IfLj8ELb1EEvPT_S1_j --------------------------
	.section	.text._Z10sumreduce6IfLj8ELb1EEvPT_S1_j,"ax",@progbits
	.align	128
        .global         _Z10sumreduce6IfLj8ELb1EEvPT_S1_j
        .type           _Z10sumreduce6IfLj8ELb1EEvPT_S1_j,@function
        .size           _Z10sumreduce6IfLj8ELb1EEvPT_S1_j,(.L_x_873 - _Z10sumreduce6IfLj8ELb1EEvPT_S1_j)
        .other          _Z10sumreduce6IfLj8ELb1EEvPT_S1_j,@"STO_CUDA_ENTRY STV_DEFAULT"
_Z10sumreduce6IfLj8ELb1EEvPT_S1_j:
.text._Z10sumreduce6IfLj8ELb1EEvPT_S1_j:
        /* <DEDUP_REMOVED lines=13> */
.L_x_614:
        /* <DEDUP_REMOVED lines=10> */
.L_x_613:
[----:B------:R-:W-:Y:S05]  /*0170*/  BSYNC.RECONVERGENT B0 ;  /* 0x0000000000007941 */ /* 0x000fea0003800200 */
.L_x_612:
        /* <DEDUP_REMOVED lines=24> */
.L_x_615:
        /* <DEDUP_REMOVED lines=16> */
.L_x_873:


//--------------------- .text._Z10sumreduce6IfLj16ELb1EEvPT_S1_j --------------------------
	.section	.text._Z10sumreduce6IfLj16ELb1EEvPT_S1_j,"ax",@progbits
	.align	128
        .global         _Z10sumreduce6IfLj16ELb1EEvPT_S1_j
        .type           _Z10sumreduce6IfLj16ELb1EEvPT_S1_j,@function
        .size           _Z10sumreduce6IfLj16ELb1EEvPT_S1_j,(.L_x_874 - _Z10sumreduce6IfLj16ELb1EEvPT_S1_j)
        .other          _Z10sumreduce6IfLj16ELb1EEvPT_S1_j,@"STO_CUDA_ENTRY STV_DEFAULT"
_Z10sumreduce6IfLj16ELb1EEvPT_S1_j:
.text._Z10sumreduce6IfLj16ELb1EEvPT_S1_j:
        /* <DEDUP_REMOVED lines=13> */
.L_x_618:
        /* <DEDUP_REMOVED lines=10> */
.L_x_617:
[----:B------:R-:W-:Y:S05]  /*0170*/  BSYNC.RECONVERGENT B0 ;  /* 0x0000000000007941 */ /* 0x000fea0003800200 */
.L_x_616:
        /* <DEDUP_REMOVED lines=27> */
.L_x_619:
        /* <DEDUP_REMOVED lines=13> */
.L_x_874:


//--------------------- .text._Z10sumreduce6IfLj32ELb1EEvPT_S1_j --------------------------
	.section	.text._Z10sumreduce6IfLj32ELb1EEvPT_S1_j,"ax",@progbits
	.align	128
        .global         _Z10sumreduce6IfLj32ELb1EEvPT_S1_j
        .type           _Z10sumreduce6IfLj32ELb1EEvPT_S1_j,@function
        .size           _Z10sumreduce6IfLj32ELb1EEvPT_S1_j,(.L_x_875 - _Z10sumreduce6IfLj32ELb1EEvPT_S1_j)
        .other          _Z10sumreduce6IfLj32ELb1EEvPT_S1_j,@"STO_CUDA_ENTRY STV_DEFAULT"
_Z10sumreduce6IfLj32ELb1EEvPT_S1_j:
.text._Z10sumreduce6IfLj32ELb1EEvPT_S1_j:
        /* <DEDUP_REMOVED lines=14> */
.L_x_622:
        /* <DEDUP_REMOVED lines=10> */
.L_x_621:
[----:B------:R-:W-:Y:S05]  /*0180*/  BSYNC.RECONVERGENT B0 ;  /* 0x0000000000007941 */ /* 0x000fea0003800200 */
.L_x_620:
        /* <DEDUP_REMOVED lines=30> */
.L_x_623:
        /* <DEDUP_REMOVED lines=9> */
.L_x_875:


//--------------------- .text._Z10sumreduce6IfLj64ELb1EEvPT_S1_j --------------------------
	.section	.text._Z10sumreduce6IfLj64ELb1EEvPT_S1_j,"ax",@progbits
	.align	128
        .global         _Z10sumreduce6IfLj64ELb1EEvPT_S1_j
        .type           _Z10sumreduce6IfLj64ELb1EEvPT_S1_j,@function
        .size           _Z10sumreduce6IfLj64ELb1EEvPT_S1_j,(.L_x_876 - _Z10sumreduce6IfLj64ELb1EEvPT_S1_j)
        .other          _Z10sumreduce6IfLj64ELb1EEvPT_S1_j,@"STO_CUDA_ENTRY STV_DEFAULT"
_Z10sumreduce6IfLj64ELb1EEvPT_S1_j:
.text._Z10sumreduce6IfLj64ELb1EEvPT_S1_j:
        /* <DEDUP_REMOVED lines=14> */
.L_x_626:
        /* <DEDUP_REMOVED lines=10> */
.L_x_625:
[----:B------:R-:W-:Y:S05]  /*0180*/  BSYNC.RECONVERGENT B0 ;  /* 0x0000000000007941 */ /* 0x000fea0003800200 */
.L_x_624:
        /* <DEDUP_REMOVED lines=33> */
.L_x_627:
        /* <DEDUP_REMOVED lines=14> */
.L_x_876:


//--------------------- .text._Z10sumreduce6IfLj128ELb1EEvPT_S1_j --------------------------
	.section	.text._Z10sumreduce6IfLj128ELb1EEvPT_S1_j,"ax",@progbits
	.align	128
        .global         _Z10sumreduce6IfLj128ELb1EEvPT_S1_j
        .type           _Z10sumreduce6IfLj128ELb1EEvPT_S1_j,@function
        .size           _Z10sumreduce6IfLj128ELb1EEvPT_S1_j,(.L_x_877 - _Z10sumreduce6IfLj128ELb1EEvPT_S1_j)
        .other          _Z10sumreduce6IfLj128ELb1EEvPT_S1_j,@"STO_CUDA_ENTRY STV_DEFAULT"
_Z10sumreduce6IfLj128ELb1EEvPT_S1_j:
.text._Z10sumreduce6IfLj128ELb1EEvPT_S1_j:
        /* <DEDUP_REMOVED lines=14> */
.L_x_630:
        /* <DEDUP_REMOVED lines=10> */
.L_x_629:
[----:B------:R-:W-:Y:S05]  /*0180*/  BSYNC.RECONVERGENT B0 ;  /* 0x0000000000007941 */ /* 0x000fea0003800200 */
.L_x_628:
        /* <DEDUP_REMOVED lines=38> */
.L_x_631:
        /* <DEDUP_REMOVED lines=9> */
.L_x_877:


//--------------------- .text._Z10sumreduce6IfLj256ELb1EEvPT_S1_j --------------------------
	.section	.text._Z10sumreduce6IfLj256ELb1EEvPT_S1_j,"ax",@progbits
	.align	128
        .global         _Z10sumreduce6IfLj256ELb1EEvPT_S1_j
        .type           _Z10sumreduce6IfLj256ELb1EEvPT_S1_j,@function
        .size           _Z10sumreduce6IfLj256ELb1EEvPT_S1_j,(.L_x_878 - _Z10sumreduce6IfLj256ELb1EEvPT_S1_j)
        .other          _Z10sumreduce6IfLj256ELb1EEvPT_S1_j,@"STO_CUDA_ENTRY STV_DEFAULT"
_Z10sumreduce6IfLj256ELb1EEvPT_S1_j:
.text._Z10sumreduce6IfLj256ELb1EEvPT_S1_j:
        /* <DEDUP_REMOVED lines=13> */
.L_x_634:
        /* <DEDUP_REMOVED lines=10> */
.L_x_633:
[----:B------:R-:W-:Y:S05]  /*0170*/  BSYNC.RECONVERGENT B0 ;  /* 0x0000000000007941 */ /* 0x000fea0003800200 */
.L_x_632:
        /* <DEDUP_REMOVED lines=43> */
.L_x_635:
        /* <DEDUP_REMOVED lines=13> */
.L_x_878:


//--------------------- .text._Z10sumreduce6IfLj512ELb1EEvPT_S1_j --------------------------
	.section	.text._Z10sumreduce6IfLj512ELb1EEvPT_S1_j,"ax",@progbits
	.align	128
        .global         _Z10sumreduce6IfLj512ELb1EEvPT_S1_j
        .type           _Z10sumreduce6IfLj512ELb1EEvPT_S1_j,@function
        .size           _Z10sumreduce6IfLj512ELb1EEvPT_S1_j,(.L_x_879 - _Z10sumreduce6IfLj512ELb1EEvPT_S1_j)
        .other          _Z10sumreduce6IfLj512ELb1EEvPT_S1_j,@"STO_CUDA_ENTRY STV_DEFAULT"
_Z10sumreduce6IfLj512ELb1EEvPT_S1_j:
.text._Z10sumreduce6IfLj512ELb1EEvPT_S1_j:
        /* <DEDUP_REMOVED lines=14> */
.L_x_638:
        /* <DEDUP_REMOVED lines=10> */
.L_x_637:
[----:B------:R-:W-:Y:S05]  /*0180*/  BSYNC.RECONVERGENT B0 ;  /* 0x0000000000007941 */ /* 0x000fea0003800200 */
.L_x_636:
        /* <DEDUP_REMOVED lines=48> */
.L_x_639:
        /* <DEDUP_REMOVED lines=15> */
.L_x_879:


//--------------------- .text._Z10sumreduce6IiLj1ELb0EEvPT_S1_j --------------------------
	.section	.text._Z10sumreduce6IiLj1ELb0EEvPT_S1_j,"ax",@progbits
	.align	128
        .global         _Z10sumreduce6IiLj1ELb0EEvPT_S1_j
        .type           _Z10sumreduce6IiLj1ELb0EEvPT_S1_j,@function
        .size           _Z10sumreduce6IiLj1ELb0EEvPT_S1_j,(.L_x_880 - _Z10sumreduce6IiLj1ELb0EEvPT_S1_j)
        .other          _Z10sumreduce6IiLj1ELb0EEvPT_S1_j,@"STO_CUDA_ENTRY STV_DEFAULT"
_Z10sumreduce6IiLj1ELb0EEvPT_S1_j:
.text._Z10sumreduce6IiLj1ELb0EEvPT_S1_j:
        /* <DEDUP_REMOVED lines=14> */
.L_x_642:
        /* <DEDUP_REMOVED lines=10> */
.L_x_641:
[----:B------:R-:W-:Y:S05]  /*0180*/  BSYNC.RECONVERGENT B0 ;  /* 0x0000000000007941 */ /* 0x000fea0003800200 */
.L_x_640:
        /* <DEDUP_REMOVED lines=13> */
.L_x_643:
        /* <DEDUP_REMOVED lines=10> */
.L_x_880:


//--------------------- .text._Z10sumreduce6IiLj2ELb0EEvPT_S1_j --------------------------
	.section	.text._Z10sumreduce6IiLj2ELb0EEvPT_S1_j,"ax",@progbits
	.align	128
        .global         _Z10sumreduce6IiLj2ELb0EEvPT_S1_j
        .type           _Z10sumreduce6IiLj2ELb0EEvPT_S1_j,@function
        .size           _Z10sumreduce6IiLj2ELb0EEvPT_S1_j,(.L_x_881 - _Z10sumreduce6IiLj2ELb0EEvPT_S1_j)
        .other          _Z10sumreduce6IiLj2ELb0EEvPT_S1_j,@"STO_CUDA_ENTRY STV_DEFAULT"
_Z10sumreduce6IiLj2ELb0EEvPT_S1_j:
.text._Z10sumreduce6IiLj2ELb0EEvPT_S1_j:
        /* <DEDUP_REMOVED lines=14> */
.L_x_646:
        /* <DEDUP_REMOVED lines=11> */
.L_x_645:
[----:B------:R-:W-:Y:S05]  /*0190*/  BSYNC.RECONVERGENT B0 ;  /* 0x0000000000007941 */ /* 0x000fea0003800200 */
.L_x_644:
        /* <DEDUP_REMOVED lines=18> */
.L_x_647:
        /* <DEDUP_REMOVED lines=12> */
.L_x_881:


//--------------------- .text._Z10sumreduce6IiLj4ELb0EEvPT_S1_j --------------------------
	.section	.text._Z10sumreduce6IiLj4ELb0EEvPT_S1_j,"ax",@progbits
	.align	128
        .global         _Z10sumreduce6IiLj4ELb0EEvPT_S1_j
        .type           _Z10sumreduce6IiLj4ELb0EEvPT_S1_j,@function
        .size           _Z10sumreduce6IiLj4ELb0EEvPT_S1_j,(.L_x_882 - _Z10sumreduce6IiLj4ELb0EEvPT_S1_j)
        .other          _Z10sumreduce6IiLj4ELb0EEvPT_S1_j,@"STO_CUDA_ENTRY STV_DEFAULT"
_Z10sumreduce6IiLj4ELb0EEvPT_S1_j:
.text._Z10sumreduce6IiLj4ELb0EEvPT_S1_j:
        /* <DEDUP_REMOVED lines=14> */
.L_x_650:
        /* <DEDUP_REMOVED lines=11> */
.L_x_649:
[----:B------:R-:W-:Y:S05]  /*0190*/  BSYNC.RECONVERGENT B0 ;  /* 0x0000000000007941 */ /* 0x000fea0003800200 */
.L_x_648:
        /* <DEDUP_REMOVED lines=21> */
.L_x_651:
        /* <DEDUP_REMOVED lines=9> */
.L_x_882:


//--------------------- .text._Z10sumreduce6IiLj8ELb0EEvPT_S1_j --------------------------
	.section	.text._Z10sumreduce6IiLj8ELb0EEvPT_S1_j,"ax",@progbits
	.align	128
        .global         _Z10sumreduce6IiLj8ELb0EEvPT_S1_j
        .type           _Z10sumreduce6IiLj8ELb0EEvPT_S1_j,@function
        .size           _Z10sumreduce6IiLj8ELb0EEvPT_S1_j,(.L_x_883 - _Z10sumreduce6IiLj8ELb0EEvPT_S1_j)
        .other          _Z10sumreduce6IiLj8ELb0EEvPT_S1_j,@"STO_CUDA_ENTRY STV_DEFAULT"
_Z10sumreduce6IiLj8ELb0EEvPT_S1_j:
.text._Z10sumreduce6IiLj8ELb0EEvPT_S1_j:
        /* <DEDUP_REMOVED lines=14> */
.L_x_654:
        /* <DEDUP_REMOVED lines=11> */
.L_x_653:
[----:B------:R-:W-:Y:S05]  /*0190*/  BSYNC.RECONVERGENT B0 ;  /* 0x0000000000007941 */ /* 0x000fea0003800200 */
.L_x_652:
        /* <DEDUP_REMOVED lines=24> */
.L_x_655:
        /* <DEDUP_REMOVED lines=14> */
.L_x_883:


//--------------------- .text._Z10sumreduce6IiLj16ELb0EEvPT_S1_j --------------------------
	.section	.text._Z10sumreduce6IiLj16ELb0EEvPT_S1_j,"ax",@progbits
	.align	128
        .global         _Z10sumreduce6IiLj16ELb0EEvPT_S1_j
        .type           _Z10sumreduce6IiLj16ELb0EEvPT_S1_j,@function
        .size           _Z10sumreduce6IiLj16ELb0EEvPT_S1_j,(.L_x_884 - _Z10sumreduce6IiLj16ELb0EEvPT_S1_j)
        .other          _Z10sumreduce6IiLj16ELb0EEvPT_S1_j,@"STO_CUDA_ENTRY STV_DEFAULT"
_Z10sumreduce6IiLj16ELb0EEvPT_S1_j:
.text._Z10sumreduce6IiLj16ELb0EEvPT_S1_j:
        /* <DEDUP_REMOVED lines=14> */
.L_x_658:
        /* <DEDUP_REMOVED lines=11> */
.L_x_657:
[----:B------:R-:W-:Y:S05]  /*0190*/  BSYNC.RECONVERGENT B0 ;  /* 0x0000000000007941 */ /* 0x000fea0003800200 */
.L_x_656:
        /* <DEDUP_REMOVED lines=27> */
.L_x_659:
        /* <DEDUP_REMOVED lines=11> */
.L_x_884:


//--------------------- .text._Z10sumreduce6IiLj32ELb0EEvPT_S1_j --------------------------
	.section	.text._Z10sumreduce6IiLj32ELb0EEvPT_S1_j,"ax",@progbits
	.align	128
        .global         _Z10sumreduce6IiLj32ELb0EEvPT_S1_j
        .type           _Z10sumreduce6IiLj32ELb0EEvPT_S1_j,@function
        .size           _Z10sumreduce6IiLj32ELb0EEvPT_S1_j,(.L_x_885 - _Z10sumreduce6IiLj32ELb0EEvPT_S1_j)
        .other          _Z10sumreduce6IiLj32ELb0EEvPT_S1_j,@"STO_CUDA_ENTRY STV_DEFAULT"
_Z10sumreduce6IiLj32ELb0EEvPT_S1_j:
.text._Z10sumreduce6IiLj32ELb0EEvPT_S1_j:
        /* <DEDUP_REMOVED lines=14> */
.L_x_662:
        /* <DEDUP_REMOVED lines=11> */
.L_x_661:
[----:B------:R-:W-:Y:S05]  /*0190*/  BSYNC.RECONVERGENT B0 ;  /* 0x0000000000007941 */ /* 0x000fea0003800200 */
.L_x_660:
        /* <DEDUP_REMOVED lines=30> */
.L_x_663:
        /* <DEDUP_REMOVED lines=16> */
.L_x_885:


//--------------------- .text._Z10sumreduce6IiLj64ELb0EEvPT_S1_j --------------------------
	.section	.text._Z10sumreduce6IiLj64ELb0EEvPT_S1_j,"ax",@progbits
	.align	128
        .global         _Z10sumreduce6IiLj64ELb0EEvPT_S1_j
        .type           _Z10sumreduce6IiLj64ELb0EEvPT_S1_j,@function
        .size           _Z10sumreduce6IiLj64ELb0EEvPT_S1_j,(.L_x_886 - _Z10sumreduce6IiLj64ELb0EEvPT_S1_j)
        .other          _Z10sumreduce6IiLj64ELb0EEvPT_S1_j,@"STO_CUDA_ENTRY STV_DEFAULT"
_Z10sumreduce6IiLj64ELb0EEvPT_S1_j:
.text._Z10sumreduce6IiLj64ELb0EEvPT_S1_j:
        /* <DEDUP_REMOVED lines=15> */
.L_x_666:
        /* <DEDUP_REMOVED lines=11> */
.L_x_665:
[----:B------:R-:W-:Y:S05]  /*01a0*/  BSYNC.RECONVERGENT B0 ;  /* 0x0000000000007941 */ /* 0x000fea0003800200 */
.L_x_664:
        /* <DEDUP_REMOVED lines=33> */
.L_x_667:
        /* <DEDUP_REMOVED lines=12> */
.L_x_886:


//--------------------- .text._Z10sumreduce6IiLj128ELb0EEvPT_S1_j --------------------------
	.section	.text._Z10sumreduce6IiLj128ELb0EEvPT_S1_j,"ax",@progbits
	.align	128
        .global         _Z10sumreduce6IiLj128ELb0EEvPT_S1_j
        .type           _Z10sumreduce6IiLj128ELb0EEvPT_S1_j,@function
        .size           _Z10sumreduce6IiLj128ELb0EEvPT_S1_j,(.L_x_887 - _Z10sumreduce6IiLj128ELb0EEvPT_S1_j)
        .other          _Z10sumreduce6IiLj128ELb0EEvPT_S1_j,@"STO_CUDA_ENTRY STV_DEFAULT"
_Z10sumreduce6IiLj128ELb0EEvPT_S1_j:
.text._Z10sumreduce6IiLj128ELb0EEvPT_S1_j:
        /* <DEDUP_REMOVED lines=15> */
.L_x_670:
        /* <DEDUP_REMOVED lines=11> */
.L_x_669:
[----:B------:R-:W-:Y:S05]  /*01a0*/  BSYNC.RECONVERGENT B0 ;  /* 0x0000000000007941 */ /* 0x000fea0003800200 */
.L_x_668:
        /* <DEDUP_REMOVED lines=39> */
.L_x_671:
        /* <DEDUP_REMOVED lines=14> */
.L_x_887:


//--------------------- .text._Z10sumreduce6IiLj256ELb0EEvPT_S1_j --------------------------
	.section	.text._Z10sumreduce6IiLj256ELb0EEvPT_S1_j,"ax",@progbits
	.align	128
        .global         _Z10sumreduce6IiLj256ELb0EEvPT_S1_j
        .type           _Z10sumreduce6IiLj256ELb0EEvPT_S1_j,@function
        .size           _Z10sumreduce6IiLj256ELb0EEvPT_S1_j,(.L_x_888 - _Z10sumreduce6IiLj256ELb0EEvPT_S1_j)
        .other          _Z10sumreduce6IiLj256ELb0EEvPT_S1_j,@"STO_CUDA_ENTRY STV_DEFAULT"
_Z10sumreduce6IiLj256ELb0EEvPT_S1_j:
.text._Z10sumreduce6IiLj256ELb0EEvPT_S1_j:
        /* <DEDUP_REMOVED lines=14> */
.L_x_674:
        /* <DEDUP_REMOVED lines=11> */
.L_x_673:
[----:B------:R-:W-:Y:S05]  /*0190*/  BSYNC.RECONVERGENT B0 ;  /* 0x0000000000007941 */ /* 0x000fea0003800200 */
.L_x_672:
        /* <DEDUP_REMOVED lines=44> */
.L_x_675:
        /* <DEDUP_REMOVED lines=10> */
.L_x_888:


//--------------------- .text._Z10sumreduce6IiLj512ELb0EEvPT_S1_j --------------------------
	.section	.text._Z10sumreduce6IiLj512ELb0EEvPT_S1_j,"ax",@progbits
	.align	128
        .global         _Z10sumreduce6IiLj512ELb0EEvPT_S1_j
        .type           _Z10sumreduce6IiLj512ELb0EEvPT_S1_j,@function
        .size           _Z10sumreduce6IiLj512ELb0EEvPT_S1_j,(.L_x_889 - _Z10sumreduce6IiLj512ELb0EEvPT_S1_j)
        .other          _Z10sumreduce6IiLj512ELb0EEvPT_S1_j,@"STO_CUDA_ENTRY STV_DEFAULT"
_Z10sumreduce6IiLj512ELb0EEvPT_S1_j:
.text._Z10sumreduce6IiLj512ELb0EEvPT_S1_j:
        /* <DEDUP_REMOVED lines=15> */
.L_x_678:
        /* <DEDUP_REMOVED lines=11> */
.L_x_677:
[----:B------:R-:W-:Y:S05]  /*01a0*/  BSYNC.RECONVERGENT B0 ;  /* 0x0000000000007941 */ /* 0x000fea0003800200 */
.L_x_676:
        /* <DEDUP_REMOVED lines=49> */
.L_x_679:
        /* <DEDUP_REMOVED lines=12> */
.L_x_889:


//--------------------- .text._Z10sumreduce6IiLj1ELb1EEvPT_S1_j --------------------------
	.section	.text._Z10sumreduce6IiLj1ELb1EEvPT_S1_j,"ax",@progbits
	.align	128
        .global         _Z10sumreduce6IiLj1ELb1EEvPT_S1_j
        .type           _Z10sumreduce6IiLj1ELb1EEvPT_S1_j,@function
        .size           _Z10sumreduce6IiLj1ELb1EEvPT_S1_j,(.L_x_890 - _Z10sumreduce6IiLj1ELb1EEvPT_S1_j)
        .other          _Z10sumreduce6IiLj1ELb1EEvPT_S1_j,@"STO_CUDA_ENTRY STV_DEFAULT"
_Z10sumreduce6IiLj1ELb1EEvPT_S1_j:
.text._Z10sumreduce6IiLj1ELb1EEvPT_S1_j:
        /* <DEDUP_REMOVED lines=13> */
.L_x_682:
[----:B-1----:R-:W-:-:S05]  /*00d0*/  IMAD.WIDE.U32 R2, R0, 0x4, R4 ;  /* 0x0000000400027825 */ /* 0x002fca00078e0004 */
[----:B------:R-:W2:Y:S04]  /*00e0*/  LDG.E R7, desc[UR6][R2.64] ;  /* 0x0000000602077981 */ /* 0x000ea8000c1e1900 */
[----:B------:R-:W2:Y:S01]  /*00f0*/  LDG.E R8, desc[UR6][R2.64+0x4] ;  /* 0x0000040602087981 */ /* 0x000ea2000c1e1900 */
[----:B0-----:R-:W-:-:S05]  /*0100*/  IMAD R0, R11, 0x2, R0 ;  /* 0x000000020b007824 */ /* 0x001fca00078e0200 */
[----:B------:R-:W-:Y:S02]  /*0110*/  ISETP.GE.U32.AND P0, PT, R0, UR8, PT ;  /* 0x0000000800007c0c */ /* 0x000fe4000bf06070 */
[----:B--2---:R-:W-:-:S11]  /*0120*/  IADD3 R6, PT, PT, R8, R7, R6 ;  /* 0x0000000708067210 */ /* 0x004fd60007ffe006 */
[----:B------:R-:W-:Y:S05]  /*0130*/  @!P0 BRA `(.L_x_682) ;  /* 0xfffffffc00e48947 */ /* 0x000fea000383ffff */
.L_x_681:
[----:B------:R-:W-:Y:S05]  /*0140*/  BSYNC.RECONVERGENT B0 ;  /* 0x0000000000007941 */ /* 0x000fea0003800200 */
.L_x_680:
        /* <DEDUP_REMOVED lines=13> */
.L_x_683:
        /* <DEDUP_REMOVED lines=14> */
.L_x_890:


//--------------------- .text._Z10sumreduce6IiLj2ELb1EEvPT_S1_j --------------------------
	.section	.text._Z10sumreduce6IiLj2ELb1EEvPT_S1_j,"ax",@progbits
	.align	128
        .global         _Z10sumreduce6IiLj2ELb1EEvPT_S1_j
        .type           _Z10sumreduce6IiLj2ELb1EEvPT_S1_j,@function
        .size           _Z10sumreduce6IiLj2ELb1EEvPT_S1_j,(.L_x_891 - _Z10sumreduce6IiLj2ELb1EEvPT_S1_j)
        .other          _Z10sumreduce6IiLj2ELb1EEvPT_S1_j,@"STO_CUDA_ENTRY STV_DEFAULT"
_Z10sumreduce6IiLj2ELb1EEvPT_S1_j:
.text._Z10sumreduce6IiLj2ELb1EEvPT_S1_j:
        /* <DEDUP_REMOVED lines=13> */
.L_x_686:
        /* <DEDUP_REMOVED lines=9> */
.L_x_685:
[----:B------:R-:W-:Y:S05]  /*0160*/  BSYNC.RECONVERGENT B0 ;  /* 0x0000000000007941 */ /* 0x000fea0003800200 */
.L_x_684:
        /* <DEDUP_REMOVED lines=18> */
.L_x_687:
        /* <DEDUP_REMOVED lines=15> */
.L_x_891:


//--------------------- .text._Z10sumreduce6IiLj4ELb1EEvPT_S1_j --------------------------
	.section	.text._Z10sumreduce6IiLj4ELb1EEvPT_S1_j,"ax",@progbits
	.align	128
        .global         _Z10sumreduce6IiLj4ELb1EEvPT_S1_j
        .type           _Z10sumreduce6IiLj4ELb1EEvPT_S1_j,@function
        .size           _Z10sumreduce6IiLj4ELb1EEvPT_S1_j,(.L_x_892 - _Z10sumreduce6IiLj4ELb1EEvPT_S1_j)
        .other          _Z10sumreduce6IiLj4ELb1EEvPT_S1_j,@"STO_CUDA_ENTRY STV_DEFAULT"
_Z10sumreduce6IiLj4ELb1EEvPT_S1_j:
.text._Z10sumreduce6IiLj4ELb1EEvPT_S1_j:
        /* <DEDUP_REMOVED lines=13> */
.L_x_690:
        /* <DEDUP_REMOVED lines=9> */
.L_x_689:
[----:B------:R-:W-:Y:S05]  /*0160*/  BSYNC.RECONVERGENT B0 ;  /* 0x0000000000007941 */ /* 0x000fea0003800200 */
.L_x_688:
        /* <DEDUP_REMOVED lines=21> */
.L_x_691:
        /* <DEDUP_REMOVED lines=12> */
.L_x_892:


//--------------------- .text._Z10sumreduce6IiLj8ELb1EEvPT_S1_j --------------------------
	.section	.text._Z10sumreduce6IiLj8ELb1EEvPT_S1_j,"ax",@progbits
	.align	128
        .global         _Z10sumreduce6IiLj8ELb1EEvPT_S1_j
        .type           _Z10sumreduce6IiLj8ELb1EEvPT_S1_j,@function
        .size           _Z10sumreduce6IiLj8ELb1EEvPT_S1_j,(.L_x_893 - _Z10sumreduce6IiLj8ELb1EEvPT_S1_j)
        .other          _Z10sumreduce6IiLj8ELb1EEvPT_S1_j,@"STO_CUDA_ENTRY STV_DEFAULT"
_Z10sumreduce6IiLj8ELb1EEvPT_S1_j:
.text._Z10sumreduce6IiLj8ELb1EEvPT_S1_j:
        /* <DEDUP_REMOVED lines=13> */
.L_x_694:
        /* <DEDUP_REMOVED lines=9> */
.L_x_693:
[----:B------:R-:W-:Y:S05]  /*0160*/  BSYNC.RECONVERGENT B0 ;  /* 0x0000000000007941 */ /* 0x000fea0003800200 */
.L_x_692:
        /* <DEDUP_REMOVED lines=24> */
.L_x_695:
        /* <DEDUP_REMOVED lines=9> */
.L_x_893:


//--------------------- .text._Z10sumreduce6IiLj16ELb1EEvPT_S1_j --------------------------
	.section	.text._Z10sumreduce6IiLj16ELb1EEvPT_S1_j,"ax",@progbits
	.align	128
        .global         _Z10sumreduce6IiLj16ELb1EEvPT_S1_j
        .type           _Z10sumreduce6IiLj16ELb1EEvPT_S1_j,@function
        .size           _Z10sumreduce6IiLj16ELb1EEvPT_S1_j,(.L_x_894 - _Z10sumreduce6IiLj16ELb1EEvPT_S1_j)
        .other          _Z10sumreduce6IiLj16ELb1EEvPT_S1_j,@"STO_CUDA_ENTRY STV_DEFAULT"
_Z10sumreduce6IiLj16ELb1EEvPT_S1_j:
.text._Z10sumreduce6IiLj16ELb1EEvPT_S1_j:
        /* <DEDUP_REMOVED lines=13> */
.L_x_698:
        /* <DEDUP_REMOVED lines=9> */
.L_x_697:
[----:B------:R-:W-:Y:S05]  /*0160*/  BSYNC.RECONVERGENT B0 ;  /* 0x0000000000007941 */ /* 0x000fea0003800200 */
.L_x_696:
        /* <DEDUP_REMOVED lines=27> */
.L_x_699:
        /* <DEDUP_REMOVED lines=14> */
.L_x_894:


//--------------------- .text._Z10sumreduce6IiLj32ELb1EEvPT_S1_j --------------------------
	.section	.text._Z10sumreduce6IiLj32ELb1EEvPT_S1_j,"ax",@progbits
	.align	128
        .global         _Z10sumreduce6IiLj32ELb1EEvPT_S1_j
        .type           _Z10sumreduce6IiLj32ELb1EEvPT_S1_j,@function
        .size           _Z10sumreduce6IiLj32ELb1EEvPT_S1_j,(.L_x_895 - _Z10sumreduce6IiLj32ELb1EEvPT_S1_j)
        .other          _Z10sumreduce6IiLj32ELb1EEvPT_S1_j,@"STO_CUDA_ENTRY STV_DEFAULT"
_Z10sumreduce6IiLj32ELb1EEvPT_S1_j:
.text._Z10sumreduce6IiLj32ELb1EEvPT_S1_j:
        /* <DEDUP_REMOVED lines=13> */
.L_x_702:
        /* <DEDUP_REMOVED lines=9> */
.L_x_701:
[----:B------:R-:W-:Y:S05]  /*0160*/  BSYNC.RECONVERGENT B0 ;  /* 0x0000000000007941 */ /* 0x000fea0003800200 */
.L_x_700:
        /* <DEDUP_REMOVED lines=30> */
.L_x_703:
        /* <DEDUP_REMOVED lines=11> */
.L_x_895:


//--------------------- .text._Z10sumreduce6IiLj64ELb1EEvPT_S1_j --------------------------
	.section	.text._Z10sumreduce6IiLj64ELb1EEvPT_S1_j,"ax",@progbits
	.align	128
        .global         _Z10sumreduce6IiLj64ELb1EEvPT_S1_j
        .type           _Z10sumreduce6IiLj64ELb1EEvPT_S1_j,@function
        .size           _Z10sumreduce6IiLj64ELb1EEvPT_S1_j,(.L_x_896 - _Z10sumreduce6IiLj64ELb1EEvPT_S1_j)
        .other          _Z10sumreduce6IiLj64ELb1EEvPT_S1_j,@"STO_CUDA_ENTRY STV_DEFAULT"
_Z10sumreduce6IiLj64ELb1EEvPT_S1_j:
.text._Z10sumreduce6IiLj64ELb1EEvPT_S1_j:
        /* <DEDUP_REMOVED lines=14> */
.L_x_706:
        /* <DEDUP_REMOVED lines=9> */
.L_x_705:
[----:B------:R-:W-:Y:S05]  /*0170*/  BSYNC.RECONVERGENT B0 ;  /* 0x0000000000007941 */ /* 0x000fea0003800200 */
.L_x_704:
        /* <DEDUP_REMOVED lines=33> */
.L_x_707:
        /* <DEDUP_REMOVED lines=15> */
.L_x_896:


//--------------------- .text._Z10sumreduce6IiLj128ELb1EEvPT_S1_j --------------------------
	.section	.text._Z10sumreduce6IiLj128ELb1EEvPT_S1_j,"ax",@progbits
	.align	128
        .global         _Z10sumreduce6IiLj128ELb1EEvPT_S1_j
        .type           _Z10sumreduce6IiLj128ELb1EEvPT_S1_j,@function
        .size           _Z10sumreduce6IiLj128ELb1EEvPT_S1_j,(.L_x_897 - _Z10sumreduce6IiLj128ELb1EEvPT_S1_j)
        .other          _Z10sumreduce6IiLj128ELb1EEvPT_S1_j,@"STO_CUDA_ENTRY STV_DEFAULT"
_Z10sumreduce6IiLj128ELb1EEvPT_S1_j:
.text._Z10sumreduce6IiLj128ELb1EEvPT_S1_j:
        /* <DEDUP_REMOVED lines=14> */
.L_x_710:
        /* <DEDUP_REMOVED lines=9> */
.L_x_709:
[----:B------:R-:W-:Y:S05]  /*0170*/  BSYNC.RECONVERGENT B0 ;  /* 0x0000000000007941 */ /* 0x000fea0003800200 */
.L_x_708:
        /* <DEDUP_REMOVED lines=38> */
.L_x_711:
        /* <DEDUP_REMOVED lines=10> */
.L_x_897:


//--------------------- .text._Z10sumreduce6IiLj256ELb1EEvPT_S1_j --------------------------
	.section	.text._Z10sumreduce6IiLj256ELb1EEvPT_S1_j,"ax",@progbits
	.align	128
        .global         _Z10sumreduce6IiLj256ELb1EEvPT_S1_j
        .type           _Z10sumreduce6IiLj256ELb1EEvPT_S1_j,@function
        .size           _Z10sumreduce6IiLj256ELb1EEvPT_S1_j,(.L_x_898 - _Z10sumreduce6IiLj256ELb1EEvPT_S1_j)
        .other          _Z10sumreduce6IiLj256ELb1EEvPT_S1_j,@"STO_CUDA_ENTRY STV_DEFAULT"
_Z10sumreduce6IiLj256ELb1EEvPT_S1_j:
.text._Z10sumreduce6IiLj256ELb1EEvPT_S1_j:
        /* <DEDUP_REMOVED lines=14> */
.L_x_714:
        /* <DEDUP_REMOVED lines=9> */
.L_x_713:
[----:B------:R-:W-:Y:S05]  /*0170*/  BSYNC.RECONVERGENT B0 ;  /* 0x0000000000007941 */ /* 0x000fea0003800200 */
.L_x_712:
        /* <DEDUP_REMOVED lines=43> */
.L_x_715:
        /* <DEDUP_REMOVED lines=13> */
.L_x_898:


//--------------------- .text._Z10sumreduce6IiLj512ELb1EEvPT_S1_j --------------------------
	.section	.text._Z10sumreduce6IiLj512ELb1EEvPT_S1_j,"ax",@progbits
	.align	128
        .global         _Z10sumreduce6IiLj512ELb1EEvPT_S1_j
        .type           _Z10sumreduce6IiLj512ELb1EEvPT_S1_j,@function
        .size           _Z10sumreduce6IiLj512ELb1EEvPT_S1_j,(.L_x_899 - _Z10sumreduce6IiLj512ELb1EEvPT_S1_j)
        .other          _Z10sumreduce6IiLj512ELb1EEvPT_S1_j,@"STO_CUDA_ENTRY STV_DEFAULT"
_Z10sumreduce6IiLj512ELb1EEvPT_S1_j:
.text._Z10sumreduce6IiLj512ELb1EEvPT_S1_j:
        /* <DEDUP_REMOVED lines=14> */
.L_x_718:
        /* <DEDUP_REMOVED lines=9> */
.L_x_717:
[----:B------:R-:W-:Y:S05]  /*0170*/  BSYNC.RECONVERGENT B0 ;  /* 0x0000000000007941 */ /* 0x000fea0003800200 */
.L_x_716:
        /* <DEDUP_REMOVED lines=48> */
.L_x_719:
        /* <DEDUP_REMOVED lines=16> */
.L_x_899:


//--------------------- .nv.shared._Z10maxreduce6IdLj1ELb0EEvPT_S1_j --------------------------
	.section	.nv.shared._Z10maxreduce6IdLj1ELb0EEvPT_S1_j,"aw",@nobits
	.sectionflags	@""
	.align	16
	.zero		1024


//--------------------- .nv.shared.reserved.0     --------------------------
	.section	.nv.shared.reserved.0,"aw",@nobits
	.weak		__nv_reservedSMEM_offset_0_alias
	.size		__nv_reservedSMEM_offset_0_alias, 0, 64
	.other		__nv_reservedSMEM_offset_0_alias,@"STO_CUDA_RESERVED_SHARED STV_DEFAULT"
__nv_reservedSMEM_offset_0_alias:
	.zero		0
	.zero		64


//--------------------- .nv.shared._Z10maxreduce6IdLj2ELb0EEvPT_S1_j --------------------------
	.section	.nv.shared._Z10maxreduce6IdLj2ELb0EEvPT_S1_j,"aw",@nobits
	.sectionflags	@""
	.align	16
	.zero		1024


//--------------------- .nv.shared._Z10maxreduce6IdLj4ELb0EEvPT_S1_j --------------------------
	.section	.nv.shared._Z10maxreduce6IdLj4ELb0EEvPT_S1_j,"aw",@nobits
	.sectionflags	@""
	.align	16
	.zero		1024


//--------------------- .nv.shared._Z10maxreduce6IdLj8ELb0EEvPT_S1_j --------------------------
	.section	.nv.shared._Z10maxreduce6IdLj8ELb0EEvPT_S1_j,"aw",@nobits
	.sectionflags	@""
	.align	16
	.zero		1024


//--------------------- .nv.shared._Z10maxreduce6IdLj16ELb0EEvPT_S1_j --------------------------
	.section	.nv.shared._Z10maxreduce6IdLj16ELb0EEvPT_S1_j,"aw",@nobits
	.sectionflags	@""
	.align	16
	.zero		1024


//--------------------- .nv.shared._Z10maxreduce6IdLj32ELb0EEvPT_S1_j --------------------------
	.section	.nv.shared._Z10maxreduce6IdLj32ELb0EEvPT_S1_j,"aw",@nobits
	.sectionflags	@""
	.align	16
	.zero		1024


//--------------------- .nv.shared._Z10maxreduce6IdLj64ELb0EEvPT_S1_j --------------------------
	.section	.nv.shared._Z10maxreduce6IdLj64ELb0EEvPT_S1_j,"aw",@nobits
	.sectionflags	@""
	.align	16
	.zero		1024


//--------------------- .nv.shared._Z10maxreduce6IdLj128ELb0EEvPT_S1_j --------------------------
	.section	.nv.shared._Z10maxreduce6IdLj128ELb0EEvPT_S1_j,"aw",@nobits
	.sectionflags	@""
	.align	16
	.zero		1024


//--------------------- .nv.shared._Z10maxreduce6IdLj256ELb0EEvPT_S1_j --------------------------
	.section	.nv.shared._Z10maxreduce6IdLj256ELb0EEvPT_S1_j,"aw",@nobits
	.sectionflags	@""
	.align	16
	.zero		1024


//--------------------- .nv.shared._Z10maxreduce6IdLj512ELb0EEvPT_S1_j --------------------------
	.section	.nv.shared._Z10maxreduce6IdLj512ELb0EEvPT_S1_j,"aw",@nobits
	.sectionflags	@""
	.align	16
	.zero		1024


//--------------------- .nv.shared._Z10maxreduce6IdLj1ELb1EEvPT_S1_j --------------------------
	.section	.nv.shared._Z10maxreduce6IdLj1ELb1EEvPT_S1_j,"aw",@nobits
	.sectionflags	@""
	.align	16
	.zero		1024


//--------------------- .nv.shared._Z10maxreduce6IdLj2ELb1EEvPT_S1_j --------------------------
	.section	.nv.shared._Z10maxreduce6IdLj2ELb1EEvPT_S1_j,"aw",@nobits
	.sectionflags	@""
	.align	16
	.zero		1024


//--------------------- .nv.shared._Z10maxreduce6IdLj4ELb1EEvPT_S1_j --------------------------
	.section	.nv.shared._Z10maxreduce6IdLj4ELb1EEvPT_S1_j,"aw",@nobits
	.sectionflags	@""
	.align	16
	.zero		1024


//--------------------- .nv.shared._Z10maxreduce6IdLj8ELb1EEvPT_S1_j --------------------------
	.section	.nv.shared._Z10maxreduce6IdLj8ELb1EEvPT_S1_j,"aw",@nobits
	.sectionflags	@""
	.align	16
	.zero		1024


//--------------------- .nv.shared._Z10maxreduce6IdLj16ELb1EEvPT_S1_j --------------------------
	.section	.nv.shared._Z10maxreduce6IdLj16ELb1EEvPT_S1_j,"aw",@nobits
	.sectionflags	@""
	.align	16
	.zero		1024


//--------------------- .nv.shared._Z10maxreduce6IdLj32ELb1EEvPT_S1_j --------------------------
	.section	.nv.shared._Z10maxreduce6IdLj32ELb1EEvPT_S1_j,"aw",@nobits
	.sectionflags	@""
	.align	16
	.zero		1024


//--------------------- .nv.shared._Z10maxreduce6IdLj64ELb1EEvPT_S1_j --------------------------
	.section	.nv.shared._Z10maxreduce6IdLj64ELb1EEvPT_S1_j,"aw",@nobits
	.sectionflags	@""
	.align	16
	.zero		1024


//--------------------- .nv.shared._Z10maxreduce6IdLj128ELb1EEvPT_S1_j --------------------------
	.section	.nv.shared._Z10maxreduce6IdLj128ELb1EEvPT_S1_j,"aw",@nobits
	.sectionflags	@""
	.align	16
	.zero		1024


//--------------------- .nv.shared._Z10maxreduce6IdLj256ELb1EEvPT_S1_j --------------------------
	.section	.nv.shared._Z10maxreduce6IdLj256ELb1EEvPT_S1_j,"aw",@nobits
	.sectionflags	@""
	.align	16
	.zero		1024


//--------------------- .nv.shared._Z10maxreduce6IdLj512ELb1EEvPT_S1_j --------------------------
	.section	.nv.shared._Z10maxreduce6IdLj512ELb1EEvPT_S1_j,"aw",@nobits
	.sectionflags	@""
	.align	16
	.zero		1024


//--------------------- .nv.shared._Z10maxreduce6IfLj1ELb0EEvPT_S1_j --------------------------
	.section	.nv.shared._Z10maxreduce6IfLj1ELb0EEvPT_S1_j,"aw",@nobits
	.sectionflags	@""
	.align	16
	.zero		1024


//--------------------- .nv.shared._Z10maxreduce6IfLj2ELb0EEvPT_S1_j --------------------------
	.section	.nv.shared._Z10maxreduce6IfLj2ELb0EEvPT_S1_j,"aw",@nobits
	.sectionflags	@""
	.align	16
	.zero		1024


//--------------------- .nv.shared._Z10maxreduce6IfLj4ELb0EEvPT_S1_j --------------------------
	.section	.nv.shared._Z10maxreduce6IfLj4ELb0EEvPT_S1_j,"aw",@nobits
	.sectionflags	@""
	.align	16
	.zero		1024


//--------------------- .nv.shared._Z10maxreduce6IfLj8ELb0EEvPT_S1_j --------------------------
	.section	.nv.shared._Z10maxreduce6IfLj8ELb0EEvPT_S1_j,"aw",@nobits
	.sectionflags	@""
	.align	16
	.zero		1024


//--------------------- .nv.shared._Z10maxreduce6IfLj16ELb0EEvPT_S1_j --------------------------
	.section	.nv.shared._Z10maxreduce6IfLj16ELb0EEvPT_S1_j,"aw",@nobits
	.sectionflags	@""
	.align	16
	.zero		1024


//--------------------- .nv.shared._Z10maxreduce6IfLj32ELb0EEvPT_S1_j --------------------------
	.section	.nv.shared._Z10maxreduce6IfLj32ELb0EEvPT_S1_j,"aw",@nobits
	.sectionflags	@""
	.align	16
	.zero		1024


//--------------------- .nv.shared._Z10maxreduce6IfLj64ELb0EEvPT_S1_j --------------------------
	.section	.nv.shared._Z10maxreduce6IfLj64ELb0EEvPT_S1_j,"aw",@nobits
	.sectionflags	@""
	.align	16
	.zero		1024


//--------------------- .nv.shared._Z10maxreduce6IfLj128ELb0EEvPT_S1_j --------------------------
	.section	.nv.shared._Z10maxreduce6IfLj128ELb0EEvPT_S1_j,"aw",@nobits
	.sectionflags	@""
	.align	16
	.zero		1024


//--------------------- .nv.shared._Z10maxreduce6IfLj256ELb0EEvPT_S1_j --------------------------
	.section	.nv.shared._Z10maxreduce6IfLj256ELb0EEvPT_S1_j,"aw",@nobits
	.sectionflags	@""
	.align	16
	.zero		1024


//--------------------- .nv.shared._Z10maxreduce6IfLj512ELb0EEvPT_S1_j --------------------------
	.section	.nv.shared._Z10maxreduce6IfLj512ELb0EEvPT_S1_j,"aw",@nobits
	.sectionflags	@""
	.align	16
	.zero		1024


//--------------------- .nv.shared._Z10maxreduce6IfLj1ELb1EEvPT_S1_j --------------------------
	.section	.nv.shared._Z10maxreduce6IfLj1ELb1EEvPT_S1_j,"aw",@nobits
	.sectionflags	@""
	.align	16
	.zero		1024


//--------------------- .nv.shared._Z10maxreduce6IfLj2ELb1EEvPT_S1_j --------------------------
	.section	.nv.shared._Z10maxreduce6IfLj2ELb1EEvPT_S1_j,"aw",@nobits
	.sectionflags	@""
	.align	16
	.zero		1024


//--------------------- .nv.shared._Z10maxreduce6IfLj4ELb1EEvPT_S1_j --------------------------
	.section	.nv.shared._Z10maxreduce6IfLj4ELb1EEvPT_S1_j,"aw",@nobits
	.sectionflags	@""
	.align	16
	.zero		1024


//--------------------- .nv.shared._Z10maxreduce6IfLj8ELb1EEvPT_S1_j --------------------------
	.section	.nv.shared._Z10maxreduce6IfLj8ELb1EEvPT_S1_j,"aw",@nobits
	.sectionflags	@""
	.align	16
	.zero		1024


//--------------------- .nv.shared._Z10maxreduce6IfLj16ELb1EEvPT_S1_j --------------------------
	.section	.nv.shared._Z10maxreduce6IfLj16ELb1EEvPT_S1_j,"aw",@nobits
	.sectionflags	@""
	.align	16
	.zero		1024


//--------------------- .nv.shared._Z10maxreduce6IfLj32ELb1EEvPT_S1_j --------------------------
	.section	.nv.shared._Z10maxreduce6IfLj32ELb1EEvPT_S1_j,"aw",@nobits
	.sectionflags	@""
	.align	16
	.zero		1024


//--------------------- .nv.shared._Z10maxreduce6IfLj64ELb1EEvPT_S1_j --------------------------
	.section	.nv.shared._Z10maxreduce6IfLj64ELb1EEvPT_S1_j,"aw",@nobits
	.sectionflags	@""
	.align	16
	.zero		1024


//--------------------- .nv.shared._Z10maxreduce6IfLj128ELb1EEvPT_S1_j --------------------------
	.section	.nv.shared._Z10maxreduce6IfLj128ELb1EEvPT_S1_j,"aw",@nobits
	.sectionflags	@""
	.align	16
	.zero		1024


//--------------------- .nv.shared._Z10maxreduce6IfLj256ELb1EEvPT_S1_j --------------------------
	.section	.nv.shared._Z10maxreduce6IfLj256ELb1EEvPT_S1_j,"aw",@nobits
	.sectionflags	@""
	.align	16
	.zero		1024


//--------------------- .nv.shared._Z10maxreduce6IfLj512ELb1EEvPT_S1_j --------------------------
	.section	.nv.shared._Z10maxreduce6IfLj512ELb1EEvPT_S1_j,"aw",@nobits
	.sectionflags	@""
	.align	16
	.zero		1024


//--------------------- .nv.shared._Z10maxreduce6IiLj1ELb0EEvPT_S1_j --------------------------
	.section	.nv.shared._Z10maxreduce6IiLj1ELb0EEvPT_S1_j,"aw",@nobits
	.sectionflags	@""
	.align	16
	.zero		1024


//--------------------- .nv.shared._Z10maxreduce6IiLj2ELb0EEvPT_S1_j --------------------------
	.section	.nv.shared._Z10maxreduce6IiLj2ELb0EEvPT_S1_j,"aw",@nobits
	.sectionflags	@""
	.align	16
	.zero		1024


//--------------------- .nv.shared._Z10maxreduce6IiLj4ELb0EEvPT_S1_j --------------------------
	.section	.nv.shared._Z10maxreduce6IiLj4ELb0EEvPT_S1_j,"aw",@nobits
	.sectionflags	@""
	.align	16
	.zero		1024


//--------------------- .nv.shared._Z10maxreduce6IiLj8ELb0EEvPT_S1_j --------------------------
	.section	.nv.shared._Z10maxreduce6IiLj8ELb0EEvPT_S1_j,"aw",@nobits
	.sectionflags	@""
	.align	16
	.zero		1024


//--------------------- .nv.shared._Z10maxreduce6IiLj16ELb0EEvPT_S1_j --------------------------
	.section	.nv.shared._Z10maxreduce6IiLj16ELb0EEvPT_S1_j,"aw",@nobits
	.sectionflags	@""
	.align	16
	.zero		1024


//--------------------- .nv.shared._Z10maxreduce6IiLj32ELb0EEvPT_S1_j --------------------------
	.section	.nv.shared._Z10maxreduce6IiLj32ELb0EEvPT_S1_j,"aw",@nobits
	.sectionflags	@""
	.align	16
	.zero		1024


//--------------------- .nv.shared._Z10maxreduce6IiLj64ELb0EEvPT_S1_j --------------------------
	.section	.nv.shared._Z10maxreduce6IiLj64ELb0EEvPT_S1_j,"aw",@nobits
	.sectionflags	@""
	.align	16
	.zero		1024


//--------------------- .nv.shared._Z10maxreduce6IiLj128ELb0EEvPT_S1_j --------------------------
	.section	.nv.shared._Z10maxreduce6IiLj128ELb0EEvPT_S1_j,"aw",@nobits
	.sectionflags	@""
	.align	16
	.zero		1024


//--------------------- .nv.shared._Z10maxreduce6IiLj256ELb0EEvPT_S1_j --------------------------
	.section	.nv.shared._Z10maxreduce6IiLj256ELb0EEvPT_S1_j,"aw",@nobits
	.sectionflags	@""
	.align	16
	.zero		1024


//--------------------- .nv.shared._Z10maxreduce6IiLj512ELb0EEvPT_S1_j --------------------------
	.section	.nv.shared._Z10maxreduce6IiLj512ELb0EEvPT_S1_j,"aw",@nobits
	.sectionflags	@""
	.align	16
	.zero		1024


//--------------------- .nv.shared._Z10maxreduce6IiLj1ELb1EEvPT_S1_j --------------------------
	.section	.nv.shared._Z10maxreduce6IiLj1ELb1EEvPT_S1_j,"aw",@nobits
	.sectionflags	@""
	.align	16
	.zero		1024


//--------------------- .nv.shared._Z10maxreduce6IiLj2ELb1EEvPT_S1_j --------------------------
	.section	.nv.shared._Z10maxreduce6IiLj2ELb1EEvPT_S1_j,"aw",@nobits
	.sectionflags	@""
	.align	16
	.zero		1024


//--------------------- .nv.shared._Z10maxreduce6IiLj4ELb1EEvPT_S1_j --------------------------
	.section	.nv.shared._Z10maxreduce6IiLj4ELb1EEvPT_S1_j,"aw",@nobits
	.sectionflags	@""
	.align	16
	.zero		1024


//--------------------- .nv.shared._Z10maxreduce6IiLj8ELb1EEvPT_S1_j --------------------------
	.section	.nv.shared._Z10maxreduce6IiLj8ELb1EEvPT_S1_j,"aw",@nobits
	.sectionflags	@""
	.align	16
	.zero		1024


//--------------------- .nv.shared._Z10maxreduce6IiLj16ELb1EEvPT_S1_j --------------------------
	.section	.nv.shared._Z10maxreduce6IiLj16ELb1EEvPT_S1_j,"aw",@nobits
	.sectionflags	@""
	.align	16
	.zero		1024


//--------------------- .nv.shared._Z10maxreduce6IiLj32ELb1EEvPT_S1_j --------------------------
	.section	.nv.shared._Z10maxreduce6IiLj32ELb1EEvPT_S1_j,"aw",@nobits
	.sectionflags	@""
	.align	16
	.zero		1024


//--------------------- .nv.shared._Z10maxreduce6IiLj64ELb1EEvPT_S1_j --------------------------
	.section	.nv.shared._Z10maxreduce6IiLj64ELb1EEvPT_S1_j,"aw",@nobits
	.sectionflags	@""
	.align	16
	.zero		1024


//--------------------- .nv.shared._Z10maxreduce6IiLj128ELb1EEvPT_S1_j --------------------------
	.section	.nv.shared._Z10maxreduce6IiLj128ELb1EEvPT_S1_j,"aw",@nobits
	.sectionflags	@""
	.align	16
	.zero		1024


//--------------------- .nv.shared._Z10maxreduce6IiLj256ELb1EEvPT_S1_j --------------------------
	.section	.nv.shared._Z10maxreduce6IiLj256ELb1EEvPT_S1_j,"aw",@nobits
	.sectionflags	@""
	.align	16
	.zero		1024


//--------------------- .nv.shared._Z10maxreduce6IiLj512ELb1EEvPT_S1_j --------------------------
	.section	.nv.shared._Z10maxreduce6IiLj512ELb1EEvPT_S1_j,"aw",@nobits
	.sectionflags	@""
	.align	16
	.zero		1024


//--------------------- .nv.shared._Z10minreduce6IdLj1ELb0EEvPT_S1_j --------------------------
	.section	.nv.shared._Z10minreduce6IdLj1ELb0EEvPT_S1_j,"aw",@nobits
	.sectionflags	@""
	.align	16
	.zero		1024


//--------------------- .nv.shared._Z10minreduce6IdLj2ELb0EEvPT_S1_j --------------------------
	.section	.nv.shared._Z10minreduce6IdLj2ELb0EEvPT_S1_j,"aw",@nobits
	.sectionflags	@""
	.align	16
	.zero		1024


//--------------------- .nv.shared._Z10minreduce6IdLj4ELb0EEvPT_S1_j --------------------------
	.section	.nv.shared._Z10minreduce6IdLj4ELb0EEvPT_S1_j,"aw",@nobits
	.sectionflags	@""
	.align	16
	.zero		1024


//--------------------- .nv.shared._Z10minreduce6IdLj8ELb0EEvPT_S1_j --------------------------
	.section	.nv.shared._Z10minreduce6IdLj8ELb0EEvPT_S1_j,"aw",@nobits
	.sectionflags	@""
	.align	16
	.zero		1024


//--------------------- .nv.shared._Z10minreduce6IdLj16ELb0EEvPT_S1_j --------------------------
	.section	.nv.shared._Z10minreduce6IdLj16ELb0EEvPT_S1_j,"aw",@nobits
	.sectionflags	@""
	.align	16
	.zero		1024


//--------------------- .nv.shared._Z10minreduce6IdLj32ELb0EEvPT_S1_j --------------------------
	.section	.nv.shared._Z10minreduce6IdLj32ELb0EEvPT_S1_j,"aw",@nobits
	.sectionflags	@""
	.align	16
	.zero		1024


//--------------------- .nv.shared._Z10minreduce6IdLj64ELb0EEvPT_S1_j --------------------------
	.section	.nv.shared._Z10minreduce6IdLj64ELb0EEvPT_S1_j,"aw",@nobits
	.sectionflags	@""
	.align	16
	.zero		1024


//--------------------- .nv.shared._Z10minreduce6IdLj128ELb0EEvPT_S1_j --------------------------
	.section	.nv.shared._Z10minreduce6IdLj128ELb0EEvPT_S1_j,"aw",@nobits
	.sectionflags	@""
	.align	16
	.zero		1024


//--------------------- .nv.shared._Z10minreduce6IdLj256ELb0EEvPT_S1_j --------------------------
	.section	.nv.shared._Z10minreduce6IdLj256ELb0EEvPT_S1_j,"aw",@nobits
	.sectionflags	@""
	.align	16
	.zero		1024


//--------------------- .nv.shared._Z10minreduce6IdLj512ELb0EEvPT_S1_j --------------------------
	.section	.nv.shared._Z10minreduce6IdLj512ELb0EEvPT_S1_j,"aw",@nobits
	.sectionflags	@""
	.align	16
	.zero		1024


//--------------------- .nv.shared._Z10minreduce6IdLj1ELb1EEvPT_S1_j --------------------------
	.section	.nv.shared._Z10minreduce6IdLj1ELb1EEvPT_S1_j,"aw",@nobits
	.sectionflags	@""
	.align	16
	.zero		1024


//--------------------- .nv.shared._Z10minreduce6IdLj2ELb1EEvPT_S1_j --------------------------
	.section	.nv.shared._Z10minreduce6IdLj2ELb1EEvPT_S1_j,"aw",@nobits
	.sectionflags	@""
	.align	16
	.zero		1024


//--------------------- .nv.shared._Z10minreduce6IdLj4ELb1EEvPT_S1_j --------------------------
	.section	.nv.shared._Z10minreduce6IdLj4ELb1EEvPT_S1_j,"aw",@nobits
	.sectionflags	@""
	.align	16
	.zero		1024


//--------------------- .nv.shared._Z10minreduce6IdLj8ELb1EEvPT_S1_j --------------------------
	.section	.nv.shared._Z10minreduce6IdLj8ELb1EEvPT_S1_j,"aw",@nobits
	.sectionflags	@""
	.align	16
	.zero		1024


//--------------------- .nv.shared._Z10minreduce6IdLj16ELb1EEvPT_S1_j --------------------------
	.section	.nv.shared._Z10minreduce6IdLj16ELb1EEvPT_S1_j,"aw",@nobits
	.sectionflags	@""
	.align	16
	.zero		1024


//--------------------- .nv.shared._Z10minreduce6IdLj32ELb1EEvPT_S1_j --------------------------
	.section	.nv.shared._Z10minreduce6IdLj32ELb1EEvPT_S1_j,"aw",@nobits
	.sectionflags	@""
	.align	16
	.zero		1024


//--------------------- .nv.shared._Z10minreduce6IdLj64ELb1EEvPT_S1_j --------------------------
	.section	.nv.shared._Z10minreduce6IdLj64ELb1EEvPT_S1_j,"aw",@nobits
	.sectionflags	@""
	.align	16
	.zero		1024


//--------------------- .nv.shared._Z10minreduce6IdLj128ELb1EEvPT_S1_j --------------------------
	.section	.nv.shared._Z10minreduce6IdLj128ELb1EEvPT_S1_j,"aw",@nobits
	.sectionflags	@""
	.align	16
	.zero		1024


//--------------------- .nv.shared._Z10minreduce6IdLj256ELb1EEvPT_S1_j --------------------------
	.section	.nv.shared._Z10minreduce6IdLj256ELb1EEvPT_S1_j,"aw",@nobits
	.sectionflags	@""
	.align	16
	.zero		1024


//--------------------- .nv.shared._Z10minreduce6IdLj512ELb1EEvPT_S1_j --------------------------
	.section	.nv.shared._Z10minreduce6IdLj512ELb1EEvPT_S1_j,"aw",@nobits
	.sectionflags	@""
	.align	16
	.zero		1024


//--------------------- .nv.shared._Z10minreduce6IfLj1ELb0EEvPT_S1_j --------------------------
	.section	.nv.shared._Z10minreduce6IfLj1ELb0EEvPT_S1_j,"aw",@nobits
	.sectionflags	@""
	.align	16
	.zero		1024


//--------------------- .nv.shared._Z10minreduce6IfLj2ELb0EEvPT_S1_j --------------------------
	.section	.nv.shared._Z10minreduce6IfLj2ELb0EEvPT_S1_j,"aw",@nobits
	.sectionflags	@""
	.align	16
	.zero		1024


//--------------------- .nv.shared._Z10minreduce6IfLj4ELb0EEvPT_S1_j --------------------------
	.section	.nv.shared._Z10minreduce6IfLj4ELb0EEvPT_S1_j,"aw",@nobits
	.sectionflags	@""
	.align	16
	.zero		1024


//--------------------- .nv.shared._Z10minreduce6IfLj8ELb0EEvPT_S1_j --------------------------
	.section	.nv.shared._Z10minreduce6IfLj8ELb0EEvPT_S1_j,"aw",@nobits
	.sectionflags	@""
	.align	16
	.zero		1024


//--------------------- .nv.shared._Z10minreduce6IfLj16ELb0EEvPT_S1_j --------------------------
	.section	.nv.shared._Z10minreduce6IfLj16ELb0EEvPT_S1_j,"aw",@nobits
	.sectionflags	@""
	.align	16
	.zero		1024


//--------------------- .nv.shared._Z10minreduce6IfLj32ELb0EEvPT_S1_j --------------------------
	.section	.nv.shared._Z10minreduce6IfLj32ELb0EEvPT_S1_j,"aw",@nobits
	.sectionflags	@""
	.align	16
	.zero		1024


//--------------------- .nv.shared._Z10minreduce6IfLj64ELb0EEvPT_S1_j --------------------------
	.section	.nv.shared._Z10minreduce6IfLj64ELb0EEvPT_S1_j,"aw",@nobits
	.sectionflags	@""
	.align	16
	.zero		1024


//--------------------- .nv.shared._Z10minreduce6IfLj128ELb0EEvPT_S1_j --------------------------
	.section	.nv.shared._Z10minreduce6IfLj128ELb0EEvPT_S1_j,"aw",@nobits
	.sectionflags	@""
	.align	16
	.zero		1024


//--------------------- .nv.shared._Z10minreduce6IfLj256ELb0EEvPT_S1_j --------------------------
	.section	.nv.shared._Z10minreduce6IfLj256ELb0EEvPT_S1_j,"aw",@nobits
	.sectionflags	@""
	.align	16
	.zero		1024


//--------------------- .nv.shared._Z10minreduce6IfLj512ELb0EEvPT_S1_j --------------------------
	.section	.nv.shared._Z10minreduce6IfLj512ELb0EEvPT_S1_j,"aw",@nobits
	.sectionflags	@""
	.align	16
	.zero		1024


//--------------------- .nv.shared._Z10minreduce6IfLj1ELb1EEvPT_S1_j --------------------------
	.section	.nv.shared._Z10minreduce6IfLj1ELb1EEvPT_S1_j,"aw",@nobits
	.sectionflags	@""
	.align	16
	.zero		1024


//--------------------- .nv.shared._Z10minreduce6IfLj2ELb1EEvPT_S1_j --------------------------
	.section	.nv.shared._Z10minreduce6IfLj2ELb1EEvPT_S1_j,"aw",@nobits
	.sectionflags	@""
	.align	16
	.zero		1024


//--------------------- .nv.shared._Z10minreduce6IfLj4ELb1EEvPT_S1_j --------------------------
	.section	.nv.shared._Z10minreduce6IfLj4ELb1EEvPT_S1_j,"aw",@nobits
	.sectionflags	@""
	.align	16
	.zero		1024


//--------------------- .nv.shared._Z10minreduce6IfLj8ELb1EEvPT_S1_j --------------------------
	.section	.nv.shared._Z10minreduce6IfLj8ELb1EEvPT_S1_j,"aw",@nobits
	.sectionflags	@""
	.align	16
	.zero		1024


//--------------------- .nv.shared._Z10minreduce6IfLj16ELb1EEvPT_S1_j --------------------------
	.section	.nv.shared._Z10minreduce6IfLj16ELb1EEvPT_S1_j,"aw",@nobits
	.sectionflags	@""
	.align	16
	.zero		1024


//--------------------- .nv.shared._Z10minreduce6IfLj32ELb1EEvPT_S1_j --------------------------
	.section	.nv.shared._Z10minreduce6IfLj32ELb1EEvPT_S1_j,"aw",@nobits
	.sectionflags	@""
	.align	16
	.zero		1024


//--------------------- .nv.shared._Z10minreduce6IfLj64ELb1EEvPT_S1_j --------------------------
	.section	.nv.shared._Z10minreduce6IfLj64ELb1EEvPT_S1_j,"aw",@nobits
	.sectionflags	@""
	.align	16
	.zero		1024


//--------------------- .nv.shared._Z10minreduce6IfLj128ELb1EEvPT_S1_j --------------------------
	.section	.nv.shared._Z10minreduce6IfLj128ELb1EEvPT_S1_j,"aw",@nobits
	.sectionflags	@""
	.align	16
	.zero		1024


//--------------------- .nv.shared._Z10minreduce6IfLj256ELb1EEvPT_S1_j --------------------------
	.section	.nv.shared._Z10minreduce6IfLj256ELb1EEvPT_S1_j,"aw",@nobits
	.sectionflags	@""
	.align	16
	.zero		1024


//--------------------- .nv.shared._Z10minreduce6IfLj512ELb1EEvPT_S1_j --------------------------
	.section	.nv.shared._Z10minreduce6IfLj512ELb1EEvPT_S1_j,"aw",@nobits
	.sectionflags	@""
	.align	16
	.zero		1024


//--------------------- .nv.shared._Z10minreduce6IiLj1ELb0EEvPT_S1_j --------------------------
	.section	.nv.shared._Z10minreduce6IiLj1ELb0EEvPT_S1_j,"aw",@nobits
	.sectionflags	@""
	.align	16
	.zero		1024


//--------------------- .nv.shared._Z10minreduce6IiLj2ELb0EEvPT_S1_j --------------------------
	.section	.nv.shared._Z10minreduce6IiLj2ELb0EEvPT_S1_j,"aw",@nobits
	.sectionflags	@""
	.align	16
	.zero		1024


//--------------------- .nv.shared._Z10minreduce6IiLj4ELb0EEvPT_S1_j --------------------------
	.section	.nv.shared._Z10minreduce6IiLj4ELb0EEvPT_S1_j,"aw",@nobits
	.sectionflags	@""
	.align	16
	.zero		1024


//--------------------- .nv.shared._Z10minreduce6IiLj8ELb0EEvPT_S1_j --------------------------
	.section	.nv.shared._Z10minreduce6IiLj8ELb0EEvPT_S1_j,"aw",@nobits
	.sectionflags	@""
	.align	16
	.zero		1024


//--------------------- .nv.shared._Z10minreduce6IiLj16ELb0EEvPT_S1_j --------------------------
	.section	.nv.shared._Z10minreduce6IiLj16ELb0EEvPT_S1_j,"aw",@nobits
	.sectionflags	@""
	.align	16
	.zero		1024


//--------------------- .nv.shared._Z10minreduce6IiLj32ELb0EEvPT_S1_j --------------------------
	.section	.nv.shared._Z10minreduce6IiLj32ELb0EEvPT_S1_j,"aw",@nobits
	.sectionflags	@""
	.align	16
	.zero		1024


//--------------------- .nv.shared._Z10minreduce6IiLj64ELb0EEvPT_S1_j --------------------------
	.section	.nv.shared._Z10minreduce6IiLj64ELb0EEvPT_S1_j,"aw",@nobits
	.sectionflags	@""
	.align	16
	.zero		1024


//--------------------- .nv.shared._Z10minreduce6IiLj128ELb0EEvPT_S1_j --------------------------
	.section	.nv.shared._Z10minreduce6IiLj128ELb0EEvPT_S1_j,"aw",@nobits
	.sectionflags	@""
	.align	16
	.zero		1024


//--------------------- .nv.shared._Z10minreduce6IiLj256ELb0EEvPT_S1_j --------------------------
	.section	.nv.shared._Z10minreduce6IiLj256ELb0EEvPT_S1_j,"aw",@nobits
	.sectionflags	@""
	.align	16
	.zero		1024


//--------------------- .nv.shared._Z10minreduce6IiLj512ELb0EEvPT_S1_j --------------------------
	.section	.nv.shared._Z10minreduce6IiLj512ELb0EEvPT_S1_j,"aw",@nobits
	.sectionflags	@""
	.align	16
	.zero		1024


//--------------------- .nv.shared._Z10minreduce6IiLj1ELb1EEvPT_S1_j --------------------------
	.section	.nv.shared._Z10minreduce6IiLj1ELb1EEvPT_S1_j,"aw",@nobits
	.sectionflags	@""
	.align	16
	.zero		1024


//--------------------- .nv.shared._Z10minreduce6IiLj2ELb1EEvPT_S1_j --------------------------
	.section	.nv.shared._Z10minreduce6IiLj2ELb1EEvPT_S1_j,"aw",@nobits
	.sectionflags	@""
	.align	16
	.zero		1024


//--------------------- .nv.shared._Z10minreduce6IiLj4ELb1EEvPT_S1_j --------------------------
	.section	.nv.shared._Z10minreduce6IiLj4ELb1EEvPT_S1_j,"aw",@nobits
	.sectionflags	@""
	.align	16
	.zero		1024


//--------------------- .nv.shared._Z10minreduce6IiLj8ELb1EEvPT_S1_j --------------------------
	.section	.nv.shared._Z10minreduce6IiLj8ELb1EEvPT_S1_j,"aw",@nobits
	.sectionflags	@""
	.align	16
	.zero		1024


//--------------------- .nv.shared._Z10minreduce6IiLj16ELb1EEvPT_S1_j --------------------------
	.section	.nv.shared._Z10minreduce6IiLj16ELb1EEvPT_S1_j,"aw",@nobits
	.sectionflags	@""
	.align	16
	.zero		1024


//--------------------- .nv.shared._Z10minreduce6IiLj32ELb1EEvPT_S1_j --------------------------
	.section	.nv.shared._Z10minreduce6IiLj32ELb1EEvPT_S1_j,"aw",@nobits
	.sectionflags	@""
	.align	16
	.zero		1024


//--------------------- .nv.shared._Z10minreduce6IiLj64ELb1EEvPT_S1_j --------------------------
	.section	.nv.shared._Z10minreduce6IiLj64ELb1EEvPT_S1_j,"aw",@nobits
	.sectionflags	@""
	.align	16
	.zero		1024


//--------------------- .nv.shared._Z10minreduce6IiLj128ELb1EEvPT_S1_j --------------------------
	.section	.nv.shared._Z10minreduce6IiLj128ELb1EEvPT_S1_j,"aw",@nobits
	.sectionflags	@""
	.align	16
	.zero		1024


//--------------------- .nv.shared._Z10minreduce6IiLj256ELb1EEvPT_S1_j --------------------------
	.section	.nv.shared._Z10minreduce6IiLj256ELb1EEvPT_S1_j,"aw",@nobits
	.sectionflags	@""
	.align	16
	.zero		1024


//--------------------- .nv.shared._Z10minreduce6IiLj512ELb1EEvPT_S1_j --------------------------
	.section	.nv.shared._Z10minreduce6IiLj512ELb1EEvPT_S1_j,"aw",@nobits
	.sectionflags	@""
	.align	16
	.zero		1024


//--------------------- .nv.shared._Z10sumreduce6IdLj1ELb0EEvPT_S1_j --------------------------
	.section	.nv.shared._Z10sumreduce6IdLj1ELb0EEvPT_S1_j,"aw",@nobits
	.sectionflags	@""
	.align	16
	.zero		1024


//--------------------- .nv.shared._Z10sumreduce6IdLj2ELb0EEvPT_S1_j --------------------------
	.section	.nv.shared._Z10sumreduce6IdLj2ELb0EEvPT_S1_j,"aw",@nobits
	.sectionflags	@""
	.align	16
	.zero		1024


//--------------------- .nv.shared._Z10sumreduce6IdLj4ELb0EEvPT_S1_j --------------------------
	.section	.nv.shared._Z10sumreduce6IdLj4ELb0EEvPT_S1_j,"aw",@nobits
	.sectionflags	@""
	.align	16
	.zero		1024


//--------------------- .nv.shared._Z10sumreduce6IdLj8ELb0EEvPT_S1_j --------------------------
	.section	.nv.shared._Z10sumreduce6IdLj8ELb0EEvPT_S1_j,"aw",@nobits
	.sectionflags	@""
	.align	16
	.zero		1024


//--------------------- .nv.shared._Z10sumreduce6IdLj16ELb0EEvPT_S1_j --------------------------
	.section	.nv.shared._Z10sumreduce6IdLj16ELb0EEvPT_S1_j,"aw",@nobits
	.sectionflags	@""
	.align	16
	.zero		1024


//--------------------- .nv.shared._Z10sumreduce6IdLj32ELb0EEvPT_S1_j --------------------------
	.section	.nv.shared._Z10sumreduce6IdLj32ELb0EEvPT_S1_j,"aw",@nobits
	.sectionflags	@""
	.align	16
	.zero		1024


//--------------------- .nv.shared._Z10sumreduce6IdLj64ELb0EEvPT_S1_j --------------------------
	.section	.nv.shared._Z10sumreduce6IdLj64ELb0EEvPT_S1_j,"aw",@nobits
	.sectionflags	@""
	.align	16
	.zero		1024


//--------------------- .nv.shared._Z10sumreduce6IdLj128ELb0EEvPT_S1_j --------------------------
	.section	.nv.shared._Z10sumreduce6IdLj128ELb0EEvPT_S1_j,"aw",@nobits
	.sectionflags	@""
	.align	16
	.zero		1024


//--------------------- .nv.shared._Z10sumreduce6IdLj256ELb0EEvPT_S1_j --------------------------
	.section	.nv.shared._Z10sumreduce6IdLj256ELb0EEvPT_S1_j,"aw",@nobits
	.sectionflags	@""
	.align	16
	.zero		1024


//--------------------- .nv.shared._Z10sumreduce6IdLj512ELb0EEvPT_S1_j --------------------------
	.section	.nv.shared._Z10sumreduce6IdLj512ELb0EEvPT_S1_j,"aw",@nobits
	.sectionflags	@""
	.align	16
	.zero		1024


//--------------------- .nv.shared._Z10sumreduce6IdLj1ELb1EEvPT_S1_j --------------------------
	.section	.nv.shared._Z10sumreduce6IdLj1ELb1EEvPT_S1_j,"aw",@nobits
	.sectionflags	@""
	.align	16
	.zero		1024


//--------------------- .nv.shared._Z10sumreduce6IdLj2ELb1EEvPT_S1_j --------------------------
	.section	.nv.shared._Z10sumreduce6IdLj2ELb1EEvPT_S1_j,"aw",@nobits
	.sectionflags	@""
	.align	16
	.zero		1024


//--------------------- .nv.shared._Z10sumreduce6IdLj4ELb1EEvPT_S1_j --------------------------
	.section	.nv.shared._Z10sumreduce6IdLj4ELb1EEvPT_S1_j,"aw",@nobits
	.sectionflags	@""
	.align	16
	.zero		1024


//--------------------- .nv.shared._Z10sumreduce6IdLj8ELb1EEvPT_S1_j --------------------------
	.section	.nv.shared._Z10sumreduce6IdLj8ELb1EEvPT_S1_j,"aw",@nobits
	.sectionflags	@""
	.align	16
	.zero		1024


//--------------------- .nv.shared._Z10sumreduce6IdLj16ELb1EEvPT_S1_j --------------------------
	.section	.nv.shared._Z10sumreduce6IdLj16ELb1EEvPT_S1_j,"aw",@nobits
	.sectionflags	@""
	.align	16
	.zero		1024


//--------------------- .nv.shared._Z10sumreduce6IdLj32ELb1EEvPT_S1_j --------------------------
	.section	.nv.shared._Z10sumreduce6IdLj32ELb1EEvPT_S1_j,"aw",@nobits
	.sectionflags	@""
	.align	16
	.zero		1024


//--------------------- .nv.shared._Z10sumreduce6IdLj64ELb1EEvPT_S1_j --------------------------
	.section	.nv.shared._Z10sumreduce6IdLj64ELb1EEvPT_S1_j,"aw",@nobits
	.sectionflags	@""
	.align	16
	.zero		1024


//--------------------- .nv.shared._Z10sumreduce6IdLj128ELb1EEvPT_S1_j --------------------------
	.section	.nv.shared._Z10sumreduce6IdLj128ELb1EEvPT_S1_j,"aw",@nobits
	.sectionflags	@""
	.align	16
	.zero		1024


//--------------------- .nv.shared._Z10sumreduce6IdLj256ELb1EEvPT_S1_j --------------------------
	.section	.nv.shared._Z10sumreduce6IdLj256ELb1EEvPT_S1_j,"aw",@nobits
	.sectionflags	@""
	.align	16
	.zero		1024


//--------------------- .nv.shared._Z10sumreduce6IdLj512ELb1EEvPT_S1_j --------------------------
	.section	.nv.shared._Z10sumreduce6IdLj512ELb1EEvPT_S1_j,"aw",@nobits
	.sectionflags	@""
	.align	16
	.zero		1024


//--------------------- .nv.shared._Z10sumreduce6IfLj1ELb0EEvPT_S1_j --------------------------
	.section	.nv.shared._Z10sumreduce6IfLj1ELb0EEvPT_S1_j,"aw",@nobits
	.sectionflags	@""
	.align	16
	.zero		1024


//--------------------- .nv.shared._Z10sumreduce6IfLj2ELb0EEvPT_S1_j --------------------------
	.section	.nv.shared._Z10sumreduce6IfLj2ELb0EEvPT_S1_j,"aw",@nobits
	.sectionflags	@""
	.align	16
	.zero		1024


//--------------------- .nv.shared._Z10sumreduce6IfLj4ELb0EEvPT_S1_j --------------------------
	.section	.nv.shared._Z10sumreduce6IfLj4ELb0EEvPT_S1_j,"aw",@nobits
	.sectionflags	@""
	.align	16
	.zero		1024


//--------------------- .nv.shared._Z10sumreduce6IfLj8ELb0EEvPT_S1_j --------------------------
	.section	.nv.shared._Z10sumreduce6IfLj8ELb0EEvPT_S1_j,"aw",@nobits
	.sectionflags	@""
	.align	16
	.zero		1024


//--------------------- .nv.shared._Z10sumreduce6IfLj16ELb0EEvPT_S1_j --------------------------
	.section	.nv.shared._Z10sumreduce6IfLj16ELb0EEvPT_S1_j,"aw",@nobits
	.sectionflags	@""
	.align	16
	.zero		1024


//--------------------- .nv.shared._Z10sumreduce6IfLj32ELb0EEvPT_S1_j --------------------------
	.section	.nv.shared._Z10sumreduce6IfLj32ELb0EEvPT_S1_j,"aw",@nobits
	.sectionflags	@""
	.align	16
	.zero		1024


//--------------------- .nv.shared._Z10sumreduce6IfLj64ELb0EEvPT_S1_j --------------------------
	.section	.nv.shared._Z10sumreduce6IfLj64ELb0EEvPT_S1_j,"aw",@nobits
	.sectionflags	@""
	.align	16
	.zero		1024


//--------------------- .nv.shared._Z10sumreduce6IfLj128ELb0EEvPT_S1_j --------------------------
	.section	.nv.shared._Z10sumreduce6IfLj128ELb0EEvPT_S1_j,"aw",@nobits
	.sectionflags	@""
	.align	16
	.zero		1024


//--------------------- .nv.shared._Z10sumreduce6IfLj256ELb0EEvPT_S1_j --------------------------
	.section	.nv.shared._Z10sumreduce6IfLj256ELb0EEvPT_S1_j,"aw",@nobits
	.sectionflags	@""
	.align	16
	.zero		1024


//--------------------- .nv.shared._Z10sumreduce6IfLj512ELb0EEvPT_S1_j --------------------------
	.section	.nv.shared._Z10sumreduce6IfLj512ELb0EEvPT_S1_j,"aw",@nobits
	.sectionflags	@""
	.align	16
	.zero		1024


//--------------------- .nv.shared._Z10sumreduce6IfLj1ELb1EEvPT_S1_j --------------------------
	.section	.nv.shared._Z10sumreduce6IfLj1ELb1EEvPT_S1_j,"aw",@nobits
	.sectionflags	@""
	.align	16
	.zero		1024


//--------------------- .nv.shared._Z10sumreduce6IfLj2ELb1EEvPT_S1_j --------------------------
	.section	.nv.shared._Z10sumreduce6IfLj2ELb1EEvPT_S1_j,"aw",@nobits
	.sectionflags	@""
	.align	16
	.zero		1024


//--------------------- .nv.shared._Z10sumreduce6IfLj4ELb1EEvPT_S1_j --------------------------
	.section	.nv.shared._Z10sumreduce6IfLj4ELb1EEvPT_S1_j,"aw",@nobits
	.sectionflags	@""
	.align	16
	.zero		1024


//--------------------- .nv.shared._Z10sumreduce6IfLj8ELb1EEvPT_S1_j --------------------------
	.section	.nv.shared._Z10sumreduce6IfLj8ELb1EEvPT_S1_j,"aw",@nobits
	.sectionflags	@""
	.align	16
	.zero		1024


//--------------------- .nv.shared._Z10sumreduce6IfLj16ELb1EEvPT_S1_j --------------------------
	.section	.nv.shared._Z10sumreduce6IfLj16ELb1EEvPT_S1_j,"aw",@nobits
	.sectionflags	@""
	.align	16
	.zero		1024


//--------------------- .nv.shared._Z10sumreduce6IfLj32ELb1EEvPT_S1_j --------------------------
	.section	.nv.shared._Z10sumreduce6IfLj32ELb1EEvPT_S1_j,"aw",@nobits
	.sectionflags	@""
	.align	16
	.zero		1024


//--------------------- .nv.shared._Z10sumreduce6IfLj64ELb1EEvPT_S1_j --------------------------
	.section	.nv.shared._Z10sumreduce6IfLj64ELb1EEvPT_S1_j,"aw",@nobits
	.sectionflags	@""
	.align	16
	.zero		1024


//--------------------- .nv.shared._Z10sumreduce6IfLj128ELb1EEvPT_S1_j --------------------------
	.section	.nv.shared._Z10sumreduce6IfLj128ELb1EEvPT_S1_j,"aw",@nobits
	.sectionflags	@""
	.align	16
	.zero		1024


//--------------------- .nv.shared._Z10sumreduce6IfLj256ELb1EEvPT_S1_j --------------------------
	.section	.nv.shared._Z10sumreduce6IfLj256ELb1EEvPT_S1_j,"aw",@nobits
	.sectionflags	@""
	.align	16
	.zero		1024


//--------------------- .nv.shared._Z10sumreduce6IfLj512ELb1EEvPT_S1_j --------------------------
	.section	.nv.shared._Z10sumreduce6IfLj512ELb1EEvPT_S1_j,"aw",@nobits
	.sectionflags	@""
	.align	16
	.zero		1024


//--------------------- .nv.shared._Z10sumreduce6IiLj1ELb0EEvPT_S1_j --------------------------
	.section	.nv.shared._Z10sumreduce6IiLj1ELb0EEvPT_S1_j,"aw",@nobits
	.sectionflags	@""
	.align	16
	.zero		1024


//--------------------- .nv.shared._Z10sumreduce6IiLj2ELb0EEvPT_S1_j --------------------------
	.section	.nv.shared._Z10sumreduce6IiLj2ELb0EEvPT_S1_j,"aw",@nobits
	.sectionflags	@""
	.align	16
	.zero		1024


//--------------------- .nv.shared._Z10sumreduce6IiLj4ELb0EEvPT_S1_j --------------------------
	.section	.nv.shared._Z10sumreduce6IiLj4ELb0EEvPT_S1_j,"aw",@nobits
	.sectionflags	@""
	.align	16
	.zero		1024


//--------------------- .nv.shared._Z10sumreduce6IiLj8ELb0EEvPT_S1_j --------------------------
	.section	.nv.shared._Z10sumreduce6IiLj8ELb0EEvPT_S1_j,"aw",@nobits
	.sectionflags	@""
	.align	16
	.zero		1024


//--------------------- .nv.shared._Z10sumreduce6IiLj16ELb0EEvPT_S1_j --------------------------
	.section	.nv.shared._Z10sumreduce6IiLj16ELb0EEvPT_S1_j,"aw",@nobits
	.sectionflags	@""
	.align	16
	.zero		1024


//--------------------- .nv.shared._Z10sumreduce6IiLj32ELb0EEvPT_S1_j --------------------------
	.section	.nv.shared._Z10sumreduce6IiLj32ELb0EEvPT_S1_j,"aw",@nobits
	.sectionflags	@""
	.align	16
	.zero		1024


//--------------------- .nv.shared._Z10sumreduce6IiLj64ELb0EEvPT_S1_j --------------------------
	.section	.nv.shared._Z10sumreduce6IiLj64ELb0EEvPT_S1_j,"aw",@nobits
	.sectionflags	@""
	.align	16
	.zero		1024


//--------------------- .nv.shared._Z10sumreduce6IiLj128ELb0EEvPT_S1_j --------------------------
	.section	.nv.shared._Z10sumreduce6IiLj128ELb0EEvPT_S1_j,"aw",@nobits
	.sectionflags	@""
	.align	16
	.zero		1024


//--------------------- .nv.shared._Z10sumreduce6IiLj256ELb0EEvPT_S1_j --------------------------
	.section	.nv.shared._Z10sumreduce6IiLj256ELb0EEvPT_S1_j,"aw",@nobits
	.sectionflags	@""
	.align	16
	.zero		1024


//--------------------- .nv.shared._Z10sumreduce6IiLj512ELb0EEvPT_S1_j --------------------------
	.section	.nv.shared._Z10sumreduce6IiLj512ELb0EEvPT_S1_j,"aw",@nobits
	.sectionflags	@""
	.align	16
	.zero		1024


//--------------------- .nv.shared._Z10sumreduce6IiLj1ELb1EEvPT_S1_j --------------------------
	.section	.nv.shared._Z10sumreduce6IiLj1ELb1EEvPT_S1_j,"aw",@nobits
	.sectionflags	@""
	.align	16
	.zero		1024


//--------------------- .nv.shared._Z10sumreduce6IiLj2ELb1EEvPT_S1_j --------------------------
	.section	.nv.shared._Z10sumreduce6IiLj2ELb1EEvPT_S1_j,"aw",@nobits
	.sectionflags	@""
	.align	16
	.zero		1024


//--------------------- .nv.shared._Z10sumreduce6IiLj4ELb1EEvPT_S1_j --------------------------
	.section	.nv.shared._Z10sumreduce6IiLj4ELb1EEvPT_S1_j,"aw",@nobits
	.sectionflags	@""
	.align	16
	.zero		1024


//--------------------- .nv.shared._Z10sumreduce6IiLj8ELb1EEvPT_S1_j --------------------------
	.section	.nv.shared._Z10sumreduce6IiLj8ELb1EEvPT_S1_j,"aw",@nobits
	.sectionflags	@""
	.align	16
	.zero		1024


//--------------------- .nv.shared._Z10sumreduce6IiLj16ELb1EEvPT_S1_j --------------------------
	.section	.nv.shared._Z10sumreduce6IiLj16ELb1EEvPT_S1_j,"aw",@nobits
	.sectionflags	@""
	.align	16
	.zero		1024


//--------------------- .nv.shared._Z10sumreduce6IiLj32ELb1EEvPT_S1_j --------------------------
	.section	.nv.shared._Z10sumreduce6IiLj32ELb1EEvPT_S1_j,"aw",@nobits
	.sectionflags	@""
	.align	16
	.zero		1024


//--------------------- .nv.shared._Z10sumreduce6IiLj64ELb1EEvPT_S1_j --------------------------
	.section	.nv.shared._Z10sumreduce6IiLj64ELb1EEvPT_S1_j,"aw",@nobits
	.sectionflags	@""
	.align	16
	.zero		1024


//--------------------- .nv.shared._Z10sumreduce6IiLj128ELb1EEvPT_S1_j --------------------------
	.section	.nv.shared._Z10sumreduce6IiLj128ELb1EEvPT_S1_j,"aw",@nobits
	.sectionflags	@""
	.align	16
	.zero		1024


//--------------------- .nv.shared._Z10sumreduce6IiLj256ELb1EEvPT_S1_j --------------------------
	.section	.nv.shared._Z10sumreduce6IiLj256ELb1EEvPT_S1_j,"aw",@nobits
	.sectionflags	@""
	.align	16
	.zero		1024


//--------------------- .nv.shared._Z10sumreduce6IiLj512ELb1EEvPT_S1_j --------------------------
	.section	.nv.shared._Z10sumreduce6IiLj512ELb1EEvPT_S1_j,"aw",@nobits
	.sectionflags	@""
	.align	16
	.zero		1024


//--------------------- .nv.constant0._Z10maxreduce6IdLj1ELb0EEvPT_S1_j --------------------------
	.section	.nv.constant0._Z10maxreduce6IdLj1ELb0EEvPT_S1_j,"a",@progbits
	.sectionflags	@""
	.align	4
.nv.constant0._Z10maxreduce6IdLj1ELb0EEvPT_S1_j:
	.zero		916


//--------------------- .nv.constant0._Z10maxreduce6IdLj2ELb0EEvPT_S1_j --------------------------
	.section	.nv.constant0._Z10maxreduce6IdLj2ELb0EEvPT_S1_j,"a",@progbits
	.sectionflags	@""
	.align	4
.nv.constant0._Z10maxreduce6IdLj2ELb0EEvPT_S1_j:
	.zero		916


//--------------------- .nv.constant0._Z10maxreduce6IdLj4ELb0EEvPT_S1_j --------------------------
	.section	.nv.constant0._Z10maxreduce6IdLj4ELb0EEvPT_S1_j,"a",@progbits
	.sectionflags	@""
	.align	4
.nv.constant0._Z10maxreduce6IdLj4ELb0EEvPT_S1_j:
	.zero		916


//--------------------- .nv.constant0._Z10maxreduce6IdLj8ELb0EEvPT_S1_j --------------------------
	.section	.nv.constant0._Z10maxreduce6IdLj8ELb0EEvPT_S1_j,"a",@progbits
	.sectionflags	@""
	.align	4
.nv.constant0._Z10maxreduce6IdLj8ELb0EEvPT_S1_j:
	.zero		916


//--------------------- .nv.constant0._Z10maxreduce6IdLj16ELb0EEvPT_S1_j --------------------------
	.section	.nv.constant0._Z10maxreduce6IdLj16ELb0EEvPT_S1_j,"a",@progbits
	.sectionflags	@""
	.align	4
.nv.constant0._Z10maxreduce6IdLj16ELb0EEvPT_S1_j:
	.zero		916


//--------------------- .nv.constant0._Z10maxreduce6IdLj32ELb0EEvPT_S1_j --------------------------
	.section	.nv.constant0._Z10maxreduce6IdLj32ELb0EEvPT_S1_j,"a",@progbits
	.sectionflags	@""
	.align	4
.nv.constant0._Z10maxreduce6IdLj32ELb0EEvPT_S1_j:
	.zero		916


//--------------------- .nv.constant0._Z10maxreduce6IdLj64ELb0EEvPT_S1_j --------------------------
	.section	.nv.constant0._Z10maxreduce6IdLj64ELb0EEvPT_S1_j,"a",@progbits
	.sectionflags	@""
	.align	4
.nv.constant0._Z10maxreduce6IdLj64ELb0EEvPT_S1_j:
	.zero		916


//--------------------- .nv.constant0._Z10maxreduce6IdLj128ELb0EEvPT_S1_j --------------------------
	.section	.nv.constant0._Z10maxreduce6IdLj128ELb0EEvPT_S1_j,"a",@progbits
	.sectionflags	@""
	.align	4
.nv.constant0._Z10maxreduce6IdLj128ELb0EEvPT_S1_j:
	.zero		916


//--------------------- .nv.constant0._Z10maxreduce6IdLj256ELb0EEvPT_S1_j --------------------------
	.section	.nv.constant0._Z10maxreduce6IdLj256ELb0EEvPT_S1_j,"a",@progbits
	.sectionflags	@""
	.align	4
.nv.constant0._Z10maxreduce6IdLj256ELb0EEvPT_S1_j:
	.zero		916


//--------------------- .nv.constant0._Z10maxreduce6IdLj512ELb0EEvPT_S1_j --------------------------
	.section	.nv.constant0._Z10maxreduce6IdLj512ELb0EEvPT_S1_j,"a",@progbits
	.sectionflags	@""
	.align	4
.nv.constant0._Z10maxreduce6IdLj512ELb0EEvPT_S1_j:
	.zero		916


//--------------------- .nv.constant0._Z10maxreduce6IdLj1ELb1EEvPT_S1_j --------------------------
	.section	.nv.constant0._Z10maxreduce6IdLj1ELb1EEvPT_S1_j,"a",@progbits
	.sectionflags	@""
	.align	4
.nv.constant0._Z10maxreduce6IdLj1ELb1EEvPT_S1_j:
	.zero		916


//--------------------- .nv.constant0._Z10maxreduce6IdLj2ELb1EEvPT_S1_j --------------------------
	.section	.nv.constant0._Z10maxreduce6IdLj2ELb1EEvPT_S1_j,"a",@progbits
	.sectionflags	@""
	.align	4
.nv.constant0._Z10maxreduce6IdLj2ELb1EEvPT_S1_j:
	.zero		916


//--------------------- .nv.constant0._Z10maxreduce6IdLj4ELb1EEvPT_S1_j --------------------------
	.section	.nv.constant0._Z10maxreduce6IdLj4ELb1EEvPT_S1_j,"a",@progbits
	.sectionflags	@""
	.align	4
.nv.constant0._Z10maxreduce6IdLj4ELb1EEvPT_S1_j:
	.zero		916


//--------------------- .nv.constant0._Z10maxreduce6IdLj8ELb1EEvPT_S1_j --------------------------
	.section	.nv.constant0._Z10maxreduce6IdLj8ELb1EEvPT_S1_j,"a",@progbits
	.sectionflags	@""
	.align	4
.nv.constant0._Z10maxreduce6IdLj8ELb1EEvPT_S1_j:
	.zero		916


//--------------------- .nv.constant0._Z10maxreduce6IdLj16ELb1EEvPT_S1_j --------------------------
	.section	.nv.constant0._Z10maxreduce6IdLj16ELb1EEvPT_S1_j,"a",@progbits
	.sectionflags	@""
	.align	4
.nv.constant0._Z10maxreduce6IdLj16ELb1EEvPT_S1_j:
	.zero		916


//--------------------- .nv.constant0._Z10maxreduce6IdLj32ELb1EEvPT_S1_j --------------------------
	.section	.nv.constant0._Z10maxreduce6IdLj32ELb1EEvPT_S1_j,"a",@progbits
	.sectionflags	@""
	.align	4
.nv.constant0._Z10maxreduce6IdLj32ELb1EEvPT_S1_j:
	.zero		916


//--------------------- .nv.constant0._Z10maxreduce6IdLj64ELb1EEvPT_S1_j --------------------------
	.section	.nv.constant0._Z10maxreduce6IdLj64ELb1EEvPT_S1_j,"a",@progbits
	.sectionflags	@""
	.align	4
.nv.constant0._Z10maxreduce6IdLj64ELb1EEvPT_S1_j:
	.zero		916


//--------------------- .nv.constant0._Z10maxreduce6IdLj128ELb1EEvPT_S1_j --------------------------
	.section	.nv.constant0._Z10maxreduce6IdLj128ELb1EEvPT_S1_j,"a",@progbits
	.sectionflags	@""
	.align	4
.nv.constant0._Z10maxreduce6IdLj128ELb1EEvPT_S1_j:
	.zero		916


//--------------------- .nv.constant0._Z10maxreduce6IdLj256ELb1EEvPT_S1_j --------------------------
	.section	.nv.constant0._Z10maxreduce6IdLj256ELb1EEvPT_S1_j,"a",@progbits
	.sectionflags	@""
	.align	4
.nv.constant0._Z10maxreduce6IdLj256ELb1EEvPT_S1_j:
	.zero		916


//--------------------- .nv.constant0._Z10maxreduce6IdLj512ELb1EEvPT_S1_j --------------------------
	.section	.nv.constant0._Z10maxreduce6IdLj512ELb1EEvPT_S1_j,"a",@progbits
	.sectionflags	@""
	.align	4
.nv.constant0._Z10maxreduce6IdLj512ELb1EEvPT_S1_j:
	.zero		916


//--------------------- .nv.constant0._Z10maxreduce6IfLj1ELb0EEvPT_S1_j --------------------------
	.section	.nv.constant0._Z10maxreduce6IfLj1ELb0EEvPT_S1_j,"a",@progbits
	.sectionflags	@""
	.align	4
.nv.constant0._Z10maxreduce6IfLj1ELb0EEvPT_S1_j:
	.zero		916


//--------------------- .nv.constant0._Z10maxreduce6IfLj2ELb0EEvPT_S1_j --------------------------
	.section	.nv.constant0._Z10maxreduce6IfLj2ELb0EEvPT_S1_j,"a",@progbits
	.sectionflags	@""
	.align	4
.nv.constant0._Z10maxreduce6IfLj2ELb0EEvPT_S1_j:
	.zero		916


//--------------------- .nv.constant0._Z10maxreduce6IfLj4ELb0EEvPT_S1_j --------------------------
	.section	.nv.constant0._Z10maxreduce6IfLj4ELb0EEvPT_S1_j,"a",@progbits
	.sectionflags	@""
	.align	4
.nv.constant0._Z10maxreduce6IfLj4ELb0EEvPT_S1_j:
	.zero		916


//--------------------- .nv.constant0._Z10maxreduce6IfLj8ELb0EEvPT_S1_j --------------------------
	.section	.nv.constant0._Z10maxreduce6IfLj8ELb0EEvPT_S1_j,"a",@progbits
	.sectionflags	@""
	.align	4
.nv.constant0._Z10maxreduce6IfLj8ELb0EEvPT_S1_j:
	.zero		916


//--------------------- .nv.constant0._Z10maxreduce6IfLj16ELb0EEvPT_S1_j --------------------------
	.section	.nv.constant0._Z10maxreduce6IfLj16ELb0EEvPT_S1_j,"a",@progbits
	.sectionflags	@""
	.align	4
.nv.constant0._Z10maxreduce6IfLj16ELb0EEvPT_S1_j:
	.zero		916


//--------------------- .nv.constant0._Z10maxreduce6IfLj32ELb0EEvPT_S1_j --------------------------
	.section	.nv.constant0._Z10maxreduce6IfLj32ELb0EEvPT_S1_j,"a",@progbits
	.sectionflags	@""
	.align	4
.nv.constant0._Z10maxreduce6IfLj32ELb0EEvPT_S1_j:
	.zero		916


//--------------------- .nv.constant0._Z10maxreduce6IfLj64ELb0EEvPT_S1_j --------------------------
	.section	.nv.constant0._Z10maxreduce6IfLj64ELb0EEvPT_S1_j,"a",@progbits
	.sectionflags	@""
	.align	4
.nv.constant0._Z10maxreduce6IfLj64ELb0EEvPT_S1_j:
	.zero		916


//--------------------- .nv.constant0._Z10maxreduce6IfLj128ELb0EEvPT_S1_j --------------------------
	.section	.nv.constant0._Z10maxreduce6IfLj128ELb0EEvPT_S1_j,"a",@progbits
	.sectionflags	@""
	.align	4
.nv.constant0._Z10maxreduce6IfLj128ELb0EEvPT_S1_j:
	.zero		916


//--------------------- .nv.constant0._Z10maxreduce6IfLj256ELb0EEvPT_S1_j --------------------------
	.section	.nv.constant0._Z10maxreduce6IfLj256ELb0EEvPT_S1_j,"a",@progbits
	.sectionflags	@""
	.align	4
.nv.constant0._Z10maxreduce6IfLj256ELb0EEvPT_S1_j:
	.zero		916


//--------------------- .nv.constant0._Z10maxreduce6IfLj512ELb0EEvPT_S1_j --------------------------
	.section	.nv.constant0._Z10maxreduce6IfLj512ELb0EEvPT_S1_j,"a",@progbits
	.sectionflags	@""
	.align	4
.nv.constant0._Z10maxreduce6IfLj512ELb0EEvPT_S1_j:
	.zero		916


//--------------------- .nv.constant0._Z10maxreduce6IfLj1ELb1EEvPT_S1_j --------------------------
	.section	.nv.constant0._Z10maxreduce6IfLj1ELb1EEvPT_S1_j,"a",@progbits
	.sectionflags	@""
	.align	4
.nv.constant0._Z10maxreduce6IfLj1ELb1EEvPT_S1_j:
	.zero		916


//--------------------- .nv.constant0._Z10maxreduce6IfLj2ELb1EEvPT_S1_j --------------------------
	.section	.nv.constant0._Z10maxreduce6IfLj2ELb1EEvPT_S1_j,"a",@progbits
	.sectionflags	@""
	.align	4
.nv.constant0._Z10maxreduce6IfLj2ELb1EEvPT_S1_j:
	.zero		916


//--------------------- .nv.constant0._Z10maxreduce6IfLj4ELb1EEvPT_S1_j --------------------------
	.section	.nv.constant0._Z10maxreduce6IfLj4ELb1EEvPT_S1_j,"a",@progbits
	.sectionflags	@""
	.align	4
.nv.constant0._Z10maxreduce6IfLj4ELb1EEvPT_S1_j:
	.zero		916


//--------------------- .nv.constant0._Z10maxreduce6IfLj8ELb1EEvPT_S1_j --------------------------
	.section	.nv.constant0._Z10maxreduce6IfLj8ELb1EEvPT_S1_j,"a",@progbits
	.sectionflags	@""
	.align	4
.nv.constant0._Z10maxreduce6IfLj8ELb1EEvPT_S1_j:
	.zero		916


//--------------------- .nv.constant0._Z10maxreduce6IfLj16ELb1EEvPT_S1_j --------------------------
	.section	.nv.constant0._Z10maxreduce6IfLj16ELb1EEvPT_S1_j,"a",@progbits
	.sectionflags	@""
	.align	4
.nv.constant0._Z10maxreduce6IfLj16ELb1EEvPT_S1_j:
	.zero		916


//--------------------- .nv.constant0._Z10maxreduce6IfLj32ELb1EEvPT_S1_j --------------------------
	.section	.nv.constant0._Z10maxreduce6IfLj32ELb1EEvPT_S1_j,"a",@progbits
	.sectionflags	@""
	.align	4
.nv.constant0._Z10maxreduce6IfLj32ELb1EEvPT_S1_j:
	.zero		916


//--------------------- .nv.constant0._Z10maxreduce6IfLj64ELb1EEvPT_S1_j --------------------------
	.section	.nv.constant0._Z10maxreduce6IfLj64ELb1EEvPT_S1_j,"a",@progbits
	.sectionflags	@""
	.align	4
.nv.constant0._Z10maxreduce6IfLj64ELb1EEvPT_S1_j:
	.zero		916


//--------------------- .nv.constant0._Z10maxreduce6IfLj128ELb1EEvPT_S1_j --------------------------
	.section	.nv.constant0._Z10maxreduce6IfLj128ELb1EEvPT_S1_j,"a",@progbits
	.sectionflags	@""
	.align	4
.nv.constant0._Z10maxreduce6IfLj128ELb1EEvPT_S1_j:
	.zero		916


//--------------------- .nv.constant0._Z10maxreduce6IfLj256ELb1EEvPT_S1_j --------------------------
	.section	.nv.constant0._Z10maxreduce6IfLj256ELb1EEvPT_S1_j,"a",@progbits
	.sectionflags	@""
	.align	4
.nv.constant0._Z10maxreduce6IfLj256ELb1EEvPT_S1_j:
	.zero		916


//--------------------- .nv.constant0._Z10maxreduce6IfLj512ELb1EEvPT_S1_j --------------------------
	.section	.nv.constant0._Z10maxreduce6IfLj512ELb1EEvPT_S1_j,"a",@progbits
	.sectionflags	@""
	.align	4
.nv.constant0._Z10maxreduce6IfLj512ELb1EEvPT_S1_j:
	.zero		916


//--------------------- .nv.constant0._Z10maxreduce6IiLj1ELb0EEvPT_S1_j --------------------------
	.section	.nv.constant0._Z10maxreduce6IiLj1ELb0EEvPT_S1_j,"a",@progbits
	.sectionflags	@""
	.align	4
.nv.constant0._Z10maxreduce6IiLj1ELb0EEvPT_S1_j:
	.zero		916


//--------------------- .nv.constant0._Z10maxreduce6IiLj2ELb0EEvPT_S1_j --------------------------
	.section	.nv.constant0._Z10maxreduce6IiLj2ELb0EEvPT_S1_j,"a",@progbits
	.sectionflags	@""
	.align	4
.nv.constant0._Z10maxreduce6IiLj2ELb0EEvPT_S1_j:
	.zero		916


//--------------------- .nv.constant0._Z10maxreduce6IiLj4ELb0EEvPT_S1_j --------------------------
	.section	.nv.constant0._Z10maxreduce6IiLj4ELb0EEvPT_S1_j,"a",@progbits
	.sectionflags	@""
	.align	4
.nv.constant0._Z10maxreduce6IiLj4ELb0EEvPT_S1_j:
	.zero		916


//--------------------- .nv.constant0._Z10maxreduce6IiLj8ELb0EEvPT_S1_j --------------------------
	.section	.nv.constant0._Z10maxreduce6IiLj8ELb0EEvPT_S1_j,"a",@progbits
	.sectionflags	@""
	.align	4
.nv.constant0._Z10maxreduce6IiLj8ELb0EEvPT_S1_j:
	.zero		916


//--------------------- .nv.constant0._Z10maxreduce6IiLj16ELb0EEvPT_S1_j --------------------------
	.section	.nv.constant0._Z10maxreduce6IiLj16ELb0EEvPT_S1_j,"a",@progbits
	.sectionflags	@""
	.align	4
.nv.constant0._Z10maxreduce6IiLj16ELb0EEvPT_S1_j:
	.zero		916


//--------------------- .nv.constant0._Z10maxreduce6IiLj32ELb0EEvPT_S1_j --------------------------
	.section	.nv.constant0._Z10maxreduce6IiLj32ELb0EEvPT_S1_j,"a",@progbits
	.sectionflags	@""
	.align	4
.nv.constant0._Z10maxreduce6IiLj32ELb0EEvPT_S1_j:
	.zero		916


//--------------------- .nv.constant0._Z10maxreduce6IiLj64ELb0EEvPT_S1_j --------------------------
	.section	.nv.constant0._Z10maxreduce6IiLj64ELb0EEvPT_S1_j,"a",@progbits
	.sectionflags	@""
	.align	4
.nv.constant0._Z10maxreduce6IiLj64ELb0EEvPT_S1_j:
	.zero		916


//--------------------- .nv.constant0._Z10maxreduce6IiLj128ELb0EEvPT_S1_j --------------------------
	.section	.nv.constant0._Z10maxreduce6IiLj128ELb0EEvPT_S1_j,"a",@progbits
	.sectionflags	@""
	.align	4
.nv.constant0._Z10maxreduce6IiLj128ELb0EEvPT_S1_j:
	.zero		916


//--------------------- .nv.constant0._Z10maxreduce6IiLj256ELb0EEvPT_S1_j --------------------------
	.section	.nv.constant0._Z10maxreduce6IiLj256ELb0EEvPT_S1_j,"a",@progbits
	.sectionflags	@""
	.align	4
.nv.constant0._Z10maxreduce6IiLj256ELb0EEvPT_S1_j:
	.zero		916


//--------------------- .nv.constant0._Z10maxreduce6IiLj512ELb0EEvPT_S1_j --------------------------
	.section	.nv.constant0._Z10maxreduce6IiLj512ELb0EEvPT_S1_j,"a",@progbits
	.sectionflags	@""
	.align	4
.nv.constant0._Z10maxreduce6IiLj512ELb0EEvPT_S1_j:
	.zero		916


//--------------------- .nv.constant0._Z10maxreduce6IiLj1ELb1EEvPT_S1_j --------------------------
	.section	.nv.constant0._Z10maxreduce6IiLj1ELb1EEvPT_S1_j,"a",@progbits
	.sectionflags	@""
	.align	4
.nv.constant0._Z10maxreduce6IiLj1ELb1EEvPT_S1_j:
	.zero		916


//--------------------- .nv.constant0._Z10maxreduce6IiLj2ELb1EEvPT_S1_j --------------------------
	.section	.nv.constant0._Z10maxreduce6IiLj2ELb1EEvPT_S1_j,"a",@progbits
	.sectionflags	@""
	.align	4
.nv.constant0._Z10maxreduce6IiLj2ELb1EEvPT_S1_j:
	.zero		916


//--------------------- .nv.constant0._Z10maxreduce6IiLj4ELb1EEvPT_S1_j --------------------------
	.section	.nv.constant0._Z10maxreduce6IiLj4ELb1EEvPT_S1_j,"a",@progbits
	.sectionflags	@""
	.align	4
.nv.constant0._Z10maxreduce6IiLj4ELb1EEvPT_S1_j:
	.zero		916


//--------------------- .nv.constant0._Z10maxreduce6IiLj8ELb1EEvPT_S1_j --------------------------
	.section	.nv.constant0._Z10maxreduce6IiLj8ELb1EEvPT_S1_j,"a",@progbits
	.sectionflags	@""
	.align	4
.nv.constant0._Z10maxreduce6IiLj8ELb1EEvPT_S1_j:
	.zero		916


//--------------------- .nv.constant0._Z10maxreduce6IiLj16ELb1EEvPT_S1_j --------------------------
	.section	.nv.constant0._Z10maxreduce6IiLj16ELb1EEvPT_S1_j,"a",@progbits
	.sectionflags	@""
	.align	4
.nv.constant0._Z10maxreduce6IiLj16ELb1EEvPT_S1_j:
	.zero		916


//--------------------- .nv.constant0._Z10maxreduce6IiLj32ELb1EEvPT_S1_j --------------------------
	.section	.nv.constant0._Z10maxreduce6IiLj32ELb1EEvPT_S1_j,"a",@progbits
	.sectionflags	@""
	.align	4
.nv.constant0._Z10maxreduce6IiLj32ELb1EEvPT_S1_j:
	.zero		916


//--------------------- .nv.constant0._Z10maxreduce6IiLj64ELb1EEvPT_S1_j --------------------------
	.section	.nv.constant0._Z10maxreduce6IiLj64ELb1EEvPT_S1_j,"a",@progbits
	.sectionflags	@""
	.align	4
.nv.constant0._Z10maxreduce6IiLj64ELb1EEvPT_S1_j:
	.zero		916


//--------------------- .nv.constant0._Z10maxreduce6IiLj128ELb1EEvPT_S1_j --------------------------
	.section	.nv.constant0._Z10maxreduce6IiLj128ELb1EEvPT_S1_j,"a",@progbits
	.sectionflags	@""
	.align	4
.nv.constant0._Z10maxreduce6IiLj128ELb1EEvPT_S1_j:
	.zero		916


//--------------------- .nv.constant0._Z10maxreduce6IiLj256ELb1EEvPT_S1_j --------------------------
	.section	.nv.constant0._Z10maxreduce6IiLj256ELb1EEvPT_S1_j,"a",@progbits
	.sectionflags	@""
	.align	4
.nv.constant0._Z10maxreduce6IiLj256ELb1EEvPT_S1_j:
	.zero		916


//--------------------- .nv.constant0._Z10maxreduce6IiLj512ELb1EEvPT_S1_j --------------------------
	.section	.nv.constant0._Z10maxreduce6IiLj512ELb1EEvPT_S1_j,"a",@progbits
	.sectionflags	@""
	.align	4
.nv.constant0._Z10maxreduce6IiLj512ELb1EEvPT_S1_j:
	.zero		916


//--------------------- .nv.constant0._Z10minreduce6IdLj1ELb0EEvPT_S1_j --------------------------
	.section	.nv.constant0._Z10minreduce6IdLj1ELb0EEvPT_S1_j,"a",@progbits
	.sectionflags	@""
	.align	4
.nv.constant0._Z10minreduce6IdLj1ELb0EEvPT_S1_j:
	.zero		916


//--------------------- .nv.constant0._Z10minreduce6IdLj2ELb0EEvPT_S1_j --------------------------
	.section	.nv.constant0._Z10minreduce6IdLj2ELb0EEvPT_S1_j,"a",@progbits
	.sectionflags	@""
	.align	4
.nv.constant0._Z10minreduce6IdLj2ELb0EEvPT_S1_j:
	.zero		916


//--------------------- .nv.constant0._Z10minreduce6IdLj4ELb0EEvPT_S1_j --------------------------
	.section	.nv.constant0._Z10minreduce6IdLj4ELb0EEvPT_S1_j,"a",@progbits
	.sectionflags	@""
	.align	4
.nv.constant0._Z10minreduce6IdLj4ELb0EEvPT_S1_j:
	.zero		916


//--------------------- .nv.constant0._Z10minreduce6IdLj8ELb0EEvPT_S1_j --------------------------
	.section	.nv.constant0._Z10minreduce6IdLj8ELb0EEvPT_S1_j,"a",@progbits
	.sectionflags	@""
	.align	4
.nv.constant0._Z10minreduce6IdLj8ELb0EEvPT_S1_j:
	.zero		916


//--------------------- .nv.constant0._Z10minreduce6IdLj16ELb0EEvPT_S1_j --------------------------
	.section	.nv.constant0._Z10minreduce6IdLj16ELb0EEvPT_S1_j,"a",@progbits
	.sectionflags	@""
	.align	4
.nv.constant0._Z10minreduce6IdLj16ELb0EEvPT_S1_j:
	.zero		916


//--------------------- .nv.constant0._Z10minreduce6IdLj32ELb0EEvPT_S1_j --------------------------
	.section	.nv.constant0._Z10minreduce6IdLj32ELb0EEvPT_S1_j,"a",@progbits
	.sectionflags	@""
	.align	4
.nv.constant0._Z10minreduce6IdLj32ELb0EEvPT_S1_j:
	.zero		916


//--------------------- .nv.constant0._Z10minreduce6IdLj64ELb0EEvPT_S1_j --------------------------
	.section	.nv.constant0._Z10minreduce6IdLj64ELb0EEvPT_S1_j,"a",@progbits
	.sectionflags	@""
	.align	4
.nv.constant0._Z10minreduce6IdLj64ELb0EEvPT_S1_j:
	.zero		916


//--------------------- .nv.constant0._Z10minreduce6IdLj128ELb0EEvPT_S1_j --------------------------
	.section	.nv.constant0._Z10minreduce6IdLj128ELb0EEvPT_S1_j,"a",@progbits
	.sectionflags	@""
	.align	4
.nv.constant0._Z10minreduce6IdLj128ELb0EEvPT_S1_j:
	.zero		916


//--------------------- .nv.constant0._Z10minreduce6IdLj256ELb0EEvPT_S1_j --------------------------
	.section	.nv.constant0._Z10minreduce6IdLj256ELb0EEvPT_S1_j,"a",@progbits
	.sectionflags	@""
	.align	4
.nv.constant0._Z10minreduce6IdLj256ELb0EEvPT_S1_j:
	.zero		916


//--------------------- .nv.constant0._Z10minreduce6IdLj512ELb0EEvPT_S1_j --------------------------
	.section	.nv.constant0._Z10minreduce6IdLj512ELb0EEvPT_S1_j,"a",@progbits
	.sectionflags	@""
	.align	4
.nv.constant0._Z10minreduce6IdLj512ELb0EEvPT_S1_j:
	.zero		916


//--------------------- .nv.constant0._Z10minreduce6IdLj1ELb1EEvPT_S1_j --------------------------
	.section	.nv.constant0._Z10minreduce6IdLj1ELb1EEvPT_S1_j,"a",@progbits
	.sectionflags	@""
	.align	4
.nv.constant0._Z10minreduce6IdLj1ELb1EEvPT_S1_j:
	.zero		916


//--------------------- .nv.constant0._Z10minreduce6IdLj2ELb1EEvPT_S1_j --------------------------
	.section	.nv.constant0._Z10minreduce6IdLj2ELb1EEvPT_S1_j,"a",@progbits
	.sectionflags	@""
	.align	4
.nv.constant0._Z10minreduce6IdLj2ELb1EEvPT_S1_j:
	.zero		916


//--------------------- .nv.constant0._Z10minreduce6IdLj4ELb1EEvPT_S1_j --------------------------
	.section	.nv.constant0._Z10minreduce6IdLj4ELb1EEvPT_S1_j,"a",@progbits
	.sectionflags	@""
	.align	4
.nv.constant0._Z10minreduce6IdLj4ELb1EEvPT_S1_j:
	.zero		916


//--------------------- .nv.constant0._Z10minreduce6IdLj8ELb1EEvPT_S1_j --------------------------
	.section	.nv.constant0._Z10minreduce6IdLj8ELb1EEvPT_S1_j,"a",@progbits
	.sectionflags	@""
	.align	4
.nv.constant0._Z10minreduce6IdLj8ELb1EEvPT_S1_j:
	.zero		916


//--------------------- .nv.constant0._Z10minreduce6IdLj16ELb1EEvPT_S1_j --------------------------
	.section	.nv.constant0._Z10minreduce6IdLj16ELb1EEvPT_S1_j,"a",@progbits
	.sectionflags	@""
	.align	4
.nv.constant0._Z10minreduce6IdLj16ELb1EEvPT_S1_j:
	.zero		916


//--------------------- .nv.constant0._Z10minreduce6IdLj32ELb1EEvPT_S1_j --------------------------
	.section	.nv.constant0._Z10minreduce6IdLj32ELb1EEvPT_S1_j,"a",@progbits
	.sectionflags	@""
	.align	4
.nv.constant0._Z10minreduce6IdLj32ELb1EEvPT_S1_j:
	.zero		916


//--------------------- .nv.constant0._Z10minreduce6IdLj64ELb1EEvPT_S1_j --------------------------
	.section	.nv.constant0._Z10minreduce6IdLj64ELb1EEvPT_S1_j,"a",@progbits
	.sectionflags	@""
	.align	4
.nv.constant0._Z10minreduce6IdLj64ELb1EEvPT_S1_j:
	.zero		916


//--------------------- .nv.constant0._Z10minreduce6IdLj128ELb1EEvPT_S1_j --------------------------
	.section	.nv.constant0._Z10minreduce6IdLj128ELb1EEvPT_S1_j,"a",@progbits
	.sectionflags	@""
	.align	4
.nv.constant0._Z10minreduce6IdLj128ELb1EEvPT_S1_j:
	.zero		916


//--------------------- .nv.constant0._Z10minreduce6IdLj256ELb1EEvPT_S1_j --------------------------
	.section	.nv.constant0._Z10minreduce6IdLj256ELb1EEvPT_S1_j,"a",@progbits
	.sectionflags	@""
	.align	4
.nv.constant0._Z10minreduce6IdLj256ELb1EEvPT_S1_j:
	.zero		916


//--------------------- .nv.constant0._Z10minreduce6IdLj512ELb1EEvPT_S1_j --------------------------
	.section	.nv.constant0._Z10minreduce6IdLj512ELb1EEvPT_S1_j,"a",@progbits
	.sectionflags	@""
	.align	4
.nv.constant0._Z10minreduce6IdLj512ELb1EEvPT_S1_j:
	.zero		916


//--------------------- .nv.constant0._Z10minreduce6IfLj1ELb0EEvPT_S1_j --------------------------
	.section	.nv.constant0._Z10minreduce6IfLj1ELb0EEvPT_S1_j,"a",@progbits
	.sectionflags	@""
	.align	4
.nv.constant0._Z10minreduce6IfLj1ELb0EEvPT_S1_j:
	.zero		916


//--------------------- .nv.constant0._Z10minreduce6IfLj2ELb0EEvPT_S1_j --------------------------
	.section	.nv.constant0._Z10minreduce6IfLj2ELb0EEvPT_S1_j,"a",@progbits
	.sectionflags	@""
	.align	4
.nv.constant0._Z10minreduce6IfLj2ELb0EEvPT_S1_j:
	.zero		916


//--------------------- .nv.constant0._Z10minreduce6IfLj4ELb0EEvPT_S1_j --------------------------
	.section	.nv.constant0._Z10minreduce6IfLj4ELb0EEvPT_S1_j,"a",@progbits
	.sectionflags	@""
	.align	4
.nv.constant0._Z10minreduce6IfLj4ELb0EEvPT_S1_j:
	.zero		916


//--------------------- .nv.constant0._Z10minreduce6IfLj8ELb0EEvPT_S1_j --------------------------
	.section	.nv.constant0._Z10minreduce6IfLj8ELb0EEvPT_S1_j,"a",@progbits
	.sectionflags	@""
	.align	4
.nv.constant0._Z10minreduce6IfLj8ELb0EEvPT_S1_j:
	.zero		916


//--------------------- .nv.constant0._Z10minreduce6IfLj16ELb0EEvPT_S1_j --------------------------
	.section	.nv.constant0._Z10minreduce6IfLj16ELb0EEvPT_S1_j,"a",@progbits
	.sectionflags	@""
	.align	4
.nv.constant0._Z10minreduce6IfLj16ELb0EEvPT_S1_j:
	.zero		916


//--------------------- .nv.constant0._Z10minreduce6IfLj32ELb0EEvPT_S1_j --------------------------
	.section	.nv.constant0._Z10minreduce6IfLj32ELb0EEvPT_S1_j,"a",@progbits
	.sectionflags	@""
	.align	4
.nv.constant0._Z10minreduce6IfLj32ELb0EEvPT_S1_j:
	.zero		916


//--------------------- .nv.constant0._Z10minreduce6IfLj64ELb0EEvPT_S1_j --------------------------
	.section	.nv.constant0._Z10minreduce6IfLj64ELb0EEvPT_S1_j,"a",@progbits
	.sectionflags	@""
	.align	4
.nv.constant0._Z10minreduce6IfLj64ELb0EEvPT_S1_j:
	.zero		916


//--------------------- .nv.constant0._Z10minreduce6IfLj128ELb0EEvPT_S1_j --------------------------
	.section	.nv.constant0._Z10minreduce6IfLj128ELb0EEvPT_S1_j,"a",@progbits
	.sectionflags	@""
	.align	4
.nv.constant0._Z10minreduce6IfLj128ELb0EEvPT_S1_j:
	.zero		916


//--------------------- .nv.constant0._Z10minreduce6IfLj256ELb0EEvPT_S1_j --------------------------
	.section	.nv.constant0._Z10minreduce6IfLj256ELb0EEvPT_S1_j,"a",@progbits
	.sectionflags	@""
	.align	4
.nv.constant0._Z10minreduce6IfLj256ELb0EEvPT_S1_j:
	.zero		916


//--------------------- .nv.constant0._Z10minreduce6IfLj512ELb0EEvPT_S1_j --------------------------
	.section	.nv.constant0._Z10minreduce6IfLj512ELb0EEvPT_S1_j,"a",@progbits
	.sectionflags	@""
	.align	4
.nv.constant0._Z10minreduce6IfLj512ELb0EEvPT_S1_j:
	.zero		916


//--------------------- .nv.constant0._Z10minreduce6IfLj1ELb1EEvPT_S1_j --------------------------
	.section	.nv.constant0._Z10minreduce6IfLj1ELb1EEvPT_S1_j,"a",@progbits
	.sectionflags	@""
	.align	4
.nv.constant0._Z10minreduce6IfLj1ELb1EEvPT_S1_j:
	.zero		916


//--------------------- .nv.constant0._Z10minreduce6IfLj2ELb1EEvPT_S1_j --------------------------
	.section	.nv.constant0._Z10minreduce6IfLj2ELb1EEvPT_S1_j,"a",@progbits
	.sectionflags	@""
	.align	4
.nv.constant0._Z10minreduce6IfLj2ELb1EEvPT_S1_j:
	.zero		916


//--------------------- .nv.constant0._Z10minreduce6IfLj4ELb1EEvPT_S1_j --------------------------
	.section	.nv.constant0._Z10minreduce6IfLj4ELb1EEvPT_S1_j,"a",@progbits
	.sectionflags	@""
	.align	4
.nv.constant0._Z10minreduce6IfLj4ELb1EEvPT_S1_j:
	.zero		916


//--------------------- .nv.constant0._Z10minreduce6IfLj8ELb1EEvPT_S1_j --------------------------
	.section	.nv.constant0._Z10minreduce6IfLj8ELb1EEvPT_S1_j,"a",@progbits
	.sectionflags	@""
	.align	4
.nv.constant0._Z10minreduce6IfLj8ELb1EEvPT_S1_j:
	.zero		916


//--------------------- .nv.constant0._Z10minreduce6IfLj16ELb1EEvPT_S1_j --------------------------
	.section	.nv.constant0._Z10minreduce6IfLj16ELb1EEvPT_S1_j,"a",@progbits
	.sectionflags	@""
	.align	4
.nv.constant0._Z10minreduce6IfLj16ELb1EEvPT_S1_j:
	.zero		916


//--------------------- .nv.constant0._Z10minreduce6IfLj32ELb1EEvPT_S1_j --------------------------
	.section	.nv.constant0._Z10minreduce6IfLj32ELb1EEvPT_S1_j,"a",@progbits
	.sectionflags	@""
	.align	4
.nv.constant0._Z10minreduce6IfLj32ELb1EEvPT_S1_j:
	.zero		916


//--------------------- .nv.constant0._Z10minreduce6IfLj64ELb1EEvPT_S1_j --------------------------
	.section	.nv.constant0._Z10minreduce6IfLj64ELb1EEvPT_S1_j,"a",@progbits
	.sectionflags	@""
	.align	4
.nv.constant0._Z10minreduce6IfLj64ELb1EEvPT_S1_j:
	.zero		916


//--------------------- .nv.constant0._Z10minreduce6IfLj128ELb1EEvPT_S1_j --------------------------
	.section	.nv.constant0._Z10minreduce6IfLj128ELb1EEvPT_S1_j,"a",@progbits
	.sectionflags	@""
	.align	4
.nv.constant0._Z10minreduce6IfLj128ELb1EEvPT_S1_j:
	.zero		916


//--------------------- .nv.constant0._Z10minreduce6IfLj256ELb1EEvPT_S1_j --------------------------
	.section	.nv.constant0._Z10minreduce6IfLj256ELb1EEvPT_S1_j,"a",@progbits
	.sectionflags	@""
	.align	4
.nv.constant0._Z10minreduce6IfLj256ELb1EEvPT_S1_j:
	.zero		916


//--------------------- .nv.constant0._Z10minreduce6IfLj512ELb1EEvPT_S1_j --------------------------
	.section	.nv.constant0._Z10minreduce6IfLj512ELb1EEvPT_S1_j,"a",@progbits
	.sectionflags	@""
	.align	4
.nv.constant0._Z10minreduce6IfLj512ELb1EEvPT_S1_j:
	.zero		916


//--------------------- .nv.constant0._Z10minreduce6IiLj1ELb0EEvPT_S1_j --------------------------
	.section	.nv.constant0._Z10minreduce6IiLj1ELb0EEvPT_S1_j,"a",@progbits
	.sectionflags	@""
	.align	4
.nv.constant0._Z10minreduce6IiLj1ELb0EEvPT_S1_j:
	.zero		916


//--------------------- .nv.constant0._Z10minreduce6IiLj2ELb0EEvPT_S1_j --------------------------
	.section	.nv.constant0._Z10minreduce6IiLj2ELb0EEvPT_S1_j,"a",@progbits
	.sectionflags	@""
	.align	4
.nv.constant0._Z10minreduce6IiLj2ELb0EEvPT_S1_j:
	.zero		916


//--------------------- .nv.constant0._Z10minreduce6IiLj4ELb0EEvPT_S1_j --------------------------
	.section	.nv.constant0._Z10minreduce6IiLj4ELb0EEvPT_S1_j,"a",@progbits
	.sectionflags	@""
	.align	4
.nv.constant0._Z10minreduce6IiLj4ELb0EEvPT_S1_j:
	.zero		916


//--------------------- .nv.constant0._Z10minreduce6IiLj8ELb0EEvPT_S1_j --------------------------
	.section	.nv.constant0._Z10minreduce6IiLj8ELb0EEvPT_S1_j,"a",@progbits
	.sectionflags	@""
	.align	4
.nv.constant0._Z10minreduce6IiLj8ELb0EEvPT_S1_j:
	.zero		916


//--------------------- .nv.constant0._Z10minreduce6IiLj16ELb0EEvPT_S1_j --------------------------
	.section	.nv.constant0._Z10minreduce6IiLj16ELb0EEvPT_S1_j,"a",@progbits
	.sectionflags	@""
	.align	4
.nv.constant0._Z10minreduce6IiLj16ELb0EEvPT_S1_j:
	.zero		916


//--------------------- .nv.constant0._Z10minreduce6IiLj32ELb0EEvPT_S1_j --------------------------
	.section	.nv.constant0._Z10minreduce6IiLj32ELb0EEvPT_S1_j,"a",@progbits
	.sectionflags	@""
	.align	4
.nv.constant0._Z10minreduce6IiLj32ELb0EEvPT_S1_j:
	.zero		916


//--------------------- .nv.constant0._Z10minreduce6IiLj64ELb0EEvPT_S1_j --------------------------
	.section	.nv.constant0._Z10minreduce6IiLj64ELb0EEvPT_S1_j,"a",@progbits
	.sectionflags	@""
	.align	4
.nv.constant0._Z10minreduce6IiLj64ELb0EEvPT_S1_j:
	.zero		916


//--------------------- .nv.constant0._Z10minreduce6IiLj128ELb0EEvPT_S1_j --------------------------
	.section	.nv.constant0._Z10minreduce6IiLj128ELb0EEvPT_S1_j,"a",@progbits
	.sectionflags	@""
	.align	4
.nv.constant0._Z10minreduce6IiLj128ELb0EEvPT_S1_j:
	.zero		916


//--------------------- .nv.constant0._Z10minreduce6IiLj256ELb0EEvPT_S1_j --------------------------
	.section	.nv.constant0._Z10minreduce6IiLj256ELb0EEvPT_S1_j,"a",@progbits
	.sectionflags	@""
	.align	4
.nv.constant0._Z10minreduce6IiLj256ELb0EEvPT_S1_j:
	.zero		916


//--------------------- .nv.constant0._Z10minreduce6IiLj512ELb0EEvPT_S1_j --------------------------
	.section	.nv.constant0._Z10minreduce6IiLj512ELb0EEvPT_S1_j,"a",@progbits
	.sectionflags	@""
	.align	4
.nv.constant0._Z10minreduce6IiLj512ELb0EEvPT_S1_j:
	.zero		916


//--------------------- .nv.constant0._Z10minreduce6IiLj1ELb1EEvPT_S1_j --------------------------
	.section	.nv.constant0._Z10minreduce6IiLj1ELb1EEvPT_S1_j,"a",@progbits
	.sectionflags	@""
	.align	4
.nv.constant0._Z10minreduce6IiLj1ELb1EEvPT_S1_j:
	.zero		916


//--------------------- .nv.constant0._Z10minreduce6IiLj2ELb1EEvPT_S1_j --------------------------
	.section	.nv.constant0._Z10minreduce6IiLj2ELb1EEvPT_S1_j,"a",@progbits
	.sectionflags	@""
	.align	4
.nv.constant0._Z10minreduce6IiLj2ELb1EEvPT_S1_j:
	.zero		916


//--------------------- .nv.constant0._Z10minreduce6IiLj4ELb1EEvPT_S1_j --------------------------
	.section	.nv.constant0._Z10minreduce6IiLj4ELb1EEvPT_S1_j,"a",@progbits
	.sectionflags	@""
	.align	4
.nv.constant0._Z10minreduce6IiLj4ELb1EEvPT_S1_j:
	.zero		916


//--------------------- .nv.constant0._Z10minreduce6IiLj8ELb1EEvPT_S1_j --------------------------
	.section	.nv.constant0._Z10minreduce6IiLj8ELb1EEvPT_S1_j,"a",@progbits
	.sectionflags	@""
	.align	4
.nv.constant0._Z10minreduce6IiLj8ELb1EEvPT_S1_j:
	.zero		916


//--------------------- .nv.constant0._Z10minreduce6IiLj16ELb1EEvPT_S1_j --------------------------
	.section	.nv.constant0._Z10minreduce6IiLj16ELb1EEvPT_S1_j,"a",@progbits
	.sectionflags	@""
	.align	4
.nv.constant0._Z10minreduce6IiLj16ELb1EEvPT_S1_j:
	.zero		916


//--------------------- .nv.constant0._Z10minreduce6IiLj32ELb1EEvPT_S1_j --------------------------
	.section	.nv.constant0._Z10minreduce6IiLj32ELb1EEvPT_S1_j,"a",@progbits
	.sectionflags	@""
	.align	4
.nv.constant0._Z10minreduce6IiLj32ELb1EEvPT_S1_j:
	.zero		916


//--------------------- .nv.constant0._Z10minreduce6IiLj64ELb1EEvPT_S1_j --------------------------
	.section	.nv.constant0._Z10minreduce6IiLj64ELb1EEvPT_S1_j,"a",@progbits
	.sectionflags	@""
	.align	4
.nv.constant0._Z10minreduce6IiLj64ELb1EEvPT_S1_j:
	.zero		916


//--------------------- .nv.constant0._Z10minreduce6IiLj128ELb1EEvPT_S1_j --------------------------
	.section	.nv.constant0._Z10minreduce6IiLj128ELb1EEvPT_S1_j,"a",@progbits
	.sectionflags	@""
	.align	4
.nv.constant0._Z10minreduce6IiLj128ELb1EEvPT_S1_j:
	.zero		916


//--------------------- .nv.constant0._Z10minreduce6IiLj256ELb1EEvPT_S1_j --------------------------
	.section	.nv.constant0._Z10minreduce6IiLj256ELb1EEvPT_S1_j,"a",@progbits
	.sectionflags	@""
	.align	4
.nv.constant0._Z10minreduce6IiLj256ELb1EEvPT_S1_j:
	.zero		916


//--------------------- .nv.constant0._Z10minreduce6IiLj512ELb1EEvPT_S1_j --------------------------
	.section	.nv.constant0._Z10minreduce6IiLj512ELb1EEvPT_S1_j,"a",@progbits
	.sectionflags	@""
	.align	4
.nv.constant0._Z10minreduce6IiLj512ELb1EEvPT_S1_j:
	.zero		916


//--------------------- .nv.constant0._Z10sumreduce6IdLj1ELb0EEvPT_S1_j --------------------------
	.section	.nv.constant0._Z10sumreduce6IdLj1ELb0EEvPT_S1_j,"a",@progbits
	.sectionflags	@""
	.align	4
.nv.constant0._Z10sumreduce6IdLj1ELb0EEvPT_S1_j:
	.zero		916


//--------------------- .nv.constant0._Z10sumreduce6IdLj2ELb0EEvPT_S1_j --------------------------
	.section	.nv.constant0._Z10sumreduce6IdLj2ELb0EEvPT_S1_j,"a",@progbits
	.sectionflags	@""
	.align	4
.nv.constant0._Z10sumreduce6IdLj2ELb0EEvPT_S1_j:
	.zero		916


//--------------------- .nv.constant0._Z10sumreduce6IdLj4ELb0EEvPT_S1_j --------------------------
	.section	.nv.constant0._Z10sumreduce6IdLj4ELb0EEvPT_S1_j,"a",@progbits
	.sectionflags	@""
	.align	4
.nv.constant0._Z10sumreduce6IdLj4ELb0EEvPT_S1_j:
	.zero		916


//--------------------- .nv.constant0._Z10sumreduce6IdLj8ELb0EEvPT_S1_j --------------------------
	.section	.nv.constant0._Z10sumreduce6IdLj8ELb0EEvPT_S1_j,"a",@progbits
	.sectionflags	@""
	.align	4
.nv.constant0._Z10sumreduce6IdLj8ELb0EEvPT_S1_j:
	.zero		916


//--------------------- .nv.constant0._Z10sumreduce6IdLj16ELb0EEvPT_S1_j --------------------------
	.section	.nv.constant0._Z10sumreduce6IdLj16ELb0EEvPT_S1_j,"a",@progbits
	.sectionflags	@""
	.align	4
.nv.constant0._Z10sumreduce6IdLj16ELb0EEvPT_S1_j:
	.zero		916


//--------------------- .nv.constant0._Z10sumreduce6IdLj32ELb0EEvPT_S1_j --------------------------
	.section	.nv.constant0._Z10sumreduce6IdLj32ELb0EEvPT_S1_j,"a",@progbits
	.sectionflags	@""
	.align	4
.nv.constant0._Z10sumreduce6IdLj32ELb0EEvPT_S1_j:
	.zero		916


//--------------------- .nv.constant0._Z10sumreduce6IdLj64ELb0EEvPT_S1_j --------------------------
	.section	.nv.constant0._Z10sumreduce6IdLj64ELb0EEvPT_S1_j,"a",@progbits
	.sectionflags	@""
	.align	4
.nv.constant0._Z10sumreduce6IdLj64ELb0EEvPT_S1_j:
	.zero		916


//--------------------- .nv.constant0._Z10sumreduce6IdLj128ELb0EEvPT_S1_j --------------------------
	.section	.nv.constant0._Z10sumreduce6IdLj128ELb0EEvPT_S1_j,"a",@progbits
	.sectionflags	@""
	.align	4
.nv.constant0._Z10sumreduce6IdLj128ELb0EEvPT_S1_j:
	.zero		916


//--------------------- .nv.constant0._Z10sumreduce6IdLj256ELb0EEvPT_S1_j --------------------------
	.section	.nv.constant0._Z10sumreduce6IdLj256ELb0EEvPT_S1_j,"a",@progbits
	.sectionflags	@""
	.align	4
.nv.constant0._Z10sumreduce6IdLj256ELb0EEvPT_S1_j:
	.zero		916


//--------------------- .nv.constant0._Z10sumreduce6IdLj512ELb0EEvPT_S1_j --------------------------
	.section	.nv.constant0._Z10sumreduce6IdLj512ELb0EEvPT_S1_j,"a",@progbits
	.sectionflags	@""
	.align	4
.nv.constant0._Z10sumreduce6IdLj512ELb0EEvPT_S1_j:
	.zero		916


//--------------------- .nv.constant0._Z10sumreduce6IdLj1ELb1EEvPT_S1_j --------------------------
	.section	.nv.constant0._Z10sumreduce6IdLj1ELb1EEvPT_S1_j,"a",@progbits
	.sectionflags	@""
	.align	4
.nv.constant0._Z10sumreduce6IdLj1ELb1EEvPT_S1_j:
	.zero		916


//--------------------- .nv.constant0._Z10sumreduce6IdLj2ELb1EEvPT_S1_j --------------------------
	.section	.nv.constant0._Z10sumreduce6IdLj2ELb1EEvPT_S1_j,"a",@progbits
	.sectionflags	@""
	.align	4
.nv.constant0._Z10sumreduce6IdLj2ELb1EEvPT_S1_j:
	.zero		916


//--------------------- .nv.constant0._Z10sumreduce6IdLj4ELb1EEvPT_S1_j --------------------------
	.section	.nv.constant0._Z10sumreduce6IdLj4ELb1EEvPT_S1_j,"a",@progbits
	.sectionflags	@""
	.align	4
.nv.constant0._Z10sumreduce6IdLj4ELb1EEvPT_S1_j:
	.zero		916


//--------------------- .nv.constant0._Z10sumreduce6IdLj8ELb1EEvPT_S1_j --------------------------
	.section	.nv.constant0._Z10sumreduce6IdLj8ELb1EEvPT_S1_j,"a",@progbits
	.sectionflags	@""
	.align	4
.nv.constant0._Z10sumreduce6IdLj8ELb1EEvPT_S1_j:
	.zero		916


//--------------------- .nv.constant0._Z10sumreduce6IdLj16ELb1EEvPT_S1_j --------------------------
	.section	.nv.constant0._Z10sumreduce6IdLj16ELb1EEvPT_S1_j,"a",@progbits
	.sectionflags	@""
	.align	4
.nv.constant0._Z10sumreduce6IdLj16ELb1EEvPT_S1_j:
	.zero		916


//--------------------- .nv.constant0._Z10sumreduce6IdLj32ELb1EEvPT_S1_j --------------------------
	.section	.nv.constant0._Z10sumreduce6IdLj32ELb1EEvPT_S1_j,"a",@progbits
	.sectionflags	@""
	.align	4
.nv.constant0._Z10sumreduce6IdLj32ELb1EEvPT_S1_j:
	.zero		916


//--------------------- .nv.constant0._Z10sumreduce6IdLj64ELb1EEvPT_S1_j --------------------------
	.section	.nv.constant0._Z10sumreduce6IdLj64ELb1EEvPT_S1_j,"a",@progbits
	.sectionflags	@""
	.align	4
.nv.constant0._Z10sumreduce6IdLj64ELb1EEvPT_S1_j:
	.zero		916


//--------------------- .nv.constant0._Z10sumreduce6IdLj128ELb1EEvPT_S1_j --------------------------
	.section	.nv.constant0._Z10sumreduce6IdLj128ELb1EEvPT_S1_j,"a",@progbits
	.sectionflags	@""
	.align	4
.nv.constant0._Z10sumreduce6IdLj128ELb1EEvPT_S1_j:
	.zero		916


//--------------------- .nv.constant0._Z10sumreduce6IdLj256ELb1EEvPT_S1_j --------------------------
	.section	.nv.constant0._Z10sumreduce6IdLj256ELb1EEvPT_S1_j,"a",@progbits
	.sectionflags	@""
	.align	4
.nv.constant0._Z10sumreduce6IdLj256ELb1EEvPT_S1_j:
	.zero		916


//--------------------- .nv.constant0._Z10sumreduce6IdLj512ELb1EEvPT_S1_j --------------------------
	.section	.nv.constant0._Z10sumreduce6IdLj512ELb1EEvPT_S1_j,"a",@progbits
	.sectionflags	@""
	.align	4
.nv.constant0._Z10sumreduce6IdLj512ELb1EEvPT_S1_j:
	.zero		916


//--------------------- .nv.constant0._Z10sumreduce6IfLj1ELb0EEvPT_S1_j --------------------------
	.section	.nv.constant0._Z10sumreduce6IfLj1ELb0EEvPT_S1_j,"a",@progbits
	.sectionflags	@""
	.align	4
.nv.constant0._Z10sumreduce6IfLj1ELb0EEvPT_S1_j:
	.zero		916


//--------------------- .nv.constant0._Z10sumreduce6IfLj2ELb0EEvPT_S1_j --------------------------
	.section	.nv.constant0._Z10sumreduce6IfLj2ELb0EEvPT_S1_j,"a",@progbits
	.sectionflags	@""
	.align	4
.nv.constant0._Z10sumreduce6IfLj2ELb0EEvPT_S1_j:
	.zero		916


//--------------------- .nv.constant0._Z10sumreduce6IfLj4ELb0EEvPT_S1_j --------------------------
	.section	.nv.constant0._Z10sumreduce6IfLj4ELb0EEvPT_S1_j,"a",@progbits
	.sectionflags	@""
	.align	4
.nv.constant0._Z10sumreduce6IfLj4ELb0EEvPT_S1_j:
	.zero		916


//--------------------- .nv.constant0._Z10sumreduce6IfLj8ELb0EEvPT_S1_j --------------------------
	.section	.nv.constant0._Z10sumreduce6IfLj8ELb0EEvPT_S1_j,"a",@progbits
	.sectionflags	@""
	.align	4
.nv.constant0._Z10sumreduce6IfLj8ELb0EEvPT_S1_j:
	.zero		916


//--------------------- .nv.constant0._Z10sumreduce6IfLj16ELb0EEvPT_S1_j --------------------------
	.section	.nv.constant0._Z10sumreduce6IfLj16ELb0EEvPT_S1_j,"a",@progbits
	.sectionflags	@""
	.align	4
.nv.constant0._Z10sumreduce6IfLj16ELb0EEvPT_S1_j:
	.zero		916


//--------------------- .nv.constant0._Z10sumreduce6IfLj32ELb0EEvPT_S1_j --------------------------
	.section	.nv.constant0._Z10sumreduce6IfLj32ELb0EEvPT_S1_j,"a",@progbits
	.sectionflags	@""
	.align	4
.nv.constant0._Z10sumreduce6IfLj32ELb0EEvPT_S1_j:
	.zero		916


//--------------------- .nv.constant0._Z10sumreduce6IfLj64ELb0EEvPT_S1_j --------------------------
	.section	.nv.constant0._Z10sumreduce6IfLj64ELb0EEvPT_S1_j,"a",@progbits
	.sectionflags	@""
	.align	4
.nv.constant0._Z10sumreduce6IfLj64ELb0EEvPT_S1_j:
	.zero		916


//--------------------- .nv.constant0._Z10sumreduce6IfLj128ELb0EEvPT_S1_j --------------------------
	.section	.nv.constant0._Z10sumreduce6IfLj128ELb0EEvPT_S1_j,"a",@progbits
	.sectionflags	@""
	.align	4
.nv.constant0._Z10sumreduce6IfLj128ELb0EEvPT_S1_j:
	.zero		916


//--------------------- .nv.constant0._Z10sumreduce6IfLj256ELb0EEvPT_S1_j --------------------------
	.section	.nv.constant0._Z10sumreduce6IfLj256ELb0EEvPT_S1_j,"a",@progbits
	.sectionflags	@""
	.align	4
.nv.constant0._Z10sumreduce6IfLj256ELb0EEvPT_S1_j:
	.zero		916


//--------------------- .nv.constant0._Z10sumreduce6IfLj512ELb0EEvPT_S1_j --------------------------
	.section	.nv.constant0._Z10sumreduce6IfLj512ELb0EEvPT_S1_j,"a",@progbits
	.sectionflags	@""
	.align	4
.nv.constant0._Z10sumreduce6IfLj512ELb0EEvPT_S1_j:
	.zero		916


//--------------------- .nv.constant0._Z10sumreduce6IfLj1ELb1EEvPT_S1_j --------------------------
	.section	.nv.constant0._Z10sumreduce6IfLj1ELb1EEvPT_S1_j,"a",@progbits
	.sectionflags	@""
	.align	4
.nv.constant0._Z10sumreduce6IfLj1ELb1EEvPT_S1_j:
	.zero		916


//--------------------- .nv.constant0._Z10sumreduce6IfLj2ELb1EEvPT_S1_j --------------------------
	.section	.nv.constant0._Z10sumreduce6IfLj2ELb1EEvPT_S1_j,"a",@progbits
	.sectionflags	@""
	.align	4
.nv.constant0._Z10sumreduce6IfLj2ELb1EEvPT_S1_j:
	.zero		916


//--------------------- .nv.constant0._Z10sumreduce6IfLj4ELb1EEvPT_S1_j --------------------------
	.section	.nv.constant0._Z10sumreduce6IfLj4ELb1EEvPT_S1_j,"a",@progbits
	.sectionflags	@""
	.align	4
.nv.constant0._Z10sumreduce6IfLj4ELb1EEvPT_S1_j:
	.zero		916


//--------------------- .nv.constant0._Z10sumreduce6IfLj8ELb1EEvPT_S1_j --------------------------
	.section	.nv.constant0._Z10sumreduce6IfLj8ELb1EEvPT_S1_j,"a",@progbits
	.sectionflags	@""
	.align	4
.nv.constant0._Z10sumreduce6IfLj8ELb1EEvPT_S1_j:
	.zero		916


//--------------------- .nv.constant0._Z10sumreduce6IfLj16ELb1EEvPT_S1_j --------------------------
	.section	.nv.constant0._Z10sumreduce6IfLj16ELb1EEvPT_S1_j,"a",@progbits
	.sectionflags	@""
	.align	4
.nv.constant0._Z10sumreduce6IfLj16ELb1EEvPT_S1_j:
	.zero		916


//--------------------- .nv.constant0._Z10sumreduce6IfLj32ELb1EEvPT_S1_j --------------------------
	.section	.nv.constant0._Z10sumreduce6IfLj32ELb1EEvPT_S1_j,"a",@progbits
	.sectionflags	@""
	.align	4
.nv.constant0._Z10sumreduce6IfLj32ELb1EEvPT_S1_j:
	.zero		916


//--------------------- .nv.constant0._Z10sumreduce6IfLj64ELb1EEvPT_S1_j --------------------------
	.section	.nv.constant0._Z10sumreduce6IfLj64ELb1EEvPT_S1_j,"a",@progbits
	.sectionflags	@""
	.align	4
.nv.constant0._Z10sumreduce6IfLj64ELb1EEvPT_S1_j:
	.zero		916


//--------------------- .nv.constant0._Z10sumreduce6IfLj128ELb1EEvPT_S1_j --------------------------
	.section	.nv.constant0._Z10sumreduce6IfLj128ELb1EEvPT_S1_j,"a",@progbits
	.sectionflags	@""
	.align	4
.nv.constant0._Z10sumreduce6IfLj128ELb1EEvPT_S1_j:
	.zero		916


//--------------------- .nv.constant0._Z10sumreduce6IfLj256ELb1EEvPT_S1_j --------------------------
	.section	.nv.constant0._Z10sumreduce6IfLj256ELb1EEvPT_S1_j,"a",@progbits
	.sectionflags	@""
	.align	4
.nv.constant0._Z10sumreduce6IfLj256ELb1EEvPT_S1_j:
	.zero		916


//--------------------- .nv.constant0._Z10sumreduce6IfLj512ELb1EEvPT_S1_j --------------------------
	.section	.nv.constant0._Z10sumreduce6IfLj512ELb1EEvPT_S1_j,"a",@progbits
	.sectionflags	@""
	.align	4
.nv.constant0._Z10sumreduce6IfLj512ELb1EEvPT_S1_j:
	.zero		916


//--------------------- .nv.constant0._Z10sumreduce6IiLj1ELb0EEvPT_S1_j --------------------------
	.section	.nv.constant0._Z10sumreduce6IiLj1ELb0EEvPT_S1_j,"a",@progbits
	.sectionflags	@""
	.align	4
.nv.constant0._Z10sumreduce6IiLj1ELb0EEvPT_S1_j:
	.zero		916


//--------------------- .nv.constant0._Z10sumreduce6IiLj2ELb0EEvPT_S1_j --------------------------
	.section	.nv.constant0._Z10sumreduce6IiLj2ELb0EEvPT_S1_j,"a",@progbits
	.sectionflags	@""
	.align	4
.nv.constant0._Z10sumreduce6IiLj2ELb0EEvPT_S1_j:
	.zero		916


//--------------------- .nv.constant0._Z10sumreduce6IiLj4ELb0EEvPT_S1_j --------------------------
	.section	.nv.constant0._Z10sumreduce6IiLj4ELb0EEvPT_S1_j,"a",@progbits
	.sectionflags	@""
	.align	4
.nv.constant0._Z10sumreduce6IiLj4ELb0EEvPT_S1_j:
	.zero		916


//--------------------- .nv.constant0._Z10sumreduce6IiLj8ELb0EEvPT_S1_j --------------------------
	.section	.nv.constant0._Z10sumreduce6IiLj8ELb0EEvPT_S1_j,"a",@progbits
	.sectionflags	@""
	.align	4
.nv.constant0._Z10sumreduce6IiLj8ELb0EEvPT_S1_j:
	.zero		916


//--------------------- .nv.constant0._Z10sumreduce6IiLj16ELb0EEvPT_S1_j --------------------------
	.section	.nv.constant0._Z10sumreduce6IiLj16ELb0EEvPT_S1_j,"a",@progbits
	.sectionflags	@""
	.align	4
.nv.constant0._Z10sumreduce6IiLj16ELb0EEvPT_S1_j:
	.zero		916


//--------------------- .nv.constant0._Z10sumreduce6IiLj32ELb0EEvPT_S1_j --------------------------
	.section	.nv.constant0._Z10sumreduce6IiLj32ELb0EEvPT_S1_j,"a",@progbits
	.sectionflags	@""
	.align	4
.nv.constant0._Z10sumreduce6IiLj32ELb0EEvPT_S1_j:
	.zero		916


//--------------------- .nv.constant0._Z10sumreduce6IiLj64ELb0EEvPT_S1_j --------------------------
	.section	.nv.constant0._Z10sumreduce6IiLj64ELb0EEvPT_S1_j,"a",@progbits
	.sectionflags	@""
	.align	4
.nv.constant0._Z10sumreduce6IiLj64ELb0EEvPT_S1_j:
	.zero		916


//--------------------- .nv.constant0._Z10sumreduce6IiLj128ELb0EEvPT_S1_j --------------------------
	.section	.nv.constant0._Z10sumreduce6IiLj128ELb0EEvPT_S1_j,"a",@progbits
	.sectionflags	@""
	.align	4
.nv.constant0._Z10sumreduce6IiLj128ELb0EEvPT_S1_j:
	.zero		916


//--------------------- .nv.constant0._Z10sumreduce6IiLj256ELb0EEvPT_S1_j --------------------------
	.section	.nv.constant0._Z10sumreduce6IiLj256ELb0EEvPT_S1_j,"a",@progbits
	.sectionflags	@""
	.align	4
.nv.constant0._Z10sumreduce6IiLj256ELb0EEvPT_S1_j:
	.zero		916


//--------------------- .nv.constant0._Z10sumreduce6IiLj512ELb0EEvPT_S1_j --------------------------
	.section	.nv.constant0._Z10sumreduce6IiLj512ELb0EEvPT_S1_j,"a",@progbits
	.sectionflags	@""
	.align	4
.nv.constant0._Z10sumreduce6IiLj512ELb0EEvPT_S1_j:
	.zero		916


//--------------------- .nv.constant0._Z10sumreduce6IiLj1ELb1EEvPT_S1_j --------------------------
	.section	.nv.constant0._Z10sumreduce6IiLj1ELb1EEvPT_S1_j,"a",@progbits
	.sectionflags	@""
	.align	4
.nv.constant0._Z10sumreduce6IiLj1ELb1EEvPT_S1_j:
	.zero		916


//--------------------- .nv.constant0._Z10sumreduce6IiLj2ELb1EEvPT_S1_j --------------------------
	.section	.nv.constant0._Z10sumreduce6IiLj2ELb1EEvPT_S1_j,"a",@progbits
	.sectionflags	@""
	.align	4
.nv.constant0._Z10sumreduce6IiLj2ELb1EEvPT_S1_j:
	.zero		916


//--------------------- .nv.constant0._Z10sumreduce6IiLj4ELb1EEvPT_S1_j --------------------------
	.section	.nv.constant0._Z10sumreduce6IiLj4ELb1EEvPT_S1_j,"a",@progbits
	.sectionflags	@""
	.align	4
.nv.constant0._Z10sumreduce6IiLj4ELb1EEvPT_S1_j:
	.zero		916


//--------------------- .nv.constant0._Z10sumreduce6IiLj8ELb1EEvPT_S1_j --------------------------
	.section	.nv.constant0._Z10sumreduce6IiLj8ELb1EEvPT_S1_j,"a",@progbits
	.sectionflags	@""
	.align	4
.nv.constant0._Z10sumreduce6IiLj8ELb1EEvPT_S1_j:
	.zero		916


//--------------------- .nv.constant0._Z10sumreduce6IiLj16ELb1EEvPT_S1_j --------------------------
	.section	.nv.constant0._Z10sumreduce6IiLj16ELb1EEvPT_S1_j,"a",@progbits
	.sectionflags	@""
	.align	4
.nv.constant0._Z10sumreduce6IiLj16ELb1EEvPT_S1_j:
	.zero		916


//--------------------- .nv.constant0._Z10sumreduce6IiLj32ELb1EEvPT_S1_j --------------------------
	.section	.nv.constant0._Z10sumreduce6IiLj32ELb1EEvPT_S1_j,"a",@progbits
	.sectionflags	@""
	.align	4
.nv.constant0._Z10sumreduce6IiLj32ELb1EEvPT_S1_j:
	.zero		916


//--------------------- .nv.constant0._Z10sumreduce6IiLj64ELb1EEvPT_S1_j --------------------------
	.section	.nv.constant0._Z10sumreduce6IiLj64ELb1EEvPT_S1_j,"a",@progbits
	.sectionflags	@""
	.align	4
.nv.constant0._Z10sumreduce6IiLj64ELb1EEvPT_S1_j:
	.zero		916


//--------------------- .nv.constant0._Z10sumreduce6IiLj128ELb1EEvPT_S1_j --------------------------
	.section	.nv.constant0._Z10sumreduce6IiLj128ELb1EEvPT_S1_j,"a",@progbits
	.sectionflags	@""
	.align	4
.nv.constant0._Z10sumreduce6IiLj128ELb1EEvPT_S1_j:
	.zero		916


//--------------------- .nv.constant0._Z10sumreduce6IiLj256ELb1EEvPT_S1_j --------------------------
	.section	.nv.constant0._Z10sumreduce6IiLj256ELb1EEvPT_S1_j,"a",@progbits
	.sectionflags	@""
	.align	4
.nv.constant0._Z10sumreduce6IiLj256ELb1EEvPT_S1_j:
	.zero		916


//--------------------- .nv.constant0._Z10sumreduce6IiLj512ELb1EEvPT_S1_j --------------------------
	.section	.nv.constant0._Z10sumreduce6IiLj512ELb1EEvPT_S1_j,"a",@progbits
	.sectionflags	@""
	.align	4
.nv.constant0._Z10sumreduce6IiLj512ELb1EEvPT_S1_j:
	.zero		916


//--------------------- SYMBOLS --------------------------

	.type		.nv.reservedSmem.offset0,@object
	.size		.nv.reservedSmem.offset0,0x4
	.type		.nv.reservedSmem.cap,@object
	.size		.nv.reservedSmem.cap,0x4
